	.target	sm_90a

	.elftype	@"ET_EXEC"


//--------------------- .note.nv.tkinfo           --------------------------
	.section	.note.nv.tkinfo,"",@"SHT_NOTE"
	.sectionflags	@"SHF_NOTE_NV_TKINFO"
	.tkinfo
        /*0018*/ 	.word	0x00000002
        /*0030*/ 	.string	""
        /*0030*/ 	.string	"ptxas"
        /*0030*/ 	.string	"Cuda compilation tools, release 13.0, V13.0.88"
        /*0030*/ 	.string	"Build cuda_13.0.r13.0/compiler.36424714_0"
        /*0030*/ 	.string	"-arch sm_90a -m 64 "



//--------------------- .note.nv.cuinfo           --------------------------
	.section	.note.nv.cuinfo,"",@"SHT_NOTE"
	.sectionflags	@"SHF_NOTE_NV_CUINFO"
        /*0018*/ 	.short	0x0002
        /*001a*/ 	.short	0x005a
        /*001c*/ 	.short	0x0082
	.zero		2


//--------------------- .nv.info                  --------------------------
	.section	.nv.info,"",@"SHT_CUDA_INFO"
	.align	4


	//----- nvinfo : EIATTR_REGCOUNT
	.align		4
        /*0000*/ 	.byte	0x04, 0x2f
        /*0002*/ 	.short	(.L_12 - .L_11)
	.align		4
.L_11:
        /*0004*/ 	.word	index@(_ZN7cutlass13device_kernelINS_4gemm6kernel13GemmUniversalIN4cute5tupleIJiiiiEEENS1_10collective13CollectiveMmaINS1_37MainloopSm90TmaGmmaWarpSpecializedFP8ILi6ENS5_IJNS4_1CILi1EEESB_SB_EEENS1_35KernelTmaWarpSpecializedCooperativeEEENS5_IJNSA_ILi384EEENSA_ILi192EEENSA_ILi64EEEEEENS_12float_e4m3_tENS5_IJlSB_lEEESJ_SK_NS4_8TiledMMAINS4_8MMA_AtomIJNS4_4SM904GMMA31MMA_64x192x32_F32E4M3E4M3_SS_TNILNSO_7ScaleInE1ELSQ_1EEEEEENS4_6LayoutINS5_IJNSA_ILi2EEESB_SB_EEENS5_IJSB_NSA_ILi0EEESW_EEEEENS5_IJNS4_10UnderscoreESZ_SZ_EEEEENS4_13SM90_TMA_LOADENS4_14ComposedLayoutINS4_7SwizzleILi2ELi4ELi3EEENS4_18smem_ptr_flag_bitsILi8EEENST_INS5_IJNSA_ILi8EEESH_EEENS5_IJSH_SB_EEEEEEEvNS4_8identityES12_S1C_vS1D_EENS_8epilogue10collective6detail29Sm90TmaWarpSpecializedAdapterINS1G_15DefaultEpilogueISJ_SK_SK_NS1F_6thread17LinearCombinationISJ_Li1EffLNS1K_9ScaleType4KindE0ELNS_15FloatRoundStyleE2ESJ_EENS1_15EpilogueDefaultEEEEEvvEEEEvNT_6ParamsE)
        /*0008*/ 	.word	0x000000a8


	//----- nvinfo : EIATTR_FRAME_SIZE
	.align		4
.L_12:
        /*000c*/ 	.byte	0x04, 0x11
        /*000e*/ 	.short	(.L_14 - .L_13)
	.align		4
.L_13:
        /*0010*/ 	.word	index@(_ZN7cutlass13device_kernelINS_4gemm6kernel13GemmUniversalIN4cute5tupleIJiiiiEEENS1_10collective13CollectiveMmaINS1_37MainloopSm90TmaGmmaWarpSpecializedFP8ILi6ENS5_IJNS4_1CILi1EEESB_SB_EEENS1_35KernelTmaWarpSpecializedCooperativeEEENS5_IJNSA_ILi384EEENSA_ILi192EEENSA_ILi64EEEEEENS_12float_e4m3_tENS5_IJlSB_lEEESJ_SK_NS4_8TiledMMAINS4_8MMA_AtomIJNS4_4SM904GMMA31MMA_64x192x32_F32E4M3E4M3_SS_TNILNSO_7ScaleInE1ELSQ_1EEEEEENS4_6LayoutINS5_IJNSA_ILi2EEESB_SB_EEENS5_IJSB_NSA_ILi0EEESW_EEEEENS5_IJNS4_10UnderscoreESZ_SZ_EEEEENS4_13SM90_TMA_LOADENS4_14ComposedLayoutINS4_7SwizzleILi2ELi4ELi3EEENS4_18smem_ptr_flag_bitsILi8EEENST_INS5_IJNSA_ILi8EEESH_EEENS5_IJSH_SB_EEEEEEEvNS4_8identityES12_S1C_vS1D_EENS_8epilogue10collective6detail29Sm90TmaWarpSpecializedAdapterINS1G_15DefaultEpilogueISJ_SK_SK_NS1F_6thread17LinearCombinationISJ_Li1EffLNS1K_9ScaleType4KindE0ELNS_15FloatRoundStyleE2ESJ_EENS1_15EpilogueDefaultEEEEEvvEEEEvNT_6ParamsE)
        /*0014*/ 	.word	0x00000880


	//----- nvinfo : EIATTR_MIN_STACK_SIZE
	.align		4
.L_14:
        /*0018*/ 	.byte	0x04, 0x12
        /*001a*/ 	.short	(.L_16 - .L_15)
	.align		4
.L_15:
        /*001c*/ 	.word	index@(_ZN7cutlass13device_kernelINS_4gemm6kernel13GemmUniversalIN4cute5tupleIJiiiiEEENS1_10collective13CollectiveMmaINS1_37MainloopSm90TmaGmmaWarpSpecializedFP8ILi6ENS5_IJNS4_1CILi1EEESB_SB_EEENS1_35KernelTmaWarpSpecializedCooperativeEEENS5_IJNSA_ILi384EEENSA_ILi192EEENSA_ILi64EEEEEENS_12float_e4m3_tENS5_IJlSB_lEEESJ_SK_NS4_8TiledMMAINS4_8MMA_AtomIJNS4_4SM904GMMA31MMA_64x192x32_F32E4M3E4M3_SS_TNILNSO_7ScaleInE1ELSQ_1EEEEEENS4_6LayoutINS5_IJNSA_ILi2EEESB_SB_EEENS5_IJSB_NSA_ILi0EEESW_EEEEENS5_IJNS4_10UnderscoreESZ_SZ_EEEEENS4_13SM90_TMA_LOADENS4_14ComposedLayoutINS4_7SwizzleILi2ELi4ELi3EEENS4_18smem_ptr_flag_bitsILi8EEENST_INS5_IJNSA_ILi8EEESH_EEENS5_IJSH_SB_EEEEEEEvNS4_8identityES12_S1C_vS1D_EENS_8epilogue10collective6detail29Sm90TmaWarpSpecializedAdapterINS1G_15DefaultEpilogueISJ_SK_SK_NS1F_6thread17LinearCombinationISJ_Li1EffLNS1K_9ScaleType4KindE0ELNS_15FloatRoundStyleE2ESJ_EENS1_15EpilogueDefaultEEEEEvvEEEEvNT_6ParamsE)
        /*0020*/ 	.word	0x00000880
.L_16:


//--------------------- .nv.compat                --------------------------
	.section	.nv.compat,"",@"SHT_CUDA_COMPAT_INFO"
	.align	4
        /*0000*/ 	.byte	0x02, 0x09, 0x01, 0x00, 0x02, 0x02, 0x04, 0x00, 0x02, 0x05, 0x05, 0x00, 0x03, 0x07, 0x01, 0x01
        /*0010*/ 	.byte	0x02, 0x03, 0x01, 0x00, 0x02, 0x06, 0x01, 0x00, 0x04, 0x0b, 0x08, 0x00, 0x00, 0x00, 0x00, 0x00
        /*0020*/ 	.byte	0x00, 0x00, 0x00, 0x00


//--------------------- .nv.info._ZN7cutlass13device_kernelINS_4gemm6kernel13GemmUniversalIN4cute5tupleIJiiiiEEENS1_10collective13CollectiveMmaINS1_37MainloopSm90TmaGmmaWarpSpecializedFP8ILi6ENS5_IJNS4_1CILi1EEESB_SB_EEENS1_35KernelTmaWarpSpecializedCooperativeEEENS5_IJNSA_ILi384EEENSA_ILi192EEENSA_ILi64EEEEEENS_12float_e4m3_tENS5_IJlSB_lEEESJ_SK_NS4_8TiledMMAINS4_8MMA_AtomIJNS4_4SM904GMMA31MMA_64x192x32_F32E4M3E4M3_SS_TNILNSO_7ScaleInE1ELSQ_1EEEEEENS4_6LayoutINS5_IJNSA_ILi2EEESB_SB_EEENS5_IJSB_NSA_ILi0EEESW_EEEEENS5_IJNS4_10UnderscoreESZ_SZ_EEEEENS4_13SM90_TMA_LOADENS4_14ComposedLayoutINS4_7SwizzleILi2ELi4ELi3EEENS4_18smem_ptr_flag_bitsILi8EEENST_INS5_IJNSA_ILi8EEESH_EEENS5_IJSH_SB_EEEEEEEvNS4_8identityES12_S1C_vS1D_EENS_8epilogue10collective6detail29Sm90TmaWarpSpecializedAdapterINS1G_15DefaultEpilogueISJ_SK_SK_NS1F_6thread17LinearCombinationISJ_Li1EffLNS1K_9ScaleType4KindE0ELNS_15FloatRoundStyleE2ESJ_EENS1_15EpilogueDefaultEEEEEvvEEEEvNT_6ParamsE --------------------------
	.section	.nv.info._ZN7cutlass13device_kernelINS_4gemm6kernel13GemmUniversalIN4cute5tupleIJiiiiEEENS1_10collective13CollectiveMmaINS1_37MainloopSm90TmaGmmaWarpSpecializedFP8ILi6ENS5_IJNS4_1CILi1EEESB_SB_EEENS1_35KernelTmaWarpSpecializedCooperativeEEENS5_IJNSA_ILi384EEENSA_ILi192EEENSA_ILi64EEEEEENS_12float_e4m3_tENS5_IJlSB_lEEESJ_SK_NS4_8TiledMMAINS4_8MMA_AtomIJNS4_4SM904GMMA31MMA_64x192x32_F32E4M3E4M3_SS_TNILNSO_7ScaleInE1ELSQ_1EEEEEENS4_6LayoutINS5_IJNSA_ILi2EEESB_SB_EEENS5_IJSB_NSA_ILi0EEESW_EEEEENS5_IJNS4_10UnderscoreESZ_SZ_EEEEENS4_13SM90_TMA_LOADENS4_14ComposedLayoutINS4_7SwizzleILi2ELi4ELi3EEENS4_18smem_ptr_flag_bitsILi8EEENST_INS5_IJNSA_ILi8EEESH_EEENS5_IJSH_SB_EEEEEEEvNS4_8identityES12_S1C_vS1D_EENS_8epilogue10collective6detail29Sm90TmaWarpSpecializedAdapterINS1G_15DefaultEpilogueISJ_SK_SK_NS1F_6thread17LinearCombinationISJ_Li1EffLNS1K_9ScaleType4KindE0ELNS_15FloatRoundStyleE2ESJ_EENS1_15EpilogueDefaultEEEEEvvEEEEvNT_6ParamsE,"",@"SHT_CUDA_INFO"
	.sectionflags	@""
	.align	4


	//----- nvinfo : EIATTR_CUDA_API_VERSION
	.align		4
        /*0000*/ 	.byte	0x04, 0x37
        /*0002*/ 	.short	(.L_18 - .L_17)
.L_17:
        /*0004*/ 	.word	0x00000082


	//----- nvinfo : EIATTR_KPARAM_INFO
	.align		4
.L_18:
        /*0008*/ 	.byte	0x04, 0x17
        /*000a*/ 	.short	(.L_20 - .L_19)
.L_19:
        /*000c*/ 	.word	0x00000000
        /*0010*/ 	.short	0x0000
        /*0012*/ 	.short	0x0070
        /*0014*/ 	.byte	0x00, 0xf0, 0x01, 0x10


	//----- nvinfo : EIATTR_SPARSE_MMA_MASK
	.align		4
.L_20:
        /*0018*/ 	.byte	0x03, 0x50
        /*001a*/ 	.short	0x0000


	//----- nvinfo : EIATTR_MAXREG_COUNT
	.align		4
        /*001c*/ 	.byte	0x03, 0x1b
        /*001e*/ 	.short	0x00a8


	//----- nvinfo : EIATTR_NUM_BARRIERS
	.align		4
        /*0020*/ 	.byte	0x02, 0x4c
        /*0022*/ 	.byte	0x01
	.zero		1


	//----- nvinfo : EIATTR_ANNOTATIONS
	.align		4
        /*0024*/ 	.byte	0x04, 0x55
        /*0026*/ 	.short	(.L_22 - .L_21)


	//   ....[0]....
.L_21:
        /*0028*/ 	.word	0x00000001
        /*002c*/ 	.byte	0xf0, 0x05, 0x00, 0x00, 0x01, 0x00, 0x00, 0x00, 0x10, 0x06, 0x00, 0x00, 0x01, 0x00, 0x00, 0x00
        /* <DEDUP_REMOVED lines=1778> */
        /*6f5c*/ 	.byte	0xd0, 0x00, 0x03, 0x00


	//----- nvinfo : EIATTR_MERCURY_ISA_VERSION
	.align		4
.L_22:
        /*6f60*/ 	.byte	0x03, 0x5f
        /*6f62*/ 	.short	0x0101


	//----- nvinfo : EIATTR_INT_WARP_WIDE_INSTR_OFFSETS
	.align		4
        /*6f64*/ 	.byte	0x04, 0x31
        /*6f66*/ 	.short	(.L_24 - .L_23)


	//   ....[0]....
.L_23:
        /*6f68*/ 	.word	0x000004b0


	//   ....[1]....
        /*6f6c*/ 	.word	0x000004c0


	//   ....[2]....
        /*6f70*/ 	.word	0x00000600


	//----- nvinfo : EIATTR_COOP_GROUP_MASK_REGIDS
	.align		4
.L_24:
        /*6f74*/ 	.byte	0x04, 0x29
        /*6f76*/ 	.short	(.L_26 - .L_25)


	//   ....[0]....
.L_25:
        /*6f78*/ 	.word	0xffffffff


	//   ....[1]....
        /*6f7c*/ 	.word	0xffffffff


	//   ....[2]....
        /*6f80*/ 	.word	0xffffffff


	//   ....[3]....
        /*6f84*/ 	.word	0xffffffff


	//   ....[4]....
        /*6f88*/ 	.word	0xffffffff


	//----- nvinfo : EIATTR_COOP_GROUP_INSTR_OFFSETS
	.align		4
.L_26:
        /*6f8c*/ 	.byte	0x04, 0x28
        /*6f8e*/ 	.short	(.L_28 - .L_27)


	//   ....[0]....
.L_27:
        /*6f90*/ 	.word	0x00000070


	//   ....[1]....
        /*6f94*/ 	.word	0x00000080


	//   ....[2]....
        /*6f98*/ 	.word	0x000001a0


	//   ....[3]....
        /*6f9c*/ 	.word	0x000003f0


	//   ....[4]....
        /*6fa0*/ 	.word	0x00002ba0


	//----- nvinfo : EIATTR_REG_RECONFIG
	.align		4
.L_28:
        /*6fa4*/ 	.byte	0x01, 0x54
	.zero		2


	//----- nvinfo : EIATTR_MBARRIER_INSTR_OFFSETS
	.align		4
        /*6fa8*/ 	.byte	0x04, 0x39
        /*6faa*/ 	.short	(.L_30 - .L_29)


	//   ....[0]....
.L_29:
        /*6fac*/ 	.word	0x00000320
        /*6fb0*/ 	.word	0x000000ff
        /*6fb4*/ 	.word	0x00000000
        /*6fb8*/ 	.short	0x0100
        /*6fba*/ 	.byte	0x09
	.zero		1


	//   ....[1]....
        /*6fbc*/ 	.word	0x00000330
        /*6fc0*/ 	.word	0x000000ff
        /*6fc4*/ 	.word	0x00000030
        /*6fc8*/ 	.short	0x0100
        /*6fca*/ 	.byte	0x09
	.zero		1


	//   ....[2]....
        /*6fcc*/ 	.word	0x00000340
        /*6fd0*/ 	.word	0x000000ff
        /*6fd4*/ 	.word	0x00000008
        /*6fd8*/ 	.short	0x0100
        /*6fda*/ 	.byte	0x09
	.zero		1


	//   ....[3]....
        /*6fdc*/ 	.word	0x00000350
        /*6fe0*/ 	.word	0x000000ff
        /*6fe4*/ 	.word	0x00000038
        /*6fe8*/ 	.short	0x0100
        /*6fea*/ 	.byte	0x09
	.zero		1


	//   ....[4]....
        /*6fec*/ 	.word	0x00000360
        /*6ff0*/ 	.word	0x000000ff
        /*6ff4*/ 	.word	0x00000010
        /*6ff8*/ 	.short	0x0100
        /*6ffa*/ 	.byte	0x09
	.zero		1


	//   ....[5]....
        /*6ffc*/ 	.word	0x00000370
        /*7000*/ 	.word	0x000000ff
        /*7004*/ 	.word	0x00000040
        /*7008*/ 	.short	0x0100
        /*700a*/ 	.byte	0x09
	.zero		1


	//   ....[6]....
        /*700c*/ 	.word	0x00000380
        /*7010*/ 	.word	0x000000ff
        /*7014*/ 	.word	0x00000018
        /*7018*/ 	.short	0x0100
        /*701a*/ 	.byte	0x09
	.zero		1


	//   ....[7]....
        /*701c*/ 	.word	0x00000390
        /*7020*/ 	.word	0x000000ff
        /*7024*/ 	.word	0x00000048
        /*7028*/ 	.short	0x0100
        /*702a*/ 	.byte	0x09
	.zero		1


	//   ....[8]....
        /*702c*/ 	.word	0x000003a0
        /*7030*/ 	.word	0x000000ff
        /*7034*/ 	.word	0x00000020
        /*7038*/ 	.short	0x0100
        /*703a*/ 	.byte	0x09
	.zero		1


	//   ....[9]....
        /*703c*/ 	.word	0x000003b0
        /*7040*/ 	.word	0x000000ff
        /*7044*/ 	.word	0x00000050
        /*7048*/ 	.short	0x0100
        /*704a*/ 	.byte	0x09
	.zero		1


	//   ....[10]....
        /*704c*/ 	.word	0x000003c0
        /*7050*/ 	.word	0x000000ff
        /*7054*/ 	.word	0x00000028
        /*7058*/ 	.short	0x0100
        /*705a*/ 	.byte	0x09
	.zero		1


	//   ....[11]....
        /*705c*/ 	.word	0x000003d0
        /*7060*/ 	.word	0x000000ff
        /*7064*/ 	.word	0x00000058
        /*7068*/ 	.short	0x0100
        /*706a*/ 	.byte	0x09
	.zero		1


	//   ....[12]....
        /*706c*/ 	.word	0x00000630
        /*7070*/ 	.word	0x000000ff
        /*7074*/ 	.word	0x00000070
        /*7078*/ 	.short	0x0100
        /*707a*/ 	.byte	0x06
	.zero		1


	//   ....[13]....
        /*707c*/ 	.word	0x00000640
        /*7080*/ 	.word	0x000000ff
        /*7084*/ 	.word	0x00000078
        /*7088*/ 	.short	0x0100
        /*708a*/ 	.byte	0x06
	.zero		1


	//   ....[14]....
        /*708c*/ 	.word	0x00002fa0
        /*7090*/ 	.word	0x000000ff
        /*7094*/ 	.word	0x00000000
        /*7098*/ 	.short	0x010a
        /*709a*/ 	.byte	0x07
	.zero		1


	//   ....[15]....
        /*709c*/ 	.word	0x00003000
        /*70a0*/ 	.word	0x000000ff
        /*70a4*/ 	.word	0x00000000
        /*70a8*/ 	.short	0x010a
        /*70aa*/ 	.byte	0x07
	.zero		1


	//   ....[16]....
        /*70ac*/ 	.word	0x00007ec0
        /*70b0*/ 	.word	0x000000ff
        /*70b4*/ 	.word	0x00000000
        /*70b8*/ 	.short	0x010a
        /*70ba*/ 	.byte	0x10
	.zero		1


	//   ....[17]....
        /*70bc*/ 	.word	0x00007f00
        /*70c0*/ 	.word	0x000000ff
        /*70c4*/ 	.word	0x00000000
        /*70c8*/ 	.short	0x010a
        /*70ca*/ 	.byte	0x10
	.zero		1


	//   ....[18]....
        /*70cc*/ 	.word	0x0000d8f0
        /*70d0*/ 	.word	0x000000ff
        /*70d4*/ 	.word	0x00000000
        /*70d8*/ 	.short	0x0101
        /*70da*/ 	.byte	0x08
	.zero		1


	//   ....[19]....
        /*70dc*/ 	.word	0x00011a00
        /*70e0*/ 	.word	0x000000ff
        /*70e4*/ 	.word	0x00000000
        /*70e8*/ 	.short	0x0101
        /*70ea*/ 	.byte	0x08
	.zero		1


	//   ....[20]....
        /*70ec*/ 	.word	0x0002f1c0
        /*70f0*/ 	.word	0x00000010
        /*70f4*/ 	.word	0x00000030
        /*70f8*/ 	.short	0x010a
        /*70fa*/ 	.byte	0x3f
	.zero		1


	//   ....[21]....
        /*70fc*/ 	.word	0x0002f520
        /*7100*/ 	.word	0x00000002
        /*7104*/ 	.word	0x00000078
        /*7108*/ 	.short	0x0101
        /*710a*/ 	.byte	0x3f
	.zero		1


	//   ....[22]....
        /*710c*/ 	.word	0x0002fcf0
        /*7110*/ 	.word	0x00000003
        /*7114*/ 	.word	0x00000000
        /*7118*/ 	.short	0x010a
        /*711a*/ 	.byte	0x3f
	.zero		1


	//   ....[23]....
        /*711c*/ 	.word	0x0002fd80
        /*7120*/ 	.word	0x00000003
        /*7124*/ 	.word	0x00000000
        /*7128*/ 	.short	0x010a
        /*712a*/ 	.byte	0x3f
	.zero		1


	//   ....[24]....
        /*712c*/ 	.word	0x0002fe10
        /*7130*/ 	.word	0x00000003
        /*7134*/ 	.word	0x00000000
        /*7138*/ 	.short	0x010a
        /*713a*/ 	.byte	0x3f
	.zero		1


	//   ....[25]....
        /*713c*/ 	.word	0x0002fea0
        /*7140*/ 	.word	0x00000003
        /*7144*/ 	.word	0x00000000
        /*7148*/ 	.short	0x010a
        /*714a*/ 	.byte	0x3f
	.zero		1


	//   ....[26]....
        /*714c*/ 	.word	0x0002ff30
        /*7150*/ 	.word	0x00000003
        /*7154*/ 	.word	0x00000000
        /*7158*/ 	.short	0x010a
        /*715a*/ 	.byte	0x3f
	.zero		1


	//   ....[27]....
        /*715c*/ 	.word	0x0002ffc0
        /*7160*/ 	.word	0x00000003
        /*7164*/ 	.word	0x00000000
        /*7168*/ 	.short	0x010a
        /*716a*/ 	.byte	0x3f
	.zero		1


	//   ....[28]....
        /*716c*/ 	.word	0x00030030
        /*7170*/ 	.word	0x00000007
        /*7174*/ 	.word	0x00000000
        /*7178*/ 	.short	0x010a
        /*717a*/ 	.byte	0x3f
	.zero		1


	//   ....[29]....
        /*717c*/ 	.word	0x000300a0
        /*7180*/ 	.word	0x00000000
        /*7184*/ 	.word	0x00000000
        /*7188*/ 	.short	0x010a
        /*718a*/ 	.byte	0x3f
	.zero		1


	//   ....[30]....
        /*718c*/ 	.word	0x00030180
        /*7190*/ 	.word	0x00000010
        /*7194*/ 	.word	0x00000030
        /*7198*/ 	.short	0x010a
        /*719a*/ 	.byte	0x3f
	.zero		1


	//   ....[31]....
        /*719c*/ 	.word	0x00030260
        /*71a0*/ 	.word	0x00000003
        /*71a4*/ 	.word	0x00000000
        /*71a8*/ 	.short	0x010a
        /*71aa*/ 	.byte	0x3f
	.zero		1


	//   ....[32]....
        /*71ac*/ 	.word	0x000302b0
        /*71b0*/ 	.word	0x00000003
        /*71b4*/ 	.word	0x00000000
        /*71b8*/ 	.short	0x010a
        /*71ba*/ 	.byte	0x3f
	.zero		1


	//   ....[33]....
        /*71bc*/ 	.word	0x00030300
        /*71c0*/ 	.word	0x00000003
        /*71c4*/ 	.word	0x00000000
        /*71c8*/ 	.short	0x010a
        /*71ca*/ 	.byte	0x3f
	.zero		1


	//   ....[34]....
        /*71cc*/ 	.word	0x00030350
        /*71d0*/ 	.word	0x00000003
        /*71d4*/ 	.word	0x00000000
        /*71d8*/ 	.short	0x010a
        /*71da*/ 	.byte	0x3f
	.zero		1


	//   ....[35]....
        /*71dc*/ 	.word	0x000303a0
        /*71e0*/ 	.word	0x00000003
        /*71e4*/ 	.word	0x00000000
        /*71e8*/ 	.short	0x010a
        /*71ea*/ 	.byte	0x3f
	.zero		1


	//----- nvinfo : EIATTR_NUM_MBARRIERS
	.align		4
.L_30:
        /*71ec*/ 	.byte	0x03, 0x38
        /*71ee*/ 	.short	0x000e


	//----- nvinfo : EIATTR_EXIT_INSTR_OFFSETS
	.align		4
        /*71f0*/ 	.byte	0x04, 0x1c
        /*71f2*/ 	.short	(.L_32 - .L_31)


	//   ....[0]....
.L_31:
        /*71f4*/ 	.word	0x000006a0


	//   ....[1]....
        /*71f8*/ 	.word	0x00001000


	//   ....[2]....
        /*71fc*/ 	.word	0x0002e7e0


	//   ....[3]....
        /*7200*/ 	.word	0x0002ee50


	//   ....[4]....
        /*7204*/ 	.word	0x00030010


	//----- nvinfo : EIATTR_MAX_THREADS
	.align		4
.L_32:
        /*7208*/ 	.byte	0x04, 0x05
        /*720a*/ 	.short	(.L_34 - .L_33)
.L_33:
        /*720c*/ 	.word	0x00000180
        /*7210*/ 	.word	0x00000001
        /*7214*/ 	.word	0x00000001


	//----- nvinfo : EIATTR_CRS_STACK_SIZE
	.align		4
.L_34:
        /*7218*/ 	.byte	0x04, 0x1e
        /*721a*/ 	.short	(.L_36 - .L_35)
.L_35:
        /*721c*/ 	.word	0x00000000


	//----- nvinfo : EIATTR_CBANK_PARAM_SIZE
	.align		4
.L_36:
        /*7220*/ 	.byte	0x03, 0x19
        /*7222*/ 	.short	0x0470


	//----- nvinfo : EIATTR_PARAM_CBANK
	.align		4
        /*7224*/ 	.byte	0x04, 0x0a
        /*7226*/ 	.short	(.L_38 - .L_37)
	.align		4
.L_37:
        /*7228*/ 	.word	index@(.nv.constant0._ZN7cutlass13device_kernelINS_4gemm6kernel13GemmUniversalIN4cute5tupleIJiiiiEEENS1_10collective13CollectiveMmaINS1_37MainloopSm90TmaGmmaWarpSpecializedFP8ILi6ENS5_IJNS4_1CILi1EEESB_SB_EEENS1_35KernelTmaWarpSpecializedCooperativeEEENS5_IJNSA_ILi384EEENSA_ILi192EEENSA_ILi64EEEEEENS_12float_e4m3_tENS5_IJlSB_lEEESJ_SK_NS4_8TiledMMAINS4_8MMA_AtomIJNS4_4SM904GMMA31MMA_64x192x32_F32E4M3E4M3_SS_TNILNSO_7ScaleInE1ELSQ_1EEEEEENS4_6LayoutINS5_IJNSA_ILi2EEESB_SB_EEENS5_IJSB_NSA_ILi0EEESW_EEEEENS5_IJNS4_10UnderscoreESZ_SZ_EEEEENS4_13SM90_TMA_LOADENS4_14ComposedLayoutINS4_7SwizzleILi2ELi4ELi3EEENS4_18smem_ptr_flag_bitsILi8EEENST_INS5_IJNSA_ILi8EEESH_EEENS5_IJSH_SB_EEEEEEEvNS4_8identityES12_S1C_vS1D_EENS_8epilogue10collective6detail29Sm90TmaWarpSpecializedAdapterINS1G_15DefaultEpilogueISJ_SK_SK_NS1F_6thread17LinearCombinationISJ_Li1EffLNS1K_9ScaleType4KindE0ELNS_15FloatRoundStyleE2ESJ_EENS1_15EpilogueDefaultEEEEEvvEEEEvNT_6ParamsE)
        /*722c*/ 	.short	0x0210
        /*722e*/ 	.short	0x0470


	//----- nvinfo : EIATTR_SW_WAR
	.align		4
.L_38:
        /*7230*/ 	.byte	0x04, 0x36
        /*7232*/ 	.short	(.L_40 - .L_39)
.L_39:
        /*7234*/ 	.word	0x00000008
.L_40:


//--------------------- .nv.callgraph             --------------------------
	.section	.nv.callgraph,"",@"SHT_CUDA_CALLGRAPH"
	.align	4
	.sectionentsize	8
	.align		4
        /*0000*/ 	.word	0x00000000
	.align		4
        /*0004*/ 	.word	0xffffffff
	.align		4
        /*0008*/ 	.word	0x00000000
	.align		4
        /*000c*/ 	.word	0xfffffffe
	.align		4
        /*0010*/ 	.word	0x00000000
	.align		4
        /*0014*/ 	.word	0xfffffffd
	.align		4
        /*0018*/ 	.word	0x00000000
	.align		4
        /*001c*/ 	.word	0xfffffffc


//--------------------- .nv.constant4             --------------------------
	.section	.nv.constant4,"a",@progbits
	.align	8
	.align		8
.nv.constant4:
        /*0000*/ 	.dword	_ZN39_INTERNAL_3b0b0476_4_k_cu_ac340dd1_66704cuda3std3__45__cpo5beginE
	.align		8
        /*0008*/ 	.dword	_ZN39_INTERNAL_3b0b0476_4_k_cu_ac340dd1_66704cuda3std3__45__cpo3endE
	.align		8
        /*0010*/ 	.dword	_ZN39_INTERNAL_3b0b0476_4_k_cu_ac340dd1_66704cuda3std3__45__cpo6cbeginE
	.align		8
        /*0018*/ 	.dword	_ZN39_INTERNAL_3b0b0476_4_k_cu_ac340dd1_66704cuda3std3__45__cpo4cendE
	.align		8
        /*0020*/ 	.dword	_ZN39_INTERNAL_3b0b0476_4_k_cu_ac340dd1_66704cuda3std3__441_GLOBAL__N__3b0b0476_4_k_cu_ac340dd1_66706ignoreE
	.align		8
        /*0028*/ 	.dword	_ZN39_INTERNAL_3b0b0476_4_k_cu_ac340dd1_66704cuda3std3__419piecewise_constructE
	.align		8
        /*0030*/ 	.dword	_ZN39_INTERNAL_3b0b0476_4_k_cu_ac340dd1_66704cuda3std3__48in_placeE
	.align		8
        /*0038*/ 	.dword	_ZN39_INTERNAL_3b0b0476_4_k_cu_ac340dd1_66704cuda3std6ranges3__45__cpo4swapE
	.align		8
        /*0040*/ 	.dword	_ZN39_INTERNAL_3b0b0476_4_k_cu_ac340dd1_66704cuda3std6ranges3__45__cpo9iter_moveE
	.align		8
        /*0048*/ 	.dword	_ZN39_INTERNAL_3b0b0476_4_k_cu_ac340dd1_66704cute7productE
	.align		8
        /*0050*/ 	.dword	_ZN39_INTERNAL_3b0b0476_4_k_cu_ac340dd1_66704cute1_E


//--------------------- .text._ZN7cutlass13device_kernelINS_4gemm6kernel13GemmUniversalIN4cute5tupleIJiiiiEEENS1_10collective13CollectiveMmaINS1_37MainloopSm90TmaGmmaWarpSpecializedFP8ILi6ENS5_IJNS4_1CILi1EEESB_SB_EEENS1_35KernelTmaWarpSpecializedCooperativeEEENS5_IJNSA_ILi384EEENSA_ILi192EEENSA_ILi64EEEEEENS_12float_e4m3_tENS5_IJlSB_lEEESJ_SK_NS4_8TiledMMAINS4_8MMA_AtomIJNS4_4SM904GMMA31MMA_64x192x32_F32E4M3E4M3_SS_TNILNSO_7ScaleInE1ELSQ_1EEEEEENS4_6LayoutINS5_IJNSA_ILi2EEESB_SB_EEENS5_IJSB_NSA_ILi0EEESW_EEEEENS5_IJNS4_10UnderscoreESZ_SZ_EEEEENS4_13SM90_TMA_LOADENS4_14ComposedLayoutINS4_7SwizzleILi2ELi4ELi3EEENS4_18smem_ptr_flag_bitsILi8EEENST_INS5_IJNSA_ILi8EEESH_EEENS5_IJSH_SB_EEEEEEEvNS4_8identityES12_S1C_vS1D_EENS_8epilogue10collective6detail29Sm90TmaWarpSpecializedAdapterINS1G_15DefaultEpilogueISJ_SK_SK_NS1F_6thread17LinearCombinationISJ_Li1EffLNS1K_9ScaleType4KindE0ELNS_15FloatRoundStyleE2ESJ_EENS1_15EpilogueDefaultEEEEEvvEEEEvNT_6ParamsE --------------------------
	.section	.text._ZN7cutlass13device_kernelINS_4gemm6kernel13GemmUniversalIN4cute5tupleIJiiiiEEENS1_10collective13CollectiveMmaINS1_37MainloopSm90TmaGmmaWarpSpecializedFP8ILi6ENS5_IJNS4_1CILi1EEESB_SB_EEENS1_35KernelTmaWarpSpecializedCooperativeEEENS5_IJNSA_ILi384EEENSA_ILi192EEENSA_ILi64EEEEEENS_12float_e4m3_tENS5_IJlSB_lEEESJ_SK_NS4_8TiledMMAINS4_8MMA_AtomIJNS4_4SM904GMMA31MMA_64x192x32_F32E4M3E4M3_SS_TNILNSO_7ScaleInE1ELSQ_1EEEEEENS4_6LayoutINS5_IJNSA_ILi2EEESB_SB_EEENS5_IJSB_NSA_ILi0EEESW_EEEEENS5_IJNS4_10UnderscoreESZ_SZ_EEEEENS4_13SM90_TMA_LOADENS4_14ComposedLayoutINS4_7SwizzleILi2ELi4ELi3EEENS4_18smem_ptr_flag_bitsILi8EEENST_INS5_IJNSA_ILi8EEESH_EEENS5_IJSH_SB_EEEEEEEvNS4_8identityES12_S1C_vS1D_EENS_8epilogue10collective6detail29Sm90TmaWarpSpecializedAdapterINS1G_15DefaultEpilogueISJ_SK_SK_NS1F_6thread17LinearCombinationISJ_Li1EffLNS1K_9ScaleType4KindE0ELNS_15FloatRoundStyleE2ESJ_EENS1_15EpilogueDefaultEEEEEvvEEEEvNT_6ParamsE,"ax",@progbits
	.align	128
.text._ZN7cutlass13device_kernelINS_4gemm6kernel13GemmUniversalIN4cute5tupleIJiiiiEEENS1_10collective13CollectiveMmaINS1_37MainloopSm90TmaGmmaWarpSpecializedFP8ILi6ENS5_IJNS4_1CILi1EEESB_SB_EEENS1_35KernelTmaWarpSpecializedCooperativeEEENS5_IJNSA_ILi384EEENSA_ILi192EEENSA_ILi64EEEEEENS_12float_e4m3_tENS5_IJlSB_lEEESJ_SK_NS4_8TiledMMAINS4_8MMA_AtomIJNS4_4SM904GMMA31MMA_64x192x32_F32E4M3E4M3_SS_TNILNSO_7ScaleInE1ELSQ_1EEEEEENS4_6LayoutINS5_IJNSA_ILi2EEESB_SB_EEENS5_IJSB_NSA_ILi0EEESW_EEEEENS5_IJNS4_10UnderscoreESZ_SZ_EEEEENS4_13SM90_TMA_LOADENS4_14ComposedLayoutINS4_7SwizzleILi2ELi4ELi3EEENS4_18smem_ptr_flag_bitsILi8EEENST_INS5_IJNSA_ILi8EEESH_EEENS5_IJSH_SB_EEEEEEEvNS4_8identityES12_S1C_vS1D_EENS_8epilogue10collective6detail29Sm90TmaWarpSpecializedAdapterINS1G_15DefaultEpilogueISJ_SK_SK_NS1F_6thread17LinearCombinationISJ_Li1EffLNS1K_9ScaleType4KindE0ELNS_15FloatRoundStyleE2ESJ_EENS1_15EpilogueDefaultEEEEEvvEEEEvNT_6ParamsE:
        .type           _ZN7cutlass13device_kernelINS_4gemm6kernel13GemmUniversalIN4cute5tupleIJiiiiEEENS1_10collective13CollectiveMmaINS1_37MainloopSm90TmaGmmaWarpSpecializedFP8ILi6ENS5_IJNS4_1CILi1EEESB_SB_EEENS1_35KernelTmaWarpSpecializedCooperativeEEENS5_IJNSA_ILi384EEENSA_ILi192EEENSA_ILi64EEEEEENS_12float_e4m3_tENS5_IJlSB_lEEESJ_SK_NS4_8TiledMMAINS4_8MMA_AtomIJNS4_4SM904GMMA31MMA_64x192x32_F32E4M3E4M3_SS_TNILNSO_7ScaleInE1ELSQ_1EEEEEENS4_6LayoutINS5_IJNSA_ILi2EEESB_SB_EEENS5_IJSB_NSA_ILi0EEESW_EEEEENS5_IJNS4_10UnderscoreESZ_SZ_EEEEENS4_13SM90_TMA_LOADENS4_14ComposedLayoutINS4_7SwizzleILi2ELi4ELi3EEENS4_18smem_ptr_flag_bitsILi8EEENST_INS5_IJNSA_ILi8EEESH_EEENS5_IJSH_SB_EEEEEEEvNS4_8identityES12_S1C_vS1D_EENS_8epilogue10collective6detail29Sm90TmaWarpSpecializedAdapterINS1G_15DefaultEpilogueISJ_SK_SK_NS1F_6thread17LinearCombinationISJ_Li1EffLNS1K_9ScaleType4KindE0ELNS_15FloatRoundStyleE2ESJ_EENS1_15EpilogueDefaultEEEEEvvEEEEvNT_6ParamsE,@function
        .size           _ZN7cutlass13device_kernelINS_4gemm6kernel13GemmUniversalIN4cute5tupleIJiiiiEEENS1_10collective13CollectiveMmaINS1_37MainloopSm90TmaGmmaWarpSpecializedFP8ILi6ENS5_IJNS4_1CILi1EEESB_SB_EEENS1_35KernelTmaWarpSpecializedCooperativeEEENS5_IJNSA_ILi384EEENSA_ILi192EEENSA_ILi64EEEEEENS_12float_e4m3_tENS5_IJlSB_lEEESJ_SK_NS4_8TiledMMAINS4_8MMA_AtomIJNS4_4SM904GMMA31MMA_64x192x32_F32E4M3E4M3_SS_TNILNSO_7ScaleInE1ELSQ_1EEEEEENS4_6LayoutINS5_IJNSA_ILi2EEESB_SB_EEENS5_IJSB_NSA_ILi0EEESW_EEEEENS5_IJNS4_10UnderscoreESZ_SZ_EEEEENS4_13SM90_TMA_LOADENS4_14ComposedLayoutINS4_7SwizzleILi2ELi4ELi3EEENS4_18smem_ptr_flag_bitsILi8EEENST_INS5_IJNSA_ILi8EEESH_EEENS5_IJSH_SB_EEEEEEEvNS4_8identityES12_S1C_vS1D_EENS_8epilogue10collective6detail29Sm90TmaWarpSpecializedAdapterINS1G_15DefaultEpilogueISJ_SK_SK_NS1F_6thread17LinearCombinationISJ_Li1EffLNS1K_9ScaleType4KindE0ELNS_15FloatRoundStyleE2ESJ_EENS1_15EpilogueDefaultEEEEEvvEEEEvNT_6ParamsE,(.L_x_79 - _ZN7cutlass13device_kernelINS_4gemm6kernel13GemmUniversalIN4cute5tupleIJiiiiEEENS1_10collective13CollectiveMmaINS1_37MainloopSm90TmaGmmaWarpSpecializedFP8ILi6ENS5_IJNS4_1CILi1EEESB_SB_EEENS1_35KernelTmaWarpSpecializedCooperativeEEENS5_IJNSA_ILi384EEENSA_ILi192EEENSA_ILi64EEEEEENS_12float_e4m3_tENS5_IJlSB_lEEESJ_SK_NS4_8TiledMMAINS4_8MMA_AtomIJNS4_4SM904GMMA31MMA_64x192x32_F32E4M3E4M3_SS_TNILNSO_7ScaleInE1ELSQ_1EEEEEENS4_6LayoutINS5_IJNSA_ILi2EEESB_SB_EEENS5_IJSB_NSA_ILi0EEESW_EEEEENS5_IJNS4_10UnderscoreESZ_SZ_EEEEENS4_13SM90_TMA_LOADENS4_14ComposedLayoutINS4_7SwizzleILi2ELi4ELi3EEENS4_18smem_ptr_flag_bitsILi8EEENST_INS5_IJNSA_ILi8EEESH_EEENS5_IJSH_SB_EEEEEEEvNS4_8identityES12_S1C_vS1D_EENS_8epilogue10collective6detail29Sm90TmaWarpSpecializedAdapterINS1G_15DefaultEpilogueISJ_SK_SK_NS1F_6thread17LinearCombinationISJ_Li1EffLNS1K_9ScaleType4KindE0ELNS_15FloatRoundStyleE2ESJ_EENS1_15EpilogueDefaultEEEEEvvEEEEvNT_6ParamsE)
        .other          _ZN7cutlass13device_kernelINS_4gemm6kernel13GemmUniversalIN4cute5tupleIJiiiiEEENS1_10collective13CollectiveMmaINS1_37MainloopSm90TmaGmmaWarpSpecializedFP8ILi6ENS5_IJNS4_1CILi1EEESB_SB_EEENS1_35KernelTmaWarpSpecializedCooperativeEEENS5_IJNSA_ILi384EEENSA_ILi192EEENSA_ILi64EEEEEENS_12float_e4m3_tENS5_IJlSB_lEEESJ_SK_NS4_8TiledMMAINS4_8MMA_AtomIJNS4_4SM904GMMA31MMA_64x192x32_F32E4M3E4M3_SS_TNILNSO_7ScaleInE1ELSQ_1EEEEEENS4_6LayoutINS5_IJNSA_ILi2EEESB_SB_EEENS5_IJSB_NSA_ILi0EEESW_EEEEENS5_IJNS4_10UnderscoreESZ_SZ_EEEEENS4_13SM90_TMA_LOADENS4_14ComposedLayoutINS4_7SwizzleILi2ELi4ELi3EEENS4_18smem_ptr_flag_bitsILi8EEENST_INS5_IJNSA_ILi8EEESH_EEENS5_IJSH_SB_EEEEEEEvNS4_8identityES12_S1C_vS1D_EENS_8epilogue10collective6detail29Sm90TmaWarpSpecializedAdapterINS1G_15DefaultEpilogueISJ_SK_SK_NS1F_6thread17LinearCombinationISJ_Li1EffLNS1K_9ScaleType4KindE0ELNS_15FloatRoundStyleE2ESJ_EENS1_15EpilogueDefaultEEEEEvvEEEEvNT_6ParamsE,@"STO_CUDA_ENTRY STV_DEFAULT"
_ZN7cutlass13device_kernelINS_4gemm6kernel13GemmUniversalIN4cute5tupleIJiiiiEEENS1_10collective13CollectiveMmaINS1_37MainloopSm90TmaGmmaWarpSpecializedFP8ILi6ENS5_IJNS4_1CILi1EEESB_SB_EEENS1_35KernelTmaWarpSpecializedCooperativeEEENS5_IJNSA_ILi384EEENSA_ILi192EEENSA_ILi64EEEEEENS_12float_e4m3_tENS5_IJlSB_lEEESJ_SK_NS4_8TiledMMAINS4_8MMA_AtomIJNS4_4SM904GMMA31MMA_64x192x32_F32E4M3E4M3_SS_TNILNSO_7ScaleInE1ELSQ_1EEEEEENS4_6LayoutINS5_IJNSA_ILi2EEESB_SB_EEENS5_IJSB_NSA_ILi0EEESW_EEEEENS5_IJNS4_10UnderscoreESZ_SZ_EEEEENS4_13SM90_TMA_LOADENS4_14ComposedLayoutINS4_7SwizzleILi2ELi4ELi3EEENS4_18smem_ptr_flag_bitsILi8EEENST_INS5_IJNSA_ILi8EEESH_EEENS5_IJSH_SB_EEEEEEEvNS4_8identityES12_S1C_vS1D_EENS_8epilogue10collective6detail29Sm90TmaWarpSpecializedAdapterINS1G_15DefaultEpilogueISJ_SK_SK_NS1F_6thread17LinearCombinationISJ_Li1EffLNS1K_9ScaleType4KindE0ELNS_15FloatRoundStyleE2ESJ_EENS1_15EpilogueDefaultEEEEEvvEEEEvNT_6ParamsE:
[----:B------:R-:W0:Y:S02]  /*0000*/  LDC R1, c[0x0][0x28] ;  /* 0x00000a00ff017b82 */ /* 0x000e240000000800 */
[----:B0-----:R-:W-:Y:S01]  /*0010*/  VIADD R1, R1, 0xfffff780 ;  /* 0xfffff78001017836 */ /* 0x001fe20000000000 */
[----:B------:R-:W0:Y:S01]  /*0020*/  S2R R2, SR_TID.X ;  /* 0x0000000000027919 */ /* 0x000e220000002100 */
[----:B------:R-:W-:Y:S01]  /*0030*/  ELECT P0, URZ, PT ;  /* 0x00000000003f782f */ /* 0x000fe20003800000 */
[----:B------:R-:W-:Y:S01]  /*0040*/  BSSY B0, `(.L_x_0) ;  /* 0x0000015000007945 */ /* 0x000fe20003800000 */
[--C-:B0-----:R-:W-:Y:S02]  /*0050*/  SHF.R.U32.HI R0, RZ, 0x5, R2.reuse ;  /* 0x00000005ff007819 */ /* 0x101fe40000011602 */
[----:B------:R-:W-:-:S03]  /*0060*/  SHF.R.U32.HI R2, RZ, 0x7, R2 ;  /* 0x00000007ff027819 */ /* 0x000fc60000011602 */
[----:B------:R-:W0:Y:S04]  /*0070*/  SHFL.IDX PT, R3, R0, RZ, 0x1f ;  /* 0x00001fff00037589 */ /* 0x000e2800000e0000 */
[----:B------:R-:W1:Y:S01]  /*0080*/  SHFL.IDX PT, R2, R2, RZ, 0x1f ;  /* 0x00001fff02027589 */ /* 0x000e6200000e0000 */
[----:B0-----:R-:W-:Y:S02]  /*0090*/  R2UR UR4, R3 ;  /* 0x00000000030472ca */ /* 0x001fe400000e0000 */
[----:B-1----:R-:W-:-:S11]  /*00a0*/  R2UR UR6, R2 ;  /* 0x00000000020672ca */ /* 0x002fd600000e0000 */
[----:B------:R-:W-:Y:S02]  /*00b0*/  USHF.R.S32.HI UR5, URZ, 0x1f, UR4 ;  /* 0x0000001f3f057899 */ /* 0x000fe40008011404 */
[----:B------:R-:W-:Y:S02]  /*00c0*/  ISETP.NE.OR P0, PT, RZ, UR4, !P0 ;  /* 0x00000004ff007c0c */ /* 0x000fe4000c705670 */
[----:B------:R-:W-:-:S04]  /*00d0*/  ULEA.HI UR5, UR5, UR4, URZ, 0x2 ;  /* 0x0000000405057291 */ /* 0x000fc8000f8f103f */
[----:B------:R-:W-:-:S04]  /*00e0*/  ULOP3.LUT UR5, UR5, 0xfffffffc, URZ, 0xc0, !UPT ;  /* 0xfffffffc05057892 */ /* 0x000fc8000f8ec03f */
[----:B------:R-:W-:-:S03]  /*00f0*/  UIADD3 UR8, UR4, -UR5, URZ ;  /* 0x8000000504087290 */ /* 0x000fc6000fffe03f */
[----:B------:R-:W-:Y:S09]  /*0100*/  @P0 BRA `(.L_x_1) ;  /* 0x0000000000200947 */ /* 0x000ff20003800000 */
[----:B------:R-:W-:Y:S02]  /*0110*/  ULDC.64 UR4, c[0x0][0x198] ;  /* 0x0000660000047ab9 */ /* 0x000fe40000000a00 */
[----:B------:R-:W-:Y:S02]  /*0120*/  UIADD3 UR10, UP0, UR4, 0xf0, URZ ;  /* 0x000000f0040a7890 */ /* 0x000fe4000ff1e03f */
[----:B------:R-:W-:Y:S02]  /*0130*/  UIADD3 UR4, UP1, UR4, 0x1f0, URZ ;  /* 0x000001f004047890 */ /* 0x000fe4000ff3e03f */
[----:B------:R-:W-:Y:S02]  /*0140*/  UIADD3.X UR11, URZ, UR5, URZ, UP0, !UPT ;  /* 0x000000053f0b7290 */ /* 0x000fe400087fe43f */
[----:B------:R-:W-:-:S07]  /*0150*/  UIADD3.X UR5, URZ, UR5, URZ, UP1, !UPT ;  /* 0x000000053f057290 */ /* 0x000fce0008ffe43f */
[----:B------:R0:W-:Y:S02]  /*0160*/  UTMACCTL.PF [UR10] ;  /* 0x000000000a0079b9 */ /* 0x0001e40008040000 */
[----:B------:R0:W-:Y:S02]  /*0170*/  UTMACCTL.PF [UR4] ;  /* 0x00000000040079b9 */ /* 0x0001e40008040000 */
[----:B0-----:R-:W-:Y:S01]  /*0180*/  NOP ;  /* 0x0000000000007918 */ /* 0x001fe20000000000 */
.L_x_1:
[----:B------:R-:W-:Y:S05]  /*0190*/  BSYNC B0 ;  /* 0x0000000000007941 */ /* 0x000fea0003800000 */
.L_x_0:
[----:B------:R-:W0:Y:S01]  /*01a0*/  SHFL.IDX PT, R2, R0, RZ, 0x1f ;  /* 0x00001fff00027589 */ /* 0x000e2200000e0000 */
[----:B------:R-:W-:Y:S01]  /*01b0*/  UISETP.NE.AND UP0, UPT, UR8, 0x3, UPT ;  /* 0x000000030800788c */ /* 0x000fe2000bf05270 */
[----:B------:R-:W-:Y:S01]  /*01c0*/  ISETP.NE.AND P1, PT, RZ, UR6, PT ;  /* 0x00000006ff007c0c */ /* 0x000fe2000bf25270 */
[----:B------:R-:W-:Y:S02]  /*01d0*/  UIADD3 UR10, UR6, -0x1, URZ ;  /* 0xffffffff060a7890 */ /* 0x000fe4000fffe03f */
[----:B------:R-:W-:Y:S02]  /*01e0*/  UISETP.EQ.OR UP0, UPT, UR8, URZ, !UP0 ;  /* 0x0000003f0800728c */ /* 0x000fe4000c702670 */
[----:B------:R-:W-:Y:S02]  /*01f0*/  UISETP.GE.U32.AND UP1, UPT, UR10, 0x2, UPT ;  /* 0x000000020a00788c */ /* 0x000fe4000bf26070 */
[----:B------:R-:W-:-:S04]  /*0200*/  UISETP.EQ.AND UP0, UPT, UR6, URZ, UP0 ;  /* 0x0000003f0600728c */ /* 0x000fc80008702270 */
[----:B------:R-:W-:-:S04]  /*0210*/  USEL UR13, URZ, 0x1, !UP0 ;  /* 0x000000013f0d7887 */ /* 0x000fc8000c000000 */
[----:B------:R-:W-:Y:S01]  /*0220*/  USEL UR13, UR13, 0x2, UP1 ;  /* 0x000000020d0d7887 */ /* 0x000fe20008800000 */
[----:B0-----:R-:W-:-:S13]  /*0230*/  ISETP.NE.AND P0, PT, R2, RZ, PT ;  /* 0x000000ff0200720c */ /* 0x001fda0003f05270 */
[----:B------:R-:W-:Y:S05]  /*0240*/  @P0 BRA `(.L_x_2) ;  /* 0x0000000000680947 */ /* 0x000fea0003800000 */
[----:B------:R-:W0:Y:S01]  /*0250*/  S2UR UR9, SR_CgaCtaId ;  /* 0x00000000000979c3 */ /* 0x000e220000008800 */
[----:B------:R-:W-:Y:S01]  /*0260*/  UMOV UR4, 0x400 ;  /* 0x0000040000047882 */ /* 0x000fe20000000000 */
[----:B------:R-:W-:Y:S01]  /*0270*/  UMOV UR5, 0x1 ;  /* 0x0000000100057882 */ /* 0x000fe20000000000 */
[----:B------:R-:W-:Y:S01]  /*0280*/  UMOV UR6, 0x100 ;  /* 0x0000010000067882 */ /* 0x000fe20000000000 */
[----:B------:R-:W-:Y:S01]  /*0290*/  ELECT P0, URZ, PT ;  /* 0x00000000003f782f */ /* 0x000fe20003800000 */
[----:B------:R-:W-:-:S04]  /*02a0*/  UIADD3 UR6, -UR6, 0x100000, URZ ;  /* 0x0010000006067890 */ /* 0x000fc8000fffe13f */
[----:B------:R-:W-:Y:S02]  /*02b0*/  USHF.L.U32 UR7, UR6, 0xb, URZ ;  /* 0x0000000b06077899 */ /* 0x000fe4000800063f */
[----:B------:R-:W-:Y:S02]  /*02c0*/  USHF.L.U32 UR6, UR6, 0x1, URZ ;  /* 0x0000000106067899 */ /* 0x000fe4000800063f */
[----:B0-----:R-:W-:Y:S02]  /*02d0*/  ULEA UR9, UR9, UR4, 0x18 ;  /* 0x0000000409097291 */ /* 0x001fe4000f8ec03f */
[----:B------:R-:W-:-:S04]  /*02e0*/  UIADD3 UR4, -UR5, 0x100000, URZ ;  /* 0x0010000005047890 */ /* 0x000fc8000fffe13f */
[----:B------:R-:W-:Y:S02]  /*02f0*/  USHF.L.U32 UR5, UR4, 0xb, URZ ;  /* 0x0000000b04057899 */ /* 0x000fe4000800063f */
[----:B------:R-:W-:Y:S01]  /*0300*/  USHF.L.U32 UR4, UR4, 0x1, URZ ;  /* 0x0000000104047899 */ /* 0x000fe2000800063f */
[----:B------:R-:W0:Y:S11]  /*0310*/  FENCE.VIEW.ASYNC.S ;  /* 0x00000000000073c6 */ /* 0x000e360000000000 */
[----:B0-----:R0:W1:Y:S01]  /*0320*/  SYNCS.EXCH.64 URZ, [UR9], UR4 ;  /* 0x00000004093f75b2 */ /* 0x0010620008000100 */
[----:B------:R0:W2:Y:S01]  /*0330*/  SYNCS.EXCH.64 URZ, [UR9+0x30], UR6 ;  /* 0x00003006093f75b2 */ /* 0x0000a20008000100 */
[----:B------:R0:W3:Y:S01]  /*0340*/  SYNCS.EXCH.64 URZ, [UR9+0x8], UR4 ;  /* 0x00000804093f75b2 */ /* 0x0000e20008000100 */
[----:B------:R0:W4:Y:S01]  /*0350*/  SYNCS.EXCH.64 URZ, [UR9+0x38], UR6 ;  /* 0x00003806093f75b2 */ /* 0x0001220008000100 */
[----:B------:R0:W0:Y:S01]  /*0360*/  SYNCS.EXCH.64 URZ, [UR9+0x10], UR4 ;  /* 0x00001004093f75b2 */ /* 0x0000220008000100 */
[----:B------:R0:W0:Y:S01]  /*0370*/  SYNCS.EXCH.64 URZ, [UR9+0x40], UR6 ;  /* 0x00004006093f75b2 */ /* 0x0000220008000100 */
[----:B------:R0:W0:Y:S01]  /*0380*/  SYNCS.EXCH.64 URZ, [UR9+0x18], UR4 ;  /* 0x00001804093f75b2 */ /* 0x0000220008000100 */
[----:B------:R0:W0:Y:S01]  /*0390*/  SYNCS.EXCH.64 URZ, [UR9+0x48], UR6 ;  /* 0x00004806093f75b2 */ /* 0x0000220008000100 */
[----:B------:R0:W0:Y:S01]  /*03a0*/  SYNCS.EXCH.64 URZ, [UR9+0x20], UR4 ;  /* 0x00002004093f75b2 */ /* 0x0000220008000100 */
[----:B------:R0:W0:Y:S01]  /*03b0*/  SYNCS.EXCH.64 URZ, [UR9+0x50], UR6 ;  /* 0x00005006093f75b2 */ /* 0x0000220008000100 */
[----:B------:R0:W0:Y:S01]  /*03c0*/  SYNCS.EXCH.64 URZ, [UR9+0x28], UR4 ;  /* 0x00002804093f75b2 */ /* 0x0000220008000100 */
[----:B------:R0:W0:Y:S01]  /*03d0*/  SYNCS.EXCH.64 URZ, [UR9+0x58], UR6 ;  /* 0x00005806093f75b2 */ /* 0x0000220008000100 */
[----:B------:R-:W-:Y:S01]  /*03e0*/  NOP ;  /* 0x0000000000007918 */ /* 0x000fe20000000000 */
.L_x_2:
[----:B------:R-:W5:Y:S01]  /*03f0*/  SHFL.IDX PT, R0, R0, RZ, 0x1f ;  /* 0x00001fff00007589 */ /* 0x000f6200000e0000 */
[----:B------:R-:W1:Y:S01]  /*0400*/  LDC R2, c[0x0][0x65c] ;  /* 0x00019700ff027b82 */ /* 0x000e620000000800 */
[----:B------:R-:W-:Y:S01]  /*0410*/  ELECT P0, URZ, PT ;  /* 0x00000000003f782f */ /* 0x000fe20003800000 */
[----:B------:R-:W-:Y:S01]  /*0420*/  IMAD.MOV.U32 R3, RZ, RZ, RZ ;  /* 0x000000ffff037224 */ /* 0x000fe200078e00ff */
[----:B0-----:R-:W-:Y:S01]  /*0430*/  UMOV UR4, 0x20 ;  /* 0x0000002000047882 */ /* 0x001fe20000000000 */
[----:B------:R-:W-:Y:S01]  /*0440*/  NOP ;  /* 0x0000000000007918 */ /* 0x000fe20000000000 */
[----:B------:R-:W-:Y:S01]  /*0450*/  NOP ;  /* 0x0000000000007918 */ /* 0x000fe20000000000 */
[----:B------:R-:W-:Y:S02]  /*0460*/  LOP3.LUT R5, R5, 0xfffffbff, RZ, 0xc0, !PT ;  /* 0xfffffbff05057812 */ /* 0x000fe400078ec0ff */
[----:B-----5:R-:W-:Y:S02]  /*0470*/  ISETP.NE.OR P0, PT, R0, RZ, !P0 ;  /* 0x000000ff0000720c */ /* 0x020fe40004705670 */
[----:B-1----:R-:W-:Y:S01]  /*0480*/  ISETP.NE.AND P2, PT, R2, 0x1, PT ;  /* 0x000000010200780c */ /* 0x002fe20003f45270 */
[----:B------:R-:W0:Y:S01]  /*0490*/  S2R R0, SR_CTAID.Y ;  /* 0x0000000000007919 */ /* 0x000e220000002600 */
[----:B------:R-:W1:Y:S09]  /*04a0*/  S2R R2, SR_CTAID.X ;  /* 0x0000000000027919 */ /* 0x000e720000002500 */
[----:B------:R-:W-:Y:S01]  /*04b0*/  VOTEU.ALL UP0, P0 ;  /* 0x00000000003f7886 */ /* 0x000fe20000000000 */
[----:B------:R-:W-:Y:S01]  /*04c0*/  VOTEU.ALL UP1, P0 ;  /* 0x00000000003f7886 */ /* 0x000fe20000020000 */
[----:B------:R-:W1:Y:S01]  /*04d0*/  @P2 LDC R9, c[0x0][0x10] ;  /* 0x00000400ff092b82 */ /* 0x000e620000000800 */
[----:B------:R-:W-:Y:S01]  /*04e0*/  @P2 IMAD.MOV.U32 R7, RZ, RZ, RZ ;  /* 0x000000ffff072224 */ /* 0x000fe200078e00ff */
[----:B------:R-:W-:Y:S01]  /*04f0*/  @P2 LOP3.LUT R5, R5, 0x400, RZ, 0xfc, !PT ;  /* 0x0000040005052812 */ /* 0x000fe200078efcff */
[----:B------:R-:W-:Y:S01]  /*0500*/  @P2 IMAD.MOV.U32 R13, RZ, RZ, RZ ;  /* 0x000000ffff0d2224 */ /* 0x000fe200078e00ff */
[----:B------:R-:W-:Y:S01]  /*0510*/  @!UP0 UMOV UR6, 0x400 ;  /* 0x0000040000068882 */ /* 0x000fe20000000000 */
[----:B------:R-:W-:-:S04]  /*0520*/  @!UP0 UIADD3 UR4, -UR4, 0x100000, URZ ;  /* 0x0010000004048890 */ /* 0x000fc8000fffe13f */
[----:B------:R-:W-:Y:S02]  /*0530*/  @!UP0 USHF.L.U32 UR5, UR4, 0xb, URZ ;  /* 0x0000000b04058899 */ /* 0x000fe4000800063f */
[----:B------:R-:W-:Y:S01]  /*0540*/  @!UP0 USHF.L.U32 UR4, UR4, 0x1, URZ ;  /* 0x0000000104048899 */ /* 0x000fe2000800063f */
[----:B------:R-:W5:Y:S08]  /*0550*/  @!P2 LDC R11, c[0x0][0xc] ;  /* 0x00000300ff0bab82 */ /* 0x000f700000000800 */
[----:B------:R-:W2:Y:S01]  /*0560*/  @!UP0 S2UR UR7, SR_CgaCtaId ;  /* 0x00000000000789c3 */ /* 0x000ea20000008800 */
[----:B0-----:R-:W-:-:S04]  /*0570*/  @P2 IMAD.MOV.U32 R6, RZ, RZ, R0 ;  /* 0x000000ffff062224 */ /* 0x001fc800078e0000 */
[----:B-1----:R-:W-:-:S04]  /*0580*/  @P2 IMAD.WIDE.U32 R8, R2, R9, R6 ;  /* 0x0000000902082225 */ /* 0x002fc800078e0006 */
[----:B------:R-:W-:Y:S02]  /*0590*/  @P2 IMAD.MOV.U32 R10, RZ, RZ, R8 ;  /* 0x000000ffff0a2224 */ /* 0x000fe400078e0008 */
[----:B------:R-:W-:Y:S02]  /*05a0*/  @P2 IMAD.IADD R12, R9, 0x1, R13 ;  /* 0x00000001090c2824 */ /* 0x000fe400078e020d */
[----:B-----5:R-:W-:-:S04]  /*05b0*/  @!P2 IMAD.WIDE.U32 R6, R11, R0, R2 ;  /* 0x000000000b06a225 */ /* 0x020fc800078e0002 */
[----:B------:R-:W-:Y:S02]  /*05c0*/  @!P2 IMAD.MOV.U32 R10, RZ, RZ, R6 ;  /* 0x000000ffff0aa224 */ /* 0x000fe400078e0006 */
[----:B------:R-:W-:Y:S01]  /*05d0*/  @!P2 IMAD.MOV.U32 R12, RZ, RZ, R7 ;  /* 0x000000ffff0ca224 */ /* 0x000fe200078e0007 */
[----:B--2---:R-:W-:Y:S02]  /*05e0*/  @!UP0 ULEA UR6, UR7, UR6, 0x18 ;  /* 0x0000000607068291 */ /* 0x004fe4000f8ec03f */
[----:B------:R0:W-:Y:S01]  /*05f0*/  STL [R1+0x578], R10 ;  /* 0x0005780a01007387 */ /* 0x0001e20000100800 */
[----:B------:R-:W-:-:S03]  /*0600*/  VOTEU.ALL UP0, P0 ;  /* 0x00000000003f7886 */ /* 0x000fc60000000000 */
[----:B------:R0:W-:Y:S04]  /*0610*/  STL [R1+0x574], R12 ;  /* 0x0005740c01007387 */ /* 0x0001e80000100800 */
[----:B------:R-:W1:Y:S02]  /*0620*/  FENCE.VIEW.ASYNC.S ;  /* 0x00000000000073c6 */ /* 0x000e640000000000 */
[----:B-1----:R0:W3:Y:S01]  /*0630*/  @!UP0 SYNCS.EXCH.64 URZ, [UR6+0x70], UR4 ;  /* 0x00007004063f85b2 */ /* 0x0020e20008000100 */
[----:B------:R0:W3:Y:S01]  /*0640*/  @!UP1 SYNCS.EXCH.64 URZ, [UR6+0x78], UR4 ;  /* 0x00007804063f95b2 */ /* 0x0000e20008000100 */
[----:B------:R-:W-:Y:S01]  /*0650*/  NOP ;  /* 0x0000000000007918 */ /* 0x000fe20000000000 */
[----:B---34-:R-:W-:Y:S06]  /*0660*/  BAR.SYNC.DEFER_BLOCKING 0x0 ;  /* 0x0000000000007b1d */ /* 0x018fec0000010000 */
[----:B0-----:R-:W-:Y:S05]  /*0670*/  @!P1 BRA `(.L_x_3) ;  /* 0x000002e0005c9947 */ /* 0x001fea0003800000 */
[----:B------:R-:W-:-:S06]  /*0680*/  UISETP.GT.U32.AND UP0, UPT, UR10, 0x1, UPT ;  /* 0x000000010a00788c */ /* 0x000fcc000bf04070 */
[----:B------:R-:W-:-:S13]  /*0690*/  PLOP3.LUT P0, PT, PT, PT, UP0, 0x80, 0x0 ;  /* 0x000000000000781c */ /* 0x000fda0003f0f008 */
[----:B------:R-:W-:Y:S05]  /*06a0*/  @P0 EXIT ;  /* 0x000000000000094d */ /* 0x000fea0003800000 */
[----:B------:R-:W-:Y:S01]  /*06b0*/  IMAD.MOV.U32 R7, RZ, RZ, -0x1 ;  /* 0xffffffffff077424 */ /* 0x000fe200078e00ff */
[----:B------:R-:W-:Y:S01]  /*06c0*/  ULDC.64 UR4, c[0x0][0x650] ;  /* 0x0001940000047ab9 */ /* 0x000fe20000000a00 */
[----:B------:R-:W-:Y:S01]  /*06d0*/  IMAD.MOV.U32 R6, RZ, RZ, -0x1 ;  /* 0xffffffffff067424 */ /* 0x000fe200078e00ff */
[----:B------:R-:W-:Y:S01]  /*06e0*/  ISETP.GE.U32.AND P0, PT, R10, UR4, PT ;  /* 0x000000040a007c0c */ /* 0x000fe2000bf06070 */
[----:B------:R-:W-:Y:S01]  /*06f0*/  UMOV UR9, 0xffffffff ;  /* 0xffffffff00097882 */ /* 0x000fe20000000000 */
[----:B------:R0:W-:Y:S01]  /*0700*/  STL [R1+0x56c], R7 ;  /* 0x00056c0701007387 */ /* 0x0001e20000100800 */
[----:B------:R-:W-:Y:S02]  /*0710*/  PRMT R4, RZ, 0x7610, R4 ;  /* 0x00007610ff047816 */ /* 0x000fe40000000004 */
[----:B------:R-:W-:Y:S01]  /*0720*/  ISETP.GE.U32.AND.EX P0, PT, R12, UR5, PT, P0 ;  /* 0x000000050c007c0c */ /* 0x000fe2000bf06100 */
[----:B------:R0:W-:-:S12]  /*0730*/  STL [R1+0x570], R6 ;  /* 0x0005700601007387 */ /* 0x0001d80000100800 */
[----:B0-----:R-:W-:Y:S05]  /*0740*/  @P0 BRA `(.L_x_4) ;  /* 0x00000004006c0947 */ /* 0x001fea0003800000 */
[----:B------:R-:W-:Y:S01]  /*0750*/  ULDC.64 UR14, c[0x0][0x628] ;  /* 0x00018a00000e7ab9 */ /* 0x000fe20000000a00 */
[----:B------:R-:W0:Y:S01]  /*0760*/  LDC.64 R14, c[0x0][0x620] ;  /* 0x00018800ff0e7b82 */ /* 0x000e220000000a00 */
[----:B------:R-:W-:Y:S01]  /*0770*/  ISETP.NE.U32.AND P0, PT, RZ, UR14, PT ;  /* 0x0000000eff007c0c */ /* 0x000fe2000bf05070 */
[----:B------:R-:W-:Y:S01]  /*0780*/  ULDC UR11, c[0x0][0x630] ;  /* 0x00018c00000b7ab9 */ /* 0x000fe20000000800 */
[----:B------:R-:W-:Y:S02]  /*0790*/  R2UR UR4, R10 ;  /* 0x000000000a0472ca */ /* 0x000fe400000e0000 */
[----:B------:R-:W-:Y:S02]  /*07a0*/  ISETP.NE.AND.EX P0, PT, RZ, UR15, PT, P0 ;  /* 0x0000000fff007c0c */ /* 0x000fe4000bf05300 */
[----:B------:R-:W-:-:S11]  /*07b0*/  R2UR UR5, R12 ;  /* 0x000000000c0572ca */ /* 0x000fd600000e0000 */
[----:B------:R-:W-:Y:S05]  /*07c0*/  @!P0 BRA `(.L_x_5) ;  /* 0x0000000000308947 */ /* 0x000fea0003800000 */
[----:B------:R-:W-:Y:S01]  /*07d0*/  R2UR UR4, R10 ;  /* 0x000000000a0472ca */ /* 0x000fe200000e0000 */
[----:B------:R-:W-:Y:S01]  /*07e0*/  ULDC UR8, c[0x0][0x634] ;  /* 0x00018d0000087ab9 */ /* 0x000fe20000000800 */
[----:B------:R-:W-:-:S11]  /*07f0*/  R2UR UR10, R12 ;  /* 0x000000000c0a72ca */ /* 0x000fd600000e0000 */
[----:B------:R-:W-:-:S04]  /*0800*/  UIADD3 UR8, UP0, UR4, UR8, URZ ;  /* 0x0000000804087290 */ /* 0x000fc8000ff1e03f */
[----:B------:R-:W-:-:S04]  /*0810*/  UIADD3.X UR10, URZ, UR10, URZ, UP0, !UPT ;  /* 0x0000000a3f0a7290 */ /* 0x000fc800087fe43f */
[----:B------:R-:W-:-:S04]  /*0820*/  UIMAD.WIDE.U32 UR4, UR10, UR14, URZ ;  /* 0x0000000e0a0472a5 */ /* 0x000fc8000f8e003f */
[----:B------:R-:W-:Y:S02]  /*0830*/  UIMAD.WIDE.U32 UR6, UP0, UR8, UR15, UR4 ;  /* 0x0000000f080672a5 */ /* 0x000fe4000f800004 */
[----:B------:R-:W-:Y:S02]  /*0840*/  UIMAD.WIDE.U32 UR4, UR8, UR14, URZ ;  /* 0x0000000e080472a5 */ /* 0x000fe4000f8e003f */
[----:B------:R-:W-:Y:S02]  /*0850*/  UIADD3.X UR9, URZ, URZ, URZ, UP0, !UPT ;  /* 0x0000003f3f097290 */ /* 0x000fe400087fe43f */
[----:B------:R-:W-:Y:S01]  /*0860*/  UIADD3 URZ, UP0, UR5, UR6, URZ ;  /* 0x00000006053f7290 */ /* 0x000fe2000ff1e03f */
[----:B------:R-:W-:-:S03]  /*0870*/  UMOV UR8, UR7 ;  /* 0x0000000700087c82 */ /* 0x000fc60008000000 */
[----:B------:R-:W-:-:S12]  /*0880*/  UIMAD.WIDE.U32.X UR4, UR10, UR15, UR8, UP0 ;  /* 0x0000000f0a0472a5 */ /* 0x000fd800080e0408 */
.L_x_5:
[----:B------:R-:W-:Y:S01]  /*0890*/  USHF.R.U64 UR9, UR4, UR11, UR5 ;  /* 0x0000000b04097299 */ /* 0x000fe20008001205 */
[----:B------:R-:W1:Y:S01]  /*08a0*/  LDC R8, c[0x0][0x618] ;  /* 0x00018600ff087b82 */ /* 0x000e620000000800 */
[----:B------:R-:W-:Y:S01]  /*08b0*/  USHF.R.U32.HI UR4, URZ, UR11, UR5 ;  /* 0x0000000b3f047299 */ /* 0x000fe20008011605 */
[----:B------:R-:W-:Y:S01]  /*08c0*/  I2FP.F32.U32 R3, R2 ;  /* 0x0000000200037245 */ /* 0x000fe20000201000 */
[----:B------:R-:W-:Y:S01]  /*08d0*/  IMAD.MOV.U32 R6, RZ, RZ, R10 ;  /* 0x000000ffff067224 */ /* 0x000fe200078e000a */
[----:B------:R-:W-:Y:S01]  /*08e0*/  ULDC UR5, c[0x0][0x150] ;  /* 0x0000540000057ab9 */ /* 0x000fe20000000800 */
[----:B------:R-:W-:Y:S01]  /*08f0*/  IADD3 R11, P0, RZ, -UR9, RZ ;  /* 0x80000009ff0b7c10 */ /* 0x000fe2000ff1e0ff */
[----:B------:R-:W-:Y:S02]  /*0900*/  IMAD.MOV.U32 R7, RZ, RZ, R12 ;  /* 0x000000ffff077224 */ /* 0x000fe400078e000c */
[----:B------:R-:W-:Y:S01]  /*0910*/  FMUL R3, R3, UR5 ;  /* 0x0000000503037c20 */ /* 0x000fe20008400000 */
[----:B------:R-:W2:Y:S01]  /*0920*/  LDC.64 R18, c[0x0][0x640] ;  /* 0x00019000ff127b82 */ /* 0x000ea20000000a00 */
[----:B------:R-:W-:Y:S01]  /*0930*/  IMAD.X R13, RZ, RZ, ~UR4, P0 ;  /* 0x80000004ff0d7e24 */ /* 0x000fe200080e06ff */
[----:B------:R-:W-:Y:S01]  /*0940*/  ULDC UR4, c[0x0][0x154] ;  /* 0x0000550000047ab9 */ /* 0x000fe20000000800 */
[----:B0-----:R-:W-:-:S02]  /*0950*/  IMAD.WIDE.U32 R6, R11, R14, R6 ;  /* 0x0000000e0b067225 */ /* 0x001fc400078e0006 */
[----:B------:R-:W0:Y:S03]  /*0960*/  F2I.U32.TRUNC.NTZ R3, R3 ;  /* 0x0000000300037305 */ /* 0x000e26000020f000 */
[----:B------:R-:W3:Y:S01]  /*0970*/  LDC R9, c[0x0][0x144] ;  /* 0x00005100ff097b82 */ /* 0x000ee20000000800 */
[----:B------:R-:W-:-:S04]  /*0980*/  IMAD R4, R13, R14, RZ ;  /* 0x0000000e0d047224 */ /* 0x000fc800078e02ff */
[----:B------:R-:W-:-:S03]  /*0990*/  IMAD R11, R11, R15, R4 ;  /* 0x0000000f0b0b7224 */ /* 0x000fc600078e0204 */
[----:B------:R-:W4:Y:S01]  /*09a0*/  LDC R10, c[0x0][0x608] ;  /* 0x00018200ff0a7b82 */ /* 0x000f220000000800 */
[----:B------:R-:W-:Y:S02]  /*09b0*/  IMAD.IADD R7, R7, 0x1, R11 ;  /* 0x0000000107077824 */ /* 0x000fe400078e020b */
[----:B0-----:R-:W-:-:S03]  /*09c0*/  IMAD.MOV R4, RZ, RZ, -R3 ;  /* 0x000000ffff047224 */ /* 0x001fc600078e0a03 */
[--C-:B-1----:R-:W-:Y:S02]  /*09d0*/  SHF.R.U64 R14, R6, R8, R7.reuse ;  /* 0x00000008060e7219 */ /* 0x102fe40000001207 */
[----:B------:R-:W0:Y:S01]  /*09e0*/  LDC R16, c[0x0][0x658] ;  /* 0x00019600ff107b82 */ /* 0x000e220000000800 */
[----:B------:R-:W-:Y:S02]  /*09f0*/  I2FP.F32.U32 R6, R0 ;  /* 0x0000000000067245 */ /* 0x000fe40000201000 */
[----:B--2---:R-:W-:Y:S02]  /*0a00*/  ISETP.NE.U32.AND P0, PT, R18, RZ, PT ;  /* 0x000000ff1200720c */ /* 0x004fe40003f05070 */
[----:B------:R-:W-:Y:S01]  /*0a10*/  SHF.R.U32.HI R3, RZ, R8, R7 ;  /* 0x00000008ff037219 */ /* 0x000fe20000011607 */
[----:B------:R-:W-:Y:S01]  /*0a20*/  FMUL R6, R6, UR4 ;  /* 0x0000000406067c20 */ /* 0x000fe20008400000 */
[----:B------:R-:W-:Y:S01]  /*0a30*/  ISETP.NE.AND.EX P0, PT, R19, RZ, PT, P0 ;  /* 0x000000ff1300720c */ /* 0x000fe20003f05300 */
[----:B------:R-:W1:Y:S01]  /*0a40*/  LDC R13, c[0x0][0x148] ;  /* 0x00005200ff0d7b82 */ /* 0x000e620000000800 */
[----:B---3--:R-:W-:Y:S01]  /*0a50*/  IMAD R4, R9, R4, R2 ;  /* 0x0000000409047224 */ /* 0x008fe200078e0202 */
[----:B------:R2:W3:Y:S01]  /*0a60*/  F2I.U32.TRUNC.NTZ R12, R6 ;  /* 0x00000006000c7305 */ /* 0x0004e2000020f000 */
[----:B------:R-:W-:-:S02]  /*0a70*/  IMAD.MOV.U32 R9, RZ, RZ, -0x1 ;  /* 0xffffffffff097424 */ /* 0x000fc400078e00ff */
[----:B------:R-:W-:-:S03]  /*0a80*/  IMAD.MOV.U32 R7, RZ, RZ, 0x1 ;  /* 0x00000001ff077424 */ /* 0x000fc600078e00ff */
[----:B------:R-:W1:Y:S01]  /*0a90*/  LDC R17, c[0x0][0x600] ;  /* 0x00018000ff117b82 */ /* 0x000e620000000800 */
[-CC-:B----4-:R-:W-:Y:S02]  /*0aa0*/  SHF.R.U64 R24, R14, R10.reuse, R3.reuse ;  /* 0x0000000a0e187219 */ /* 0x190fe40000001203 */
[----:B------:R-:W-:-:S05]  /*0ab0*/  SHF.R.U32.HI R3, RZ, R10, R3 ;  /* 0x0000000aff037219 */ /* 0x000fca0000011603 */
[----:B------:R-:W4:Y:S01]  /*0ac0*/  LDC R20, c[0x0][0x648] ;  /* 0x00019200ff147b82 */ /* 0x000f220000000800 */
[-C--:B0-----:R-:W-:Y:S02]  /*0ad0*/  SHF.L.U32 R2, R9, R16.reuse, RZ ;  /* 0x0000001009027219 */ /* 0x081fe400000006ff */
[--C-:B------:R-:W-:Y:S02]  /*0ae0*/  SHF.R.U64 R26, R24, R16, R3.reuse ;  /* 0x00000010181a7219 */ /* 0x100fe40000001203 */
[----:B------:R-:W-:Y:S02]  /*0af0*/  LOP3.LUT R11, RZ, R2, RZ, 0x33, !PT ;  /* 0x00000002ff0b7212 */ /* 0x000fe400078e33ff */
[-C--:B------:R-:W-:Y:S01]  /*0b00*/  SHF.R.U32.HI R3, RZ, R16.reuse, R3 ;  /* 0x00000010ff037219 */ /* 0x080fe20000011603 */
[----:B------:R-:W0:Y:S01]  /*0b10*/  LDC R21, c[0x0][0x638] ;  /* 0x00018e00ff157b82 */ /* 0x000e220000000800 */
[----:B------:R-:W-:Y:S01]  /*0b20*/  SHF.L.U32 R10, R7, R16, RZ ;  /* 0x00000010070a7219 */ /* 0x000fe200000006ff */
[----:B------:R-:W-:-:S06]  /*0b30*/  IMAD.MOV.U32 R2, RZ, RZ, R26 ;  /* 0x000000ffff027224 */ /* 0x000fcc00078e001a */
[----:B------:R-:W0:Y:S01]  /*0b40*/  LDC R22, c[0x0][0x610] ;  /* 0x00018400ff167b82 */ /* 0x000e220000000800 */
[----:B--23--:R-:W-:Y:S05]  /*0b50*/  @!P0 BRA `(.L_x_6) ;  /* 0x0000000000288947 */ /* 0x00cfea0003800000 */
[----:B------:R-:W2:Y:S02]  /*0b60*/  LDC R9, c[0x0][0x64c] ;  /* 0x00019300ff097b82 */ /* 0x000ea40000000800 */
[----:B--2---:R-:W-:-:S05]  /*0b70*/  IADD3 R9, P0, R26, R9, RZ ;  /* 0x000000091a097210 */ /* 0x004fca0007f1e0ff */
[----:B------:R-:W-:-:S04]  /*0b80*/  IMAD.X R15, RZ, RZ, R3, P0 ;  /* 0x000000ffff0f7224 */ /* 0x000fc800000e0603 */
[----:B------:R-:W-:-:S04]  /*0b90*/  IMAD.WIDE.U32 R2, R15, R18, RZ ;  /* 0x000000120f027225 */ /* 0x000fc800078e00ff */
[----:B------:R-:W-:-:S04]  /*0ba0*/  IMAD.WIDE.U32 R6, P0, R9, R19, R2 ;  /* 0x0000001309067225 */ /* 0x000fc80007800002 */
[----:B------:R-:W-:-:S04]  /*0bb0*/  IMAD.WIDE.U32 R2, R9, R18, RZ ;  /* 0x0000001209027225 */ /* 0x000fc800078e00ff */
[----:B------:R-:W-:Y:S01]  /*0bc0*/  IMAD.X R9, RZ, RZ, RZ, P0 ;  /* 0x000000ffff097224 */ /* 0x000fe200000e06ff */
[----:B------:R-:W-:Y:S01]  /*0bd0*/  IADD3 RZ, P0, R3, R6, RZ ;  /* 0x0000000603ff7210 */ /* 0x000fe20007f1e0ff */
[----:B------:R-:W-:-:S04]  /*0be0*/  IMAD.MOV.U32 R8, RZ, RZ, R7 ;  /* 0x000000ffff087224 */ /* 0x000fc800078e0007 */
[----:B------:R-:W-:-:S08]  /*0bf0*/  IMAD.WIDE.U32.X R2, R15, R19, R8, P0 ;  /* 0x000000130f027225 */ /* 0x000fd000000e0408 */
.L_x_6:
[----:B----4-:R-:W-:Y:S01]  /*0c00*/  SHF.R.U64 R2, R2, R20, R3 ;  /* 0x0000001402027219 */ /* 0x010fe20000001203 */
[----:B-1----:R-:W-:Y:S01]  /*0c10*/  VIADD R3, R17, 0xffffffff ;  /* 0xffffffff11037836 */ /* 0x002fe20000000000 */
[----:B------:R-:W-:Y:S01]  /*0c20*/  LOP3.LUT R11, R24, R11, RZ, 0xc0, !PT ;  /* 0x0000000b180b7212 */ /* 0x000fe200078ec0ff */
[----:B------:R-:W-:Y:S02]  /*0c30*/  IMAD.MOV R12, RZ, RZ, -R12 ;  /* 0x000000ffff0c7224 */ /* 0x000fe400078e0a0c */
[----:B------:R-:W-:Y:S01]  /*0c40*/  IMAD.MOV R6, RZ, RZ, -R2 ;  /* 0x000000ffff067224 */ /* 0x000fe200078e0a02 */
[----:B------:R-:W-:Y:S01]  /*0c50*/  LOP3.LUT R3, R14, R3, RZ, 0xc0, !PT ;  /* 0x000000030e037212 */ /* 0x000fe200078ec0ff */
[----:B------:R-:W-:Y:S02]  /*0c60*/  IMAD R11, R10, R2, R11 ;  /* 0x000000020a0b7224 */ /* 0x000fe400078e020b */
[----:B------:R-:W-:Y:S02]  /*0c70*/  @P2 IMAD R4, R13, R12, R0 ;  /* 0x0000000c0d042224 */ /* 0x000fe400078e0200 */
[----:B0-----:R-:W-:-:S02]  /*0c80*/  IMAD R2, R6, R21, R26 ;  /* 0x0000001506027224 */ /* 0x001fc400078e021a */
[----:B------:R-:W-:Y:S02]  /*0c90*/  IMAD R0, R11, R22, R4 ;  /* 0x000000160b007224 */ /* 0x000fe400078e0204 */
[----:B------:R-:W-:Y:S02]  /*0ca0*/  IMAD R3, R2, R17, R3 ;  /* 0x0000001102037224 */ /* 0x000fe400078e0203 */
[----:B------:R-:W-:-:S03]  /*0cb0*/  IMAD.MOV.U32 R4, RZ, RZ, 0x1 ;  /* 0x00000001ff047424 */ /* 0x000fc600078e00ff */
[----:B------:R-:W-:Y:S02]  /*0cc0*/  SEL R2, R3, R0, !P2 ;  /* 0x0000000003027207 */ /* 0x000fe40005000000 */
[----:B------:R-:W-:-:S03]  /*0cd0*/  SEL R0, R0, R3, !P2 ;  /* 0x0000000300007207 */ /* 0x000fc60005000000 */
[----:B------:R0:W-:Y:S04]  /*0ce0*/  STL [R1+0x570], R2 ;  /* 0x0005700201007387 */ /* 0x0001e80000100800 */
[----:B------:R0:W-:Y:S02]  /*0cf0*/  STL [R1+0x56c], R0 ;  /* 0x00056c0001007387 */ /* 0x0001e40000100800 */
.L_x_4:
[----:B------:R-:W-:-:S08]  /*0d00*/  NOP ;  /* 0x0000000000007918 */ /* 0x000fd00000000000 */
[----:B------:R-:W1:Y:S02]  /*0d10*/  USETMAXREG.TRY_ALLOC.CTAPOOL UP0, 0xf0 ;  /* 0x000000f0000079c8 */ /* 0x000e640008000600 */
[----:B-1----:R-:W-:-:S13]  /*0d20*/  PLOP3.LUT P0, PT, PT, PT, UP0, 0x80, 0x0 ;  /* 0x000000000000781c */ /* 0x002fda0003f0f008 */
[----:B------:R-:W-:Y:S05]  /*0d30*/  @!P0 BRA `(.L_x_4) ;  /* 0xfffffffc00f08947 */ /* 0x000fea000383ffff */
[----:B------:R-:W-:Y:S01]  /*0d40*/  ULDC.64 UR4, c[0x0][0x598] ;  /* 0x0001660000047ab9 */ /* 0x000fe20000000a00 */
[----:B------:R-:W-:Y:S01]  /*0d50*/  ULDC.64 UR14, c[0x0][0x208] ;  /* 0x00008200000e7ab9 */ /* 0x000fe20000000a00 */
[----:B------:R-:W-:-:S04]  /*0d60*/  ISETP.NE.U32.AND P0, PT, RZ, UR4, PT ;  /* 0x00000004ff007c0c */ /* 0x000fc8000bf05070 */
[----:B------:R-:W-:-:S13]  /*0d70*/  ISETP.NE.AND.EX P0, PT, RZ, UR5, PT, P0 ;  /* 0x00000005ff007c0c */ /* 0x000fda000bf05300 */
[----:B------:R-:W-:Y:S05]  /*0d80*/  @!P0 BRA `(.L_x_7) ;  /* 0x0000000000208947 */ /* 0x000fea0003800000 */
[----:B0-----:R-:W0:Y:S02]  /*0d90*/  LDC.64 R2, c[0x0][0x598] ;  /* 0x00016600ff027b82 */ /* 0x001e240000000a00 */
[----:B0-----:R-:W2:Y:S02]  /*0da0*/  LDG.E.64 R2, desc[UR14][R2.64] ;  /* 0x0000000e02027981 */ /* 0x001ea4000c1e1b00 */
[----:B--2---:R-:W-:-:S04]  /*0db0*/  ISETP.NE.U32.AND P0, PT, R2, RZ, PT ;  /* 0x000000ff0200720c */ /* 0x004fc80003f05070 */
[----:B------:R-:W-:-:S13]  /*0dc0*/  ISETP.NE.AND.EX P0, PT, R3, RZ, PT, P0 ;  /* 0x000000ff0300720c */ /* 0x000fda0003f05300 */
[----:B------:R-:W-:Y:S05]  /*0dd0*/  @!P0 BRA `(.L_x_7) ;  /* 0x00000000000c8947 */ /* 0x000fea0003800000 */
[----:B------:R-:W2:Y:S02]  /*0de0*/  LD.E R2, desc[UR14][R2.64] ;  /* 0x0000000e02027980 */ /* 0x000ea4000c101900 */
[----:B--2---:R-:W-:Y:S01]  /*0df0*/  R2UR UR20, R2 ;  /* 0x00000000021472ca */ /* 0x004fe200000e0000 */
[----:B------:R-:W-:-:S14]  /*0e00*/  BRA `(.L_x_8) ;  /* 0x0000000000247947 */ /* 0x000fdc0003800000 */
.L_x_7:
[----:B------:R-:W-:Y:S02]  /*0e10*/  ULDC.64 UR4, c[0x0][0x588] ;  /* 0x0001620000047ab9 */ /* 0x000fe40000000a00 */
[----:B------:R-:W-:-:S04]  /*0e20*/  ISETP.NE.U32.AND P0, PT, RZ, UR4, PT ;  /* 0x00000004ff007c0c */ /* 0x000fc8000bf05070 */
[----:B------:R-:W-:-:S13]  /*0e30*/  ISETP.NE.AND.EX P0, PT, RZ, UR5, PT, P0 ;  /* 0x00000005ff007c0c */ /* 0x000fda000bf05300 */
[----:B------:R-:W-:Y:S05]  /*0e40*/  @!P0 BRA `(.L_x_9) ;  /* 0x0000000000108947 */ /* 0x000fea0003800000 */
[----:B0-----:R-:W0:Y:S02]  /*0e50*/  LDC.64 R2, c[0x0][0x588] ;  /* 0x00016200ff027b82 */ /* 0x001e240000000a00 */
[----:B0-----:R-:W2:Y:S02]  /*0e60*/  LDG.E R2, desc[UR14][R2.64] ;  /* 0x0000000e02027981 */ /* 0x001ea4000c1e1900 */
[----:B--2---:R-:W-:Y:S01]  /*0e70*/  R2UR UR20, R2 ;  /* 0x00000000021472ca */ /* 0x004fe200000e0000 */
[----:B------:R-:W-:-:S14]  /*0e80*/  BRA `(.L_x_8) ;  /* 0x0000000000047947 */ /* 0x000fdc0003800000 */
.L_x_9:
[----:B------:R-:W-:-:S05]  /*0e90*/  ULDC UR20, c[0x0][0x580] ;  /* 0x0001600000147ab9 */ /* 0x000fca0000000800 */
.L_x_8:
[----:B------:R-:W-:Y:S02]  /*0ea0*/  ULDC.64 UR4, c[0x0][0x5a0] ;  /* 0x0001680000047ab9 */ /* 0x000fe40000000a00 */
        /* <DEDUP_REMOVED lines=11> */
.L_x_10:
        /* <DEDUP_REMOVED lines=8> */
.L_x_12:
[----:B------:R-:W-:-:S05]  /*0fe0*/  ULDC UR21, c[0x0][0x584] ;  /* 0x0001610000157ab9 */ /* 0x000fca0000000800 */
.L_x_11:
[----:B------:R-:W-:-:S13]  /*0ff0*/  LOP3.LUT P0, RZ, R4, 0xff, RZ, 0xc0, !PT ;  /* 0x000000ff04ff7812 */ /* 0x000fda000780c0ff */
[----:B------:R-:W-:Y:S05]  /*1000*/  @!P0 EXIT ;  /* 0x000000000000894d */ /* 0x000fea0003800000 */
[----:B------:R-:W0:Y:S01]  /*1010*/  LDC.64 R6, c[0x0][0x5c8] ;  /* 0x00017200ff067b82 */ /* 0x000e220000000a00 */
[----:B------:R-:W-:Y:S01]  /*1020*/  ULDC UR4, c[0x0][0x28c] ;  /* 0x0000a30000047ab9 */ /* 0x000fe20000000800 */
[----:B------:R-:W-:Y:S02]  /*1030*/  ULOP3.LUT UR22, UR13, 0x1, URZ, 0xfc, !UPT ;  /* 0x000000010d167892 */ /* 0x000fe4000f8efc3f */
[----:B------:R-:W-:-:S04]  /*1040*/  UIADD3 UR4, UR4, 0x3f, URZ ;  /* 0x0000003f04047890 */ /* 0x000fc8000fffe03f */
[----:B------:R-:W-:-:S04]  /*1050*/  USHF.R.S32.HI UR5, URZ, 0x1f, UR4 ;  /* 0x0000001f3f057899 */ /* 0x000fc80008011404 */
[----:B------:R-:W-:-:S03]  /*1060*/  ULEA.HI UR5, UR5, UR4, URZ, 0x6 ;  /* 0x0000000405057291 */ /* 0x000fc6000f8f303f */
[----:B------:R-:W-:Y:S01]  /*1070*/  UMOV UR4, URZ ;  /* 0x0000003f00047c82 */ /* 0x000fe20008000000 */
[----:B------:R-:W-:-:S03]  /*1080*/  USHF.R.S32.HI UR10, URZ, 0x6, UR5 ;  /* 0x000000063f0a7899 */ /* 0x000fc60008011405 */
[----:B------:R-:W-:Y:S01]  /*1090*/  UMOV UR5, URZ ;  /* 0x0000003f00057c82 */ /* 0x000fe20008000000 */
[C-C-:B0-----:R-:W-:Y:S01]  /*10a0*/  SHF.L.U64.HI R2, R6.reuse, 0x7, R7.reuse ;  /* 0x0000000706027819 */ /* 0x141fe20000010207 */
[C---:B------:R-:W-:Y:S01]  /*10b0*/  IMAD.SHL.U32 R4, R6.reuse, 0x80, RZ ;  /* 0x0000008006047824 */ /* 0x040fe200078e00ff */
[C---:B------:R-:W-:Y:S01]  /*10c0*/  SHF.L.U64.HI R0, R6.reuse, 0x3, R7 ;  /* 0x0000000306007819 */ /* 0x040fe20000010207 */
[----:B------:R-:W-:-:S07]  /*10d0*/  IMAD.SHL.U32 R3, R6, 0x8, RZ ;  /* 0x0000000806037824 */ /* 0x000fce00078e00ff */
.L_x_39:
[----:B------:R-:W-:Y:S01]  /*10e0*/  STL [R1+0x568], RZ ;  /* 0x000568ff01007387 */ /* 0x000fe20000100800 */
[----:B0-----:R-:W0:Y:S01]  /*10f0*/  S2UR UR18, SR_CgaCtaId ;  /* 0x00000000001279c3 */ /* 0x001e220000008800 */
[----:B------:R-:W-:Y:S01]  /*1100*/  UMOV UR17, 0x400 ;  /* 0x0000040000117882 */ /* 0x000fe20000000000 */
[----:B------:R-:W-:Y:S01]  /*1110*/  UMOV UR6, URZ ;  /* 0x0000003f00067c82 */ /* 0x000fe20008000000 */
[----:B------:R-:W-:Y:S01]  /*1120*/  STL [R1+0x564], RZ ;  /* 0x000564ff01007387 */ /* 0x000fe20000100800 */
[----:B------:R-:W-:Y:S01]  /*1130*/  UMOV UR7, URZ ;  /* 0x0000003f00077c82 */ /* 0x000fe20008000000 */
[----:B------:R-:W-:Y:S01]  /*1140*/  UMOV UR8, URZ ;  /* 0x0000003f00087c82 */ /* 0x000fe20008000000 */
[----:B------:R-:W-:Y:S01]  /*1150*/  UMOV UR23, UR5 ;  /* 0x0000000500177c82 */ /* 0x000fe20008000000 */
[----:B------:R-:W-:Y:S01]  /*1160*/  STL [R1+0x560], RZ ;  /* 0x000560ff01007387 */ /* 0x000fe20000100800 */
[----:B-1----:R-:W1:Y:S01]  /*1170*/  LDC R7, c[0x0][0x28c] ;  /* 0x0000a300ff077b82 */ /* 0x002e620000000800 */
[----:B------:R-:W-:-:S02]  /*1180*/  CS2R R236, SRZ ;  /* 0x0000000000ec7805 */ /* 0x000fc4000001ff00 */
[----:B------:R-:W-:Y:S01]  /*1190*/  CS2R R234, SRZ ;  /* 0x0000000000ea7805 */ /* 0x000fe2000001ff00 */
[----:B------:R-:W-:Y:S01]  /*11a0*/  STL [R1+0x55c], RZ ;  /* 0x00055cff01007387 */ /* 0x000fe20000100800 */
[----:B------:R-:W-:Y:S02]  /*11b0*/  CS2R R232, SRZ ;  /* 0x0000000000e87805 */ /* 0x000fe4000001ff00 */
[----:B------:R-:W-:Y:S02]  /*11c0*/  CS2R R230, SRZ ;  /* 0x0000000000e67805 */ /* 0x000fe4000001ff00 */
[----:B------:R-:W-:Y:S01]  /*11d0*/  CS2R R228, SRZ ;  /* 0x0000000000e47805 */ /* 0x000fe2000001ff00 */
[----:B------:R-:W-:Y:S01]  /*11e0*/  STL [R1+0x558], RZ ;  /* 0x000558ff01007387 */ /* 0x000fe20000100800 */
[----:B------:R-:W-:Y:S02]  /*11f0*/  CS2R R226, SRZ ;  /* 0x0000000000e27805 */ /* 0x000fe4000001ff00 */
        /* <DEDUP_REMOVED lines=15> */
[----:B-1----:R-:W-:Y:S02]  /*12f0*/  ISETP.GE.AND P0, PT, R7, 0x1, PT ;  /* 0x000000010700780c */ /* 0x002fe40003f06270 */
[----:B------:R-:W-:Y:S01]  /*1300*/  CS2R R10, SRZ ;  /* 0x00000000000a7805 */ /* 0x000fe2000001ff00 */
[----:B------:R-:W-:Y:S01]  /*1310*/  IMAD.MOV.U32 R9, RZ, RZ, RZ ;  /* 0x000000ffff097224 */ /* 0x000fe200078e00ff */
[----:B------:R-:W-:Y:S01]  /*1320*/  STL [R1+0x544], RZ ;  /* 0x000544ff01007387 */ /* 0x000fe20000100800 */
[----:B------:R-:W-:-:S02]  /*1330*/  CS2R R120, SRZ ;  /* 0x0000000000787805 */ /* 0x000fc4000001ff00 */
[----:B------:R-:W-:Y:S02]  /*1340*/  CS2R R122, SRZ ;  /* 0x00000000007a7805 */ /* 0x000fe4000001ff00 */
[----:B------:R-:W-:Y:S01]  /*1350*/  CS2R R124, SRZ ;  /* 0x00000000007c7805 */ /* 0x000fe2000001ff00 */
[----:B------:R-:W-:Y:S01]  /*1360*/  STL [R1+0x540], RZ ;  /* 0x000540ff01007387 */ /* 0x000fe20000100800 */
[----:B------:R-:W-:Y:S02]  /*1370*/  CS2R R126, SRZ ;  /* 0x00000000007e7805 */ /* 0x000fe4000001ff00 */
[----:B------:R-:W-:Y:S02]  /*1380*/  CS2R R128, SRZ ;  /* 0x0000000000807805 */ /* 0x000fe4000001ff00 */
[----:B------:R-:W-:Y:S01]  /*1390*/  CS2R R130, SRZ ;  /* 0x0000000000827805 */ /* 0x000fe2000001ff00 */
        /* <DEDUP_REMOVED lines=120> */
[----:B------:R-:W-:Y:S04]  /*1b20*/  STL [R1+0x4c4], RZ ;  /* 0x0004c4ff01007387 */ /* 0x000fe80000100800 */
        /* <DEDUP_REMOVED lines=209> */
[----:B------:R-:W-:Y:S04]  /*2840*/  STL [R1], RZ ;  /* 0x000000ff01007387 */ /* 0x000fe80000100800 */
[----:B------:R-:W-:Y:S04]  /*2850*/  STL [R1+0x4], RZ ;  /* 0x000004ff01007387 */ /* 0x000fe80000100800 */
[----:B------:R-:W-:Y:S04]  /*2860*/  STL [R1+0x8], RZ ;  /* 0x000008ff01007387 */ /* 0x000fe80000100800 */
[----:B------:R-:W-:Y:S04]  /*2870*/  STL [R1+0xc], RZ ;  /* 0x00000cff01007387 */ /* 0x000fe80000100800 */
[----:B------:R-:W-:Y:S04]  /*2880*/  STL [R1+0x10], RZ ;  /* 0x000010ff01007387 */ /* 0x000fe80000100800 */
[----:B------:R-:W-:Y:S04]  /*2890*/  STL [R1+0x14], RZ ;  /* 0x000014ff01007387 */ /* 0x000fe80000100800 */
[----:B------:R-:W-:Y:S04]  /*28a0*/  STL [R1+0x18], RZ ;  /* 0x000018ff01007387 */ /* 0x000fe80000100800 */
[----:B------:R-:W-:Y:S04]  /*28b0*/  STL [R1+0x1c], RZ ;  /* 0x00001cff01007387 */ /* 0x000fe80000100800 */
[----:B------:R-:W-:Y:S01]  /*28c0*/  STL [R1+0x20], RZ ;  /* 0x000020ff01007387 */ /* 0x000fe20000100800 */
[----:B------:R-:W1:Y:S03]  /*28d0*/  S2R R6, SR_TID.X ;  /* 0x0000000000067919 */ /* 0x000e660000002100 */
        /* <DEDUP_REMOVED lines=8> */
[----:B-1----:R-:W-:-:S03]  /*2960*/  LOP3.LUT R6, R6, 0x80, RZ, 0xc0, !PT ;  /* 0x0000008006067812 */ /* 0x002fc600078ec0ff */
[----:B------:R-:W-:Y:S01]  /*2970*/  STL [R1+0x44], RZ ;  /* 0x000044ff01007387 */ /* 0x000fe20000100800 */
[----:B------:R-:W-:-:S03]  /*2980*/  SHF.R.U32.HI R6, RZ, 0x7, R6 ;  /* 0x00000007ff067819 */ /* 0x000fc60000011606 */
        /* <DEDUP_REMOVED lines=33> */
[----:B------:R-:W1:Y:S04]  /*2ba0*/  SHFL.IDX PT, R6, R6, RZ, 0x1f ;  /* 0x00001fff06067589 */ /* 0x000e6800000e0000 */
[----:B------:R2:W-:Y:S04]  /*2bb0*/  STL [R1+0xcc], RZ ;  /* 0x0000ccff01007387 */ /* 0x0005e80000100800 */
[----:B------:R2:W-:Y:S04]  /*2bc0*/  STL [R1+0xd0], RZ ;  /* 0x0000d0ff01007387 */ /* 0x0005e80000100800 */
[----:B------:R2:W-:Y:S04]  /*2bd0*/  STL [R1+0xd4], RZ ;  /* 0x0000d4ff01007387 */ /* 0x0005e80000100800 */
[----:B------:R2:W-:Y:S04]  /*2be0*/  STL [R1+0xd8], RZ ;  /* 0x0000d8ff01007387 */ /* 0x0005e80000100800 */
[----:B------:R2:W-:Y:S04]  /*2bf0*/  STL [R1+0xdc], RZ ;  /* 0x0000dcff01007387 */ /* 0x0005e80000100800 */
[----:B------:R2:W-:Y:S01]  /*2c00*/  STL [R1+0xe0], RZ ;  /* 0x0000e0ff01007387 */ /* 0x0005e20000100800 */
[----:B-1----:R-:W-:Y:S01]  /*2c10*/  R2UR UR11, R6 ;  /* 0x00000000060b72ca */ /* 0x002fe200000e0000 */
[----:B------:R-:W-:-:S02]  /*2c20*/  IMAD.U32 R6, RZ, RZ, UR4 ;  /* 0x00000004ff067e24 */ /* 0x000fc4000f8e00ff */
[----:B------:R2:W-:Y:S04]  /*2c30*/  STL [R1+0xe4], RZ ;  /* 0x0000e4ff01007387 */ /* 0x0005e80000100800 */
[----:B------:R2:W-:Y:S04]  /*2c40*/  STL [R1+0xe8], RZ ;  /* 0x0000e8ff01007387 */ /* 0x0005e80000100800 */
[----:B------:R2:W-:Y:S02]  /*2c50*/  STL [R1+0xec], RZ ;  /* 0x0000ecff01007387 */ /* 0x0005e40000100800 */
[----:B------:R-:W-:-:S02]  /*2c60*/  ULEA.HI UR12, UR11, UR11, URZ, 0x1 ;  /* 0x0000000b0b0c7291 */ /* 0x000fc4000f8f083f */
[----:B------:R2:W-:Y:S02]  /*2c70*/  STL [R1+0xf0], RZ ;  /* 0x0000f0ff01007387 */ /* 0x0005e40000100800 */
[----:B------:R-:W-:Y:S02]  /*2c80*/  ULOP3.LUT UR16, UR12, 0xffffe, URZ, 0xc0, !UPT ;  /* 0x000ffffe0c107892 */ /* 0x000fe4000f8ec03f */
[----:B------:R2:W-:Y:S01]  /*2c90*/  STL [R1+0xf4], RZ ;  /* 0x0000f4ff01007387 */ /* 0x0005e20000100800 */
[----:B0-----:R-:W-:Y:S02]  /*2ca0*/  ULEA UR12, UR18, UR17, 0x18 ;  /* 0x00000011120c7291 */ /* 0x001fe4000f8ec03f */
[----:B------:R-:W-:Y:S01]  /*2cb0*/  UIADD3 UR16, UR11, -UR16, URZ ;  /* 0x800000100b107290 */ /* 0x000fe2000fffe03f */
[----:B------:R2:W-:Y:S03]  /*2cc0*/  STL [R1+0xf8], RZ ;  /* 0x0000f8ff01007387 */ /* 0x0005e60000100800 */
[----:B------:R-:W-:Y:S01]  /*2cd0*/  ULEA UR16, UR16, UR12, 0xc ;  /* 0x0000000c10107291 */ /* 0x000fe2000f8e603f */
[----:B------:R2:W-:Y:S03]  /*2ce0*/  STL [R1+0xfc], RZ ;  /* 0x0000fcff01007387 */ /* 0x0005e60000100800 */
[----:B------:R-:W-:Y:S01]  /*2cf0*/  UIADD3 UR16, UR16, 0x180, URZ ;  /* 0x0000018010107890 */ /* 0x000fe2000fffe03f */
[----:B------:R2:W-:Y:S03]  /*2d00*/  STL [R1+0x100], RZ ;  /* 0x000100ff01007387 */ /* 0x0005e60000100800 */
[----:B------:R-:W-:Y:S01]  /*2d10*/  USHF.R.U32.HI UR11, URZ, 0x4, UR16 ;  /* 0x000000043f0b7899 */ /* 0x000fe20008011610 */
[----:B------:R2:W-:Y:S03]  /*2d20*/  STL [R1+0x104], RZ ;  /* 0x000104ff01007387 */ /* 0x0005e60000100800 */
[----:B------:R-:W-:Y:S01]  /*2d30*/  ULOP3.LUT UR11, UR11, 0x3fff, URZ, 0xc0, !UPT ;  /* 0x00003fff0b0b7892 */ /* 0x000fe2000f8ec03f */
[----:B------:R2:W-:Y:S04]  /*2d40*/  STL [R1+0x108], RZ ;  /* 0x000108ff01007387 */ /* 0x0005e80000100800 */
        /* <DEDUP_REMOVED lines=28> */
[----:B------:R2:W-:Y:S01]  /*2f10*/  STL [R1+0x17c], RZ ;  /* 0x00017cff01007387 */ /* 0x0005e20000100800 */
[----:B---3--:R-:W-:Y:S05]  /*2f20*/  @!P0 BRA `(.L_x_13) ;  /* 0x0000004c009c8947 */ /* 0x008fea0003800000 */
[----:B------:R-:W-:-:S06]  /*2f30*/  UISETP.NE.AND UP0, UPT, UR22, 0x3, UPT ;  /* 0x000000031600788c */ /* 0x000fcc000bf05270 */
[----:B------:R-:W-:-:S13]  /*2f40*/  PLOP3.LUT P1, PT, PT, PT, UP0, 0x80, 0x0 ;  /* 0x000000000000781c */ /* 0x000fda0003f2f008 */
[----:B------:R-:W-:Y:S05]  /*2f50*/  @!P1 BRA `(.L_x_14) ;  /* 0x0000000000049947 */ /* 0x000fea0003800000 */
[----:B------:R-:W-:Y:S01]  /*2f60*/  BPT.TRAP 0x1 ;  /* 0x000000040000795c */ /* 0x000fe20000300000 */
.L_x_14:
[----:B------:R-:W-:Y:S01]  /*2f70*/  ULEA UR7, UR5, UR12, 0x3 ;  /* 0x0000000c05077291 */ /* 0x000fe2000f8e183f */
[----:B------:R-:W-:-:S05]  /*2f80*/  IMAD.U32 R6, RZ, RZ, UR4 ;  /* 0x00000004ff067e24 */ /* 0x000fca000f8e00ff */
[----:B------:R-:W-:-:S04]  /*2f90*/  SHF.L.U32 R6, R6, 0x1f, RZ ;  /* 0x0000001f06067819 */ /* 0x000fc800000006ff */
[----:B------:R0:W1:Y:S01]  /*2fa0*/  SYNCS.PHASECHK.TRANS64.TRYWAIT P0, [UR7], R6 ;  /* 0x00000006ff0075a7 */ /* 0x0000620008000147 */
[----:B------:R-:W-:Y:S05]  /*2fb0*/  @!P1 BRA `(.L_x_15) ;  /* 0x0000000000049947 */ /* 0x000fea0003800000 */
[----:B------:R-:W-:Y:S01]  /*2fc0*/  BPT.TRAP 0x1 ;  /* 0x000000040000795c */ /* 0x000fe20000300000 */
.L_x_15:
[----:B------:R3:W-:Y:S01]  /*2fd0*/  STL [R1+0x568], RZ ;  /* 0x000568ff01007387 */ /* 0x0007e20000100800 */
[----:B------:R-:W-:Y:S01]  /*2fe0*/  UMOV UR6, 0x2 ;  /* 0x0000000200067882 */ /* 0x000fe20000000000 */
[----:B-1----:R-:W-:Y:S05]  /*2ff0*/  @P0 BRA `(.L_x_16) ;  /* 0x0000000000080947 */ /* 0x002fea0003800000 */
[----:B------:R-:W1:Y:S02]  /*3000*/  SYNCS.PHASECHK.TRANS64.TRYWAIT P0, [UR7], R6 ;  /* 0x00000006ff0075a7 */ /* 0x000e640008000147 */
[----:B-1----:R-:W-:Y:S05]  /*3010*/  @!P0 BRA `(.L_x_17) ;  /* 0x000002d000008947 */ /* 0x002fea0003800000 */
.L_x_16:
[----:B------:R-:W-:Y:S01]  /*3020*/  UIADD3 UR7, UR12, 0x24180, URZ ;  /* 0x000241800c077890 */ /* 0x000fe2000fffe03f */
[----:B------:R-:W-:Y:S01]  /*3030*/  WARPGROUP.ARRIVE ;  /* 0x00000000000079c5 */ /* 0x000fe20000000000 */
[----:B------:R-:W-:Y:S01]  /*3040*/  ULOP3.LUT UR16, UR11, 0x10000, URZ, 0xfc, !UPT ;  /* 0x000100000b107892 */ /* 0x000fe2000f8efc3f */
[----:B------:R-:W-:Y:S01]  /*3050*/  STL [R1+0x564], RZ ;  /* 0x000564ff01007387 */ /* 0x000fe20000100800 */
[----:B------:R-:W-:Y:S01]  /*3060*/  USHF.R.U32.HI UR7, URZ, 0x4, UR7 ;  /* 0x000000043f077899 */ /* 0x000fe20008011607 */
[----:B------:R-:W-:Y:S01]  /*3070*/  UMOV UR17, 0x80000020 ;  /* 0x8000002000117882 */ /* 0x000fe20000000000 */
[----:B------:R-:W-:Y:S02]  /*3080*/  UMOV UR19, 0x80000020 ;  /* 0x8000002000137882 */ /* 0x000fe40000000000 */
[----:B------:R-:W-:Y:S01]  /*3090*/  ULOP3.LUT UR7, UR7, 0x3fff, URZ, 0xc0, !UPT ;  /* 0x00003fff07077892 */ /* 0x000fe2000f8ec03f */
[----:B------:R-:W-:Y:S03]  /*30a0*/  STL [R1+0x560], RZ ;  /* 0x000560ff01007387 */ /* 0x000fe60000100800 */
[----:B------:R-:W-:Y:S01]  /*30b0*/  ULOP3.LUT UR8, UR7, 0x10000, URZ, 0xfc, !UPT ;  /* 0x0001000007087892 */ /* 0x000fe2000f8efc3f */
[----:B------:R-:W-:Y:S01]  /*30c0*/  STL [R1+0x55c], RZ ;  /* 0x00055cff01007387 */ /* 0x000fe20000100800 */
[----:B------:R-:W-:-:S02]  /*30d0*/  UIMAD UR7, UR5, 0x600, UR16 ;  /* 0x00000600050778a4 */ /* 0x000fc4000f8e0210 */
[----:B------:R-:W-:Y:S01]  /*30e0*/  UIMAD UR8, UR5, 0x300, UR8 ;  /* 0x00000300050878a4 */ /* 0x000fe2000f8e0208 */
[----:B------:R-:W-:Y:S04]  /*30f0*/  STL [R1+0x558], RZ ;  /* 0x000558ff01007387 */ /* 0x000fe80000100800 */
[----:B------:R-:W-:Y:S01]  /*3100*/  UMOV UR16, UR7 ;  /* 0x0000000700107c82 */ /* 0x000fe20008000000 */
[----:B------:R-:W-:Y:S01]  /*3110*/  STL [R1+0x554], RZ ;  /* 0x000554ff01007387 */ /* 0x000fe20000100800 */
[----:B------:R-:W-:Y:S02]  /*3120*/  UMOV UR18, UR8 ;  /* 0x0000000800127c82 */ /* 0x000fe40008000000 */
[----:B------:R-:W-:Y:S01]  /*3130*/  QGMMA.64x192x32.F32.E4M3.E4M3 R24, gdesc[UR16], RZ, !UPT, gsb0 ;  /* 0x02e00000101879f3 */ /* 0x000fe2000c0008ff */
[----:B------:R-:W-:Y:S01]  /*3140*/  UIADD3 UR16, UR7, 0x200, URZ ;  /* 0x0000020007107890 */ /* 0x000fe2000fffe03f */
[----:B------:R-:W-:Y:S01]  /*3150*/  STL [R1+0x550], RZ ;  /* 0x000550ff01007387 */ /* 0x000fe20000100800 */
[----:B------:R-:W-:-:S03]  /*3160*/  UMOV UR17, 0x80000020 ;  /* 0x8000002000117882 */ /* 0x000fc60000000000 */
        /* <DEDUP_REMOVED lines=18> */
[----:B------:R-:W-:-:S02]  /*3290*/  WARPGROUP.DEPBAR.LE gsb0, 0x0 ;  /* 0x00008000000079c5 */ /* 0x000fc40000010000 */
[----:B------:R-:W-:Y:S01]  /*32a0*/  WARPGROUP.ARRIVE ;  /* 0x00000000000079c5 */ /* 0x000fe20000000000 */
[----:B------:R-:W-:Y:S04]  /*32b0*/  STL.64 [R1], R24 ;  /* 0x0000001801007387 */ /* 0x000fe80000100a00 */
[----:B------:R-:W-:Y:S01]  /*32c0*/  STL.64 [R1+0x8], R26 ;  /* 0x0000081a01007387 */ /* 0x000fe20000100a00 */
[----:B------:R-:W-:Y:S01]  /*32d0*/  QGMMA.64x192x32.F32.E4M3.E4M3 R120, gdesc[UR16], RZ, !UPT, gsb0 ;  /* 0x02e00000107879f3 */ /* 0x000fe2000c0008ff */
[----:B------:R-:W-:Y:S02]  /*32e0*/  UIADD3 UR16, UR7, 0x400, URZ ;  /* 0x0000040007107890 */ /* 0x000fe4000fffe03f */
[----:B------:R-:W-:Y:S01]  /*32f0*/  STL.64 [R1+0x10], R28 ;  /* 0x0000101c01007387 */ /* 0x000fe20000100a00 */
[----:B------:R-:W-:-:S03]  /*3300*/  UMOV UR17, 0x80000020 ;  /* 0x8000002000117882 */ /* 0x000fc60000000000 */
[----:B------:R-:W-:Y:S04]  /*3310*/  STL.64 [R1+0x18], R30 ;  /* 0x0000181e01007387 */ /* 0x000fe80000100a00 */
        /* <DEDUP_REMOVED lines=43> */
[----:B------:R4:W-:Y:S04]  /*35d0*/  STL.64 [R1+0x178], R118 ;  /* 0x0001787601007387 */ /* 0x0009e80000100a00 */
[----:B------:R-:W-:Y:S04]  /*35e0*/  STL [R1+0x504], RZ ;  /* 0x000504ff01007387 */ /* 0x000fe80000100800 */
[----:B------:R-:W-:Y:S04]  /*35f0*/  STL [R1+0x500], RZ ;  /* 0x000500ff01007387 */ /* 0x000fe80000100800 */
[----:B------:R-:W-:Y:S01]  /*3600*/  STL [R1+0x4fc], RZ ;  /* 0x0004fcff01007387 */ /* 0x000fe20000100800 */
[----:B------:R-:W-:-:S03]  /*3610*/  WARPGROUP.DEPBAR.LE gsb0, 0x0 ;  /* 0x00008000000079c5 */ /* 0x000fc60000010000 */
[----:B------:R-:W-:Y:S01]  /*3620*/  STL [R1+0x4f8], RZ ;  /* 0x0004f8ff01007387 */ /* 0x000fe20000100800 */
[----:B----4-:R-:W-:-:S03]  /*3630*/  WARPGROUP.ARRIVE ;  /* 0x00000000000079c5 */ /* 0x010fc60000000000 */
[----:B------:R-:W-:Y:S03]  /*3640*/  STL [R1+0x4f4], RZ ;  /* 0x0004f4ff01007387 */ /* 0x000fe60000100800 */
[----:B------:R-:W-:Y:S01]  /*3650*/  QGMMA.64x192x32.F32.E4M3.E4M3 R24, gdesc[UR16], RZ, !UPT, gsb0 ;  /* 0x02e00000101879f3 */ /* 0x000fe2000c0008ff */
        /* <DEDUP_REMOVED lines=49> */
[----:B------:R-:W-:Y:S01]  /*3970*/  STL [R1+0x4c4], RZ ;  /* 0x0004c4ff01007387 */ /* 0x000fe20000100800 */
[----:B------:R-:W-:Y:S01]  /*3980*/  UIADD3 UR16, UR7, 0x2, URZ ;  /* 0x0000000207107890 */ /* 0x000fe2000fffe03f */
[----:B------:R-:W-:-:S02]  /*3990*/  WARPGROUP.DEPBAR.LE gsb0, 0x0 ;  /* 0x00008000000079c5 */ /* 0x000fc40000010000 */
        /* <DEDUP_REMOVED lines=84> */
[----:B----4-:R-:W4:Y:S04]  /*3ee0*/  LDL.LU.64 R140, [R1] ;  /* 0x00000000018c7983 */ /* 0x010f280000300a00 */
[----:B------:R-:W4:Y:S04]  /*3ef0*/  LDL.LU.64 R142, [R1+0x8] ;  /* 0x00000800018e7983 */ /* 0x000f280000300a00 */
        /* <DEDUP_REMOVED lines=45> */
[----:B------:R-:W4:Y:S01]  /*41d0*/  LDL.LU.64 R234, [R1+0x178] ;  /* 0x0001780001ea7983 */ /* 0x000f220000300a00 */
[----:B------:R-:W-:Y:S01]  /*41e0*/  UIADD3 UR18, UR8, 0x2, URZ ;  /* 0x0000000208127890 */ /* 0x000fe2000fffe03f */
[----:B------:R-:W-:Y:S01]  /*41f0*/  UMOV UR17, 0x80000020 ;  /* 0x8000002000117882 */ /* 0x000fe20000000000 */
[----:B------:R-:W-:Y:S01]  /*4200*/  UMOV UR19, 0x80000020 ;  /* 0x8000002000137882 */ /* 0x000fe20000000000 */
        /* <DEDUP_REMOVED lines=26> */
[----:B----4-:R-:W-:-:S06]  /*43b0*/  WARPGROUP.ARRIVE ;  /* 0x00000000000079c5 */ /* 0x010fcc0000000000 */
[----:B------:R-:W-:Y:S03]  /*43c0*/  QGMMA.64x192x32.F32.E4M3.E4M3 R140, gdesc[UR16], R140, gsb0 ;  /* 0x02e00000108c79f3 */ /* 0x000fe6000800088c */
[----:B------:R-:W-:Y:S02]  /*43d0*/  WARPGROUP.DEPBAR.LE gsb0, 0x0 ;  /* 0x00008000000079c5 */ /* 0x000fe40000010000 */
[----:B------:R-:W-:Y:S01]  /*43e0*/  STL.64 [R1], R140 ;  /* 0x0000008c01007387 */ /* 0x000fe20000100a00 */
[----:B------:R-:W-:Y:S01]  /*43f0*/  UIADD3 UR16, UR7, 0x202, URZ ;  /* 0x0000020207107890 */ /* 0x000fe2000fffe03f */
[----:B------:R-:W-:Y:S02]  /*4400*/  IMAD.MOV.U32 R8, RZ, RZ, R233 ;  /* 0x000000ffff087224 */ /* 0x000fe400078e00e9 */
[----:B------:R-:W-:Y:S01]  /*4410*/  STL.64 [R1+0x8], R142 ;  /* 0x0000088e01007387 */ /* 0x000fe20000100a00 */
[----:B------:R-:W-:Y:S01]  /*4420*/  UMOV UR17, 0x80000020 ;  /* 0x8000002000117882 */ /* 0x000fe20000000000 */
[----:B-1----:R-:W-:-:S02]  /*4430*/  IMAD.MOV.U32 R7, RZ, RZ, R234 ;  /* 0x000000ffff077224 */ /* 0x002fc400078e00ea */
[----:B------:R-:W-:Y:S01]  /*4440*/  STL.64 [R1+0x10], R144 ;  /* 0x0000109001007387 */ /* 0x000fe20000100a00 */
[----:B0-----:R-:W-:-:S03]  /*4450*/  IMAD.MOV.U32 R6, RZ, RZ, R235 ;  /* 0x000000ffff067224 */ /* 0x001fc600078e00eb */
        /* <DEDUP_REMOVED lines=45> */
[----:B0-----:R-:W4:Y:S04]  /*4730*/  LDL.LU.64 R214, [R1+0x6a8] ;  /* 0x0006a80001d67983 */ /* 0x001f280000300a00 */
        /* <DEDUP_REMOVED lines=37> */
[----:B------:R-:W-:-:S02]  /*4990*/  CS2R R236, SRZ ;  /* 0x0000000000ec7805 */ /* 0x000fc4000001ff00 */
[----:B-1----:R-:W-:Y:S02]  /*49a0*/  CS2R R234, SRZ ;  /* 0x0000000000ea7805 */ /* 0x002fe4000001ff00 */
[----:B------:R-:W-:Y:S01]  /*49b0*/  CS2R R232, SRZ ;  /* 0x0000000000e87805 */ /* 0x000fe2000001ff00 */
[----:B------:R0:W-:Y:S01]  /*49c0*/  STL [R1+0x308], RZ ;  /* 0x000308ff01007387 */ /* 0x0001e20000100800 */
[----:B------:R-:W-:Y:S02]  /*49d0*/  CS2R R230, SRZ ;  /* 0x0000000000e67805 */ /* 0x000fe4000001ff00 */
[----:B------:R-:W-:Y:S02]  /*49e0*/  CS2R R228, SRZ ;  /* 0x0000000000e47805 */ /* 0x000fe4000001ff00 */
[----:B------:R-:W-:Y:S01]  /*49f0*/  CS2R R226, SRZ ;  /* 0x0000000000e27805 */ /* 0x000fe2000001ff00 */
[----:B------:R0:W-:Y:S01]  /*4a00*/  STL [R1+0x304], RZ ;  /* 0x000304ff01007387 */ /* 0x0001e20000100800 */
[----:B------:R-:W-:-:S02]  /*4a10*/  CS2R R224, SRZ ;  /* 0x0000000000e07805 */ /* 0x000fc4000001ff00 */
[----:B------:R-:W-:Y:S02]  /*4a20*/  CS2R R222, SRZ ;  /* 0x0000000000de7805 */ /* 0x000fe4000001ff00 */
        /* <DEDUP_REMOVED lines=14> */
[----:B------:R-:W-:-:S03]  /*4b10*/  IMAD.MOV.U32 R9, RZ, RZ, RZ ;  /* 0x000000ffff097224 */ /* 0x000fc600078e00ff */
        /* <DEDUP_REMOVED lines=68> */
[----:B----4-:R-:W-:-:S03]  /*4f60*/  WARPGROUP.ARRIVE ;  /* 0x00000000000079c5 */ /* 0x010fc60000000000 */
[----:B------:R0:W-:Y:S04]  /*4f70*/  STL [R1+0x1e0], RZ ;  /* 0x0001e0ff01007387 */ /* 0x0001e80000100800 */
[----:B------:R0:W-:Y:S01]  /*4f80*/  STL [R1+0x1dc], RZ ;  /* 0x0001dcff01007387 */ /* 0x0001e20000100800 */
[----:B------:R-:W-:Y:S01]  /*4f90*/  QGMMA.64x192x32.F32.E4M3.E4M3 R120, gdesc[UR16], R120, gsb0 ;  /* 0x02e00000107879f3 */ /* 0x000fe20008000878 */
[----:B------:R-:W-:Y:S01]  /*4fa0*/  UIADD3 UR16, UR7, 0x402, URZ ;  /* 0x0000040207107890 */ /* 0x000fe2000fffe03f */
[----:B------:R-:W-:Y:S01]  /*4fb0*/  UMOV UR17, 0x80000020 ;  /* 0x8000002000117882 */ /* 0x000fe20000000000 */
[----:B------:R0:W-:Y:S01]  /*4fc0*/  STL [R1+0x1d8], RZ ;  /* 0x0001d8ff01007387 */ /* 0x0001e20000100800 */
[----:B------:R-:W-:Y:S02]  /*4fd0*/  ULDC UR7, c[0x0][0x50c] ;  /* 0x0001430000077ab9 */ /* 0x000fe40000000800 */
[----:B------:R-:W-:Y:S01]  /*4fe0*/  UISETP.NE.AND UP0, UPT, UR7, 0x2, UPT ;  /* 0x000000020700788c */ /* 0x000fe2000bf05270 */
[----:B------:R0:W-:Y:S03]  /*4ff0*/  STL [R1+0x1d4], RZ ;  /* 0x0001d4ff01007387 */ /* 0x0001e60000100800 */
[----:B------:R-:W-:Y:S01]  /*5000*/  USEL UR7, URZ, 0x1, UP0 ;  /* 0x000000013f077887 */ /* 0x000fe20008000000 */
[----:B------:R0:W-:Y:S04]  /*5010*/  STL [R1+0x1d0], RZ ;  /* 0x0001d0ff01007387 */ /* 0x0001e80000100800 */
[----:B------:R0:W-:Y:S01]  /*5020*/  STL [R1+0x1cc], RZ ;  /* 0x0001ccff01007387 */ /* 0x0001e20000100800 */
[----:B------:R-:W-:-:S03]  /*5030*/  ISETP.NE.AND P0, PT, RZ, UR7, PT ;  /* 0x00000007ff007c0c */ /* 0x000fc6000bf05270 */
        /* <DEDUP_REMOVED lines=19> */
[----:B------:R-:W-:-:S02]  /*5170*/  WARPGROUP.DEPBAR.LE gsb0, 0x0 ;  /* 0x00008000000079c5 */ /* 0x000fc40000010000 */
[----:B------:R-:W-:-:S06]  /*5180*/  WARPGROUP.ARRIVE ;  /* 0x00000000000079c5 */ /* 0x000fcc0000000000 */
[----:B------:R-:W-:Y:S03]  /*5190*/  QGMMA.64x192x32.F32.E4M3.E4M3 R24, gdesc[UR16], R24, gsb0 ;  /* 0x02e00000101879f3 */ /* 0x000fe60008000818 */
[----:B------:R-:W-:Y:S02]  /*51a0*/  WARPGROUP.DEPBAR.LE gsb0, 0x0 ;  /* 0x00008000000079c5 */ /* 0x000fe40000010000 */
[----:B------:R-:W-:Y:S05]  /*51b0*/  @!P0 BRA `(.L_x_18) ;  /* 0x0000002800dc8947 */ /* 0x000fea0003800000 */
[----:B------:R-:W4:Y:S04]  /*51c0*/  LDL R9, [R1] ;  /* 0x0000000001097983 */ /* 0x000f280000100800 */
[----:B------:R-:W2:Y:S04]  /*51d0*/  LDL R10, [R1+0x4] ;  /* 0x00000400010a7983 */ /* 0x000ea80000100800 */
[----:B------:R-:W3:Y:S04]  /*51e0*/  LDL R11, [R1+0x8] ;  /* 0x00000800010b7983 */ /* 0x000ee80000100800 */
        /* <DEDUP_REMOVED lines=32> */
[----:B------:R1:W-:Y:S04]  /*53f0*/  STL [R1+0x5f8], R94 ;  /* 0x0005f85e01007387 */ /* 0x0003e80000100800 */
[----:B-1----:R-:W3:Y:S04]  /*5400*/  LDL R94, [R1+0xf8] ;  /* 0x0000f800015e7983 */ /* 0x002ee80000100800 */
        /* <DEDUP_REMOVED lines=53> */
[----:B-1----:R-:W3:Y:S01]  /*5760*/  LDL R4, [R1+0x8c] ;  /* 0x00008c0001047983 */ /* 0x002ee20000100800 */
[----:B------:R-:W-:-:S01]  /*5770*/  FADD R8, RZ, R8 ;  /* 0x00000008ff087221 */ /* 0x000fc20000000000 */
[----:B------:R-:W-:Y:S01]  /*5780*/  FADD R7, RZ, R7 ;  /* 0x00000007ff077221 */ /* 0x000fe20000000000 */
[----:B------:R-:W-:-:S01]  /*5790*/  FADD R6, RZ, R6 ;  /* 0x00000006ff067221 */ /* 0x000fc20000000000 */
[----:B------:R-:W-:Y:S01]  /*57a0*/  STL [R1+0x588], R3 ;  /* 0x0005880301007387 */ /* 0x000fe20000100800 */
[----:B----4-:R-:W-:-:S01]  /*57b0*/  FADD R9, RZ, R9 ;  /* 0x00000009ff097221 */ /* 0x010fc20000000000 */
[----:B--2---:R-:W-:Y:S01]  /*57c0*/  FADD R10, RZ, R10 ;  /* 0x0000000aff0a7221 */ /* 0x004fe20000000000 */
[----:B---3--:R-:W-:-:S01]  /*57d0*/  FADD R11, RZ, R11 ;  /* 0x0000000bff0b7221 */ /* 0x008fc20000000000 */
[----:B------:R1:W-:Y:S01]  /*57e0*/  STL [R1+0x584], R2 ;  /* 0x0005840201007387 */ /* 0x0003e20000100800 */
[----:B------:R-:W-:-:S01]  /*57f0*/  FADD R12, RZ, R12 ;  /* 0x0000000cff0c7221 */ /* 0x000fc20000000000 */
[----:B------:R-:W-:Y:S01]  /*5800*/  FADD R13, RZ, R13 ;  /* 0x0000000dff0d7221 */ /* 0x000fe20000000000 */
[----:B------:R-:W-:-:S01]  /*5810*/  FADD R14, RZ, R14 ;  /* 0x0000000eff0e7221 */ /* 0x000fc20000000000 */
[----:B------:R2:W-:Y:S01]  /*5820*/  STL [R1+0x580], R0 ;  /* 0x0005800001007387 */ /* 0x0005e20000100800 */
[----:B------:R-:W-:-:S01]  /*5830*/  FADD R15, RZ, R15 ;  /* 0x0000000fff0f7221 */ /* 0x000fc20000000000 */
[----:B------:R-:W-:Y:S01]  /*5840*/  FADD R16, RZ, R16 ;  /* 0x00000010ff107221 */ /* 0x000fe20000000000 */
        /* <DEDUP_REMOVED lines=27> */
[----:B-1----:R-:W-:Y:S01]  /*5a00*/  FADD R2, RZ, R117 ;  /* 0x00000075ff027221 */ /* 0x002fe20000000000 */
[----:B------:R-:W-:-:S01]  /*5a10*/  FADD R3, RZ, R118 ;  /* 0x00000076ff037221 */ /* 0x000fc20000000000 */
[----:B--2---:R-:W-:-:S05]  /*5a20*/  FADD R0, RZ, R119 ;  /* 0x00000077ff007221 */ /* 0x004fca0000000000 */
[----:B------:R1:W-:Y:S04]  /*5a30*/  STL [R1+0x180], R0 ;  /* 0x0001800001007387 */ /* 0x0003e80000100800 */
[----:B------:R2:W-:Y:S04]  /*5a40*/  STL [R1+0x184], R3 ;  /* 0x0001840301007387 */ /* 0x0005e80000100800 */
[----:B------:R3:W-:Y:S01]  /*5a50*/  STL [R1+0x188], R2 ;  /* 0x0001880201007387 */ /* 0x0007e20000100800 */
[----:B------:R-:W-:-:S01]  /*5a60*/  FADD R237, RZ, R5 ;  /* 0x00000005ffed7221 */ /* 0x000fc20000000000 */
[----:B-1----:R-:W-:Y:S01]  /*5a70*/  FADD R0, RZ, R116 ;  /* 0x00000074ff007221 */ /* 0x002fe20000000000 */
[----:B--2---:R-:W-:-:S04]  /*5a80*/  FADD R3, RZ, R115 ;  /* 0x00000073ff037221 */ /* 0x004fc80000000000 */
[----:B------:R1:W-:Y:S01]  /*5a90*/  STL [R1+0x18c], R0 ;  /* 0x00018c0001007387 */ /* 0x0003e20000100800 */
[----:B---3--:R-:W-:-:S03]  /*5aa0*/  FADD R2, RZ, R114 ;  /* 0x00000072ff027221 */ /* 0x008fc60000000000 */
        /* <DEDUP_REMOVED lines=9> */
[----:B-1----:R-:W-:-:S01]  /*5b40*/  FADD R0, RZ, R110 ;  /* 0x0000006eff007221 */ /* 0x002fc20000000000 */
        /* <DEDUP_REMOVED lines=29> */
[----:B-1----:R-:W-:-:S03]  /*5d20*/  FADD R0, RZ, R95 ;  /* 0x0000005fff007221 */ /* 0x002fc60000000000 */
[----:B------:R-:W4:Y:S04]  /*5d30*/  LDL R95, [R1+0xfc] ;  /* 0x0000fc00015f7983 */ /* 0x000f280000100800 */
[----:B------:R1:W-:Y:S04]  /*5d40*/  STL [R1+0x1e0], R0 ;  /* 0x0001e00001007387 */ /* 0x0003e80000100800 */
[----:B------:R-:W4:Y:S04]  /*5d50*/  LDL R96, [R1+0x100] ;  /* 0x0001000001607983 */ /* 0x000f280000100800 */
        /* <DEDUP_REMOVED lines=25> */
[----:B--2---:R-:W2:Y:S04]  /*5ef0*/  LDL R3, [R1+0x168] ;  /* 0x0001680001037983 */ /* 0x004ea80000100800 */
[----:B---3--:R-:W3:Y:S04]  /*5f00*/  LDL R2, [R1+0x16c] ;  /* 0x00016c0001027983 */ /* 0x008ee80000100800 */
[----:B-1----:R-:W3:Y:S01]  /*5f10*/  LDL R0, [R1+0x170] ;  /* 0x0001700001007983 */ /* 0x002ee20000100800 */
[----:B------:R-:W-:-:S05]  /*5f20*/  FADD R94, RZ, R94 ;  /* 0x0000005eff5e7221 */ /* 0x000fca0000000000 */
[----:B------:R1:W-:Y:S04]  /*5f30*/  STL [R1+0x1e4], R94 ;  /* 0x0001e45e01007387 */ /* 0x0003e80000100800 */
[----:B-1----:R-:W3:Y:S01]  /*5f40*/  LDL.LU R94, [R1+0x5f8] ;  /* 0x0005f800015e7983 */ /* 0x002ee20000300800 */
[----:B----4-:R-:W-:-:S05]  /*5f50*/  FADD R95, RZ, R95 ;  /* 0x0000005fff5f7221 */ /* 0x010fca0000000000 */
[----:B------:R1:W-:Y:S01]  /*5f60*/  STL [R1+0x1e8], R95 ;  /* 0x0001e85f01007387 */ /* 0x0003e20000100800 */
[----:B------:R-:W-:-:S01]  /*5f70*/  FADD R96, RZ, R96 ;  /* 0x00000060ff607221 */ /* 0x000fc20000000000 */
[----:B------:R-:W-:Y:S02]  /*5f80*/  FADD R97, RZ, R97 ;  /* 0x00000061ff617221 */ /* 0x000fe40000000000 */
[----:B-1----:R-:W4:Y:S01]  /*5f90*/  LDL.LU R95, [R1+0x5f4] ;  /* 0x0005f400015f7983 */ /* 0x002f220000300800 */
[----:B------:R-:W-:-:S03]  /*5fa0*/  FADD R98, RZ, R98 ;  /* 0x00000062ff627221 */ /* 0x000fc60000000000 */
        /* <DEDUP_REMOVED lines=8> */
[----:B-1----:R-:W4:Y:S04]  /*6030*/  LDL.LU R97, [R1+0x5ec] ;  /* 0x0005ec0001617983 */ /* 0x002f280000300800 */
[----:B------:R1:W-:Y:S01]  /*6040*/  STL [R1+0x1f4], R98 ;  /* 0x0001f46201007387 */ /* 0x0003e20000100800 */
[----:B------:R-:W-:-:S01]  /*6050*/  FADD R104, RZ, R104 ;  /* 0x00000068ff687221 */ /* 0x000fc20000000000 */
[----:B------:R-:W-:-:S02]  /*6060*/  FADD R105, RZ, R105 ;  /* 0x00000069ff697221 */ /* 0x000fc40000000000 */
[----:B-1----:R-:W4:Y:S04]  /*6070*/  LDL.LU R98, [R1+0x5e8] ;  /* 0x0005e80001627983 */ /* 0x002f280000300800 */
[----:B------:R1:W-:Y:S01]  /*6080*/  STL [R1+0x1f8], R99 ;  /* 0x0001f86301007387 */ /* 0x0003e20000100800 */
[----:B------:R-:W-:-:S03]  /*6090*/  FADD R106, RZ, R106 ;  /* 0x0000006aff6a7221 */ /* 0x000fc60000000000 */
        /* <DEDUP_REMOVED lines=47> */
[----:B--2---:R-:W-:-:S03]  /*6390*/  FADD R3, RZ, R3 ;  /* 0x00000003ff037221 */ /* 0x004fc60000000000 */
[----:B-1----:R-:W2:Y:S04]  /*63a0*/  LDL.LU R115, [R1+0x5a4] ;  /* 0x0005a40001737983 */ /* 0x002ea80000300800 */
[----:B------:R1:W-:Y:S01]  /*63b0*/  STL [R1+0x23c], R116 ;  /* 0x00023c7401007387 */ /* 0x0003e20000100800 */
[----:B---3--:R-:W-:-:S03]  /*63c0*/  FADD R2, RZ, R2 ;  /* 0x00000002ff027221 */ /* 0x008fc60000000000 */
[----:B-1----:R-:W3:Y:S04]  /*63d0*/  LDL.LU R116, [R1+0x5a0] ;  /* 0x0005a00001747983 */ /* 0x002ee80000300800 */
[----:B------:R1:W-:Y:S01]  /*63e0*/  STL [R1+0x240], R117 ;  /* 0x0002407501007387 */ /* 0x0003e20000100800 */
[----:B------:R-:W-:-:S03]  /*63f0*/  FADD R0, RZ, R0 ;  /* 0x00000000ff007221 */ /* 0x000fc60000000000 */
[----:B-1----:R-:W3:Y:S04]  /*6400*/  LDL.LU R117, [R1+0x59c] ;  /* 0x00059c0001757983 */ /* 0x002ee80000300800 */
[----:B------:R1:W-:Y:S04]  /*6410*/  STL [R1+0x244], R118 ;  /* 0x0002447601007387 */ /* 0x0003e80000100800 */
[----:B-1----:R-:W3:Y:S04]  /*6420*/  LDL.LU R118, [R1+0x598] ;  /* 0x0005980001767983 */ /* 0x002ee80000300800 */
[----:B------:R1:W-:Y:S04]  /*6430*/  STL [R1+0x248], R119 ;  /* 0x0002487701007387 */ /* 0x0003e80000100800 */
[----:B-1----:R-:W3:Y:S04]  /*6440*/  LDL.LU R119, [R1+0x594] ;  /* 0x0005940001777983 */ /* 0x002ee80000300800 */
[----:B------:R1:W-:Y:S04]  /*6450*/  STL [R1+0x24c], R5 ;  /* 0x00024c0501007387 */ /* 0x0003e80000100800 */
[----:B-1----:R1:W5:Y:S04]  /*6460*/  LDL.LU R5, [R1+0x590] ;  /* 0x0005900001057983 */ /* 0x0023680000300800 */
[----:B------:R0:W-:Y:S04]  /*6470*/  STL [R1+0x250], R4 ;  /* 0x0002500401007387 */ /* 0x0001e80000100800 */
[----:B0-----:R1:W5:Y:S04]  /*6480*/  LDL.LU R4, [R1+0x58c] ;  /* 0x00058c0001047983 */ /* 0x0013680000300800 */
[----:B------:R0:W-:Y:S04]  /*6490*/  STL [R1+0x254], R3 ;  /* 0x0002540301007387 */ /* 0x0001e80000100800 */
[----:B0-----:R1:W5:Y:S04]  /*64a0*/  LDL.LU R3, [R1+0x588] ;  /* 0x0005880001037983 */ /* 0x0013680000300800 */
[----:B------:R0:W-:Y:S04]  /*64b0*/  STL [R1+0x258], R2 ;  /* 0x0002580201007387 */ /* 0x0001e80000100800 */
[----:B0-----:R1:W5:Y:S04]  /*64c0*/  LDL.LU R2, [R1+0x584] ;  /* 0x0005840001027983 */ /* 0x0013680000300800 */
[----:B------:R0:W-:Y:S04]  /*64d0*/  STL [R1+0x25c], R0 ;  /* 0x00025c0001007387 */ /* 0x0001e80000100800 */
[----:B0-----:R1:W5:Y:S01]  /*64e0*/  LDL.LU R0, [R1+0x580] ;  /* 0x0005800001007983 */ /* 0x0013620000300800 */
[----:B------:R-:W-:-:S03]  /*64f0*/  UMOV UR6, URZ ;  /* 0x0000003f00067c82 */ /* 0x000fc60008000000 */
[----:B------:R0:W-:Y:S04]  /*6500*/  STL [R1+0x260], R8 ;  /* 0x0002600801007387 */ /* 0x0001e80000100800 */
[----:B------:R1:W-:Y:S04]  /*6510*/  STL [R1+0x264], R7 ;  /* 0x0002640701007387 */ /* 0x0003e80000100800 */
[----:B------:R1:W-:Y:S01]  /*6520*/  STL [R1+0x268], R6 ;  /* 0x0002680601007387 */ /* 0x0003e20000100800 */
[----:B0-----:R-:W-:-:S01]  /*6530*/  FADD R8, RZ, R120 ;  /* 0x00000078ff087221 */ /* 0x001fc20000000000 */
[----:B-1----:R-:W-:-:S04]  /*6540*/  FADD R7, RZ, R121 ;  /* 0x00000079ff077221 */ /* 0x002fc80000000000 */
[----:B------:R0:W-:Y:S01]  /*6550*/  STL [R1+0x26c], R8 ;  /* 0x00026c0801007387 */ /* 0x0001e20000100800 */
[----:B------:R-:W-:-:S03]  /*6560*/  FADD R6, RZ, R122 ;  /* 0x0000007aff067221 */ /* 0x000fc60000000000 */
        /* <DEDUP_REMOVED lines=47> */
[----:B----4-:R-:W-:-:S03]  /*6860*/  FADD R6, RZ, R146 ;  /* 0x00000092ff067221 */ /* 0x010fc60000000000 */
        /* <DEDUP_REMOVED lines=321> */
[----:B--2---:R-:W-:-:S04]  /*7c80*/  FADD R7, RZ, R115 ;  /* 0x00000073ff077221 */ /* 0x004fc80000000000 */
[----:B------:R0:W-:Y:S01]  /*7c90*/  STL [R1+0x554], R8 ;  /* 0x0005540801007387 */ /* 0x0001e20000100800 */
[----:B---3--:R-:W-:-:S03]  /*7ca0*/  FADD R6, RZ, R116 ;  /* 0x00000074ff067221 */ /* 0x008fc60000000000 */
[----:B------:R1:W-:Y:S04]  /*7cb0*/  STL [R1+0x558], R7 ;  /* 0x0005580701007387 */ /* 0x0003e80000100800 */
[----:B------:R2:W-:Y:S01]  /*7cc0*/  STL [R1+0x55c], R6 ;  /* 0x00055c0601007387 */ /* 0x0005e20000100800 */
[----:B0-----:R-:W-:-:S01]  /*7cd0*/  FADD R8, RZ, R117 ;  /* 0x00000075ff087221 */ /* 0x001fc20000000000 */
[----:B-1----:R-:W-:-:S04]  /*7ce0*/  FADD R7, RZ, R118 ;  /* 0x00000076ff077221 */ /* 0x002fc80000000000 */
[----:B------:R1:W-:Y:S01]  /*7cf0*/  STL [R1+0x560], R8 ;  /* 0x0005600801007387 */ /* 0x0003e20000100800 */
[----:B--2---:R-:W-:-:S03]  /*7d00*/  FADD R6, RZ, R119 ;  /* 0x00000077ff067221 */ /* 0x004fc60000000000 */
[----:B------:R1:W-:Y:S04]  /*7d10*/  STL [R1+0x564], R7 ;  /* 0x0005640701007387 */ /* 0x0003e80000100800 */
[----:B------:R1:W-:Y:S02]  /*7d20*/  STL [R1+0x568], R6 ;  /* 0x0005680601007387 */ /* 0x0003e40000100800 */
.L_x_18:
[----:B------:R-:W-:-:S04]  /*7d30*/  UIADD3 UR23, UR5, 0x1, URZ ;  /* 0x0000000105177890 */ /* 0x000fc8000fffe03f */
[----:B------:R-:W-:-:S04]  /*7d40*/  UISETP.NE.AND UP0, UPT, UR23, 0x6, UPT ;  /* 0x000000061700788c */ /* 0x000fc8000bf05270 */
[----:B------:R-:W-:Y:S02]  /*7d50*/  USEL UR8, URZ, 0x1, UP0 ;  /* 0x000000013f087887 */ /* 0x000fe40008000000 */
[----:B------:R-:W-:Y:S02]  /*7d60*/  USEL UR23, UR23, URZ, UP0 ;  /* 0x0000003f17177287 */ /* 0x000fe40008000000 */
[----:B------:R-:W-:-:S06]  /*7d70*/  ULOP3.LUT UR8, UR4, UR8, URZ, 0x3c, !UPT ;  /* 0x0000000804087292 */ /* 0x000fcc000f8e3c3f */
[----:B-1----:R-:W-:Y:S01]  /*7d80*/  IMAD.U32 R6, RZ, RZ, UR8 ;  /* 0x00000008ff067e24 */ /* 0x002fe2000f8e00ff */
[----:B------:R-:W-:-:S06]  /*7d90*/  UMOV UR8, 0x1 ;  /* 0x0000000100087882 */ /* 0x000fcc0000000000 */
.L_x_13:
[----:B------:R-:W-:-:S04]  /*7da0*/  UISETP.LT.AND UP0, UPT, UR10, 0x1, UPT ;  /* 0x000000010a00788c */ /* 0x000fc8000bf01270 */
[----:B------:R-:W-:-:S04]  /*7db0*/  USEL UR16, UR10, 0x1, UP0 ;  /* 0x000000010a107887 */ /* 0x000fc80008000000 */
[----:B------:R-:W-:-:S04]  /*7dc0*/  UIADD3 UR16, UR10, -UR16, URZ ;  /* 0x800000100a107290 */ /* 0x000fc8000fffe03f */
[----:B------:R-:W-:-:S06]  /*7dd0*/  UISETP.GE.AND UP0, UPT, UR16, 0x1, UPT ;  /* 0x000000011000788c */ /* 0x000fcc000bf06270 */
[----:B------:R-:W-:-:S13]  /*7de0*/  PLOP3.LUT P0, PT, PT, PT, UP0, 0x80, 0x0 ;  /* 0x000000000000781c */ /* 0x000fda0003f0f008 */
[----:B------:R-:W-:Y:S05]  /*7df0*/  @!P0 BRA `(.L_x_19) ;  /* 0x0000005800f88947 */ /* 0x000fea0003800000 */
[----:B------:R-:W-:Y:S01]  /*7e00*/  IMAD.U32 R7, RZ, RZ, UR16 ;  /* 0x00000010ff077e24 */ /* 0x000fe2000f8e00ff */
[----:B------:R-:W-:Y:S01]  /*7e10*/  UMOV UR24, UR5 ;  /* 0x0000000500187c82 */ /* 0x000fe20008000000 */
[----:B------:R-:W-:-:S05]  /*7e20*/  ULDC UR25, c[0x0][0x50c] ;  /* 0x0001430000197ab9 */ /* 0x000fca0000000800 */
.L_x_27:
[----:B------:R-:W-:-:S06]  /*7e30*/  UISETP.NE.AND UP0, UPT, UR22, 0x3, UPT ;  /* 0x000000031600788c */ /* 0x000fcc000bf05270 */
[----:B------:R-:W-:-:S13]  /*7e40*/  PLOP3.LUT P1, PT, PT, PT, UP0, 0x80, 0x0 ;  /* 0x000000000000781c */ /* 0x000fda0003f2f008 */
[----:B0-----:R-:W-:Y:S05]  /*7e50*/  @!P1 BRA `(.L_x_20) ;  /* 0x0000000000049947 */ /* 0x001fea0003800000 */
[----:B------:R-:W-:Y:S01]  /*7e60*/  BPT.TRAP 0x1 ;  /* 0x000000040000795c */ /* 0x000fe20000300000 */
.L_x_20:
[----:B------:R-:W1:Y:S01]  /*7e70*/  S2UR UR16, SR_CgaCtaId ;  /* 0x00000000001079c3 */ /* 0x000e620000008800 */
[----:B------:R-:W-:Y:S01]  /*7e80*/  UMOV UR12, 0x400 ;  /* 0x00000400000c7882 */ /* 0x000fe20000000000 */
[----:B------:R-:W-:Y:S01]  /*7e90*/  SHF.L.U32 R8, R6, 0x1f, RZ ;  /* 0x0000001f06087819 */ /* 0x000fe200000006ff */
[----:B-1----:R-:W-:-:S04]  /*7ea0*/  ULEA UR12, UR16, UR12, 0x18 ;  /* 0x0000000c100c7291 */ /* 0x002fc8000f8ec03f */
[----:B------:R-:W-:-:S09]  /*7eb0*/  ULEA UR16, UR23, UR12, 0x3 ;  /* 0x0000000c17107291 */ /* 0x000fd2000f8e183f */
[----:B------:R1:W4:Y:S01]  /*7ec0*/  SYNCS.PHASECHK.TRANS64.TRYWAIT P0, [UR16], R8 ;  /* 0x00000008ff0075a7 */ /* 0x0003220008000150 */
[----:B------:R-:W-:Y:S05]  /*7ed0*/  @!P1 BRA `(.L_x_21) ;  /* 0x0000000000049947 */ /* 0x000fea0003800000 */
[----:B------:R-:W-:Y:S01]  /*7ee0*/  BPT.TRAP 0x1 ;  /* 0x000000040000795c */ /* 0x000fe20000300000 */
.L_x_21:
[----:B----4-:R-:W-:Y:S05]  /*7ef0*/  @P0 BRA `(.L_x_22) ;  /* 0x0000000000080947 */ /* 0x010fea0003800000 */
[----:B------:R-:W4:Y:S02]  /*7f00*/  SYNCS.PHASECHK.TRANS64.TRYWAIT P0, [UR16], R8 ;  /* 0x00000008ff0075a7 */ /* 0x000f240008000150 */
[----:B----4-:R-:W-:Y:S05]  /*7f10*/  @!P0 BRA `(.L_x_23) ;  /* 0x0000028000588947 */ /* 0x010fea0003800000 */
.L_x_22:
        /* <DEDUP_REMOVED lines=96> */
[----:B------:R-:W-:-:S02]  /*8520*/  UIADD3 UR16, UR12, 0x24180, URZ ;  /* 0x000241800c107890 */ /* 0x000fc4000fffe03f */
[----:B------:R-:W-:Y:S02]  /*8530*/  UISETP.NE.AND UP0, UPT, UR7, URZ, UPT ;  /* 0x0000003f0700728c */ /* 0x000fe4000bf05270 */
[----:B------:R-:W-:Y:S02]  /*8540*/  USHF.R.U32.HI UR16, URZ, 0x4, UR16 ;  /* 0x000000043f107899 */ /* 0x000fe40008011610 */
[----:B------:R-:W-:Y:S02]  /*8550*/  USEL UR8, UR8, URZ, !UP0 ;  /* 0x0000003f08087287 */ /* 0x000fe4000c000000 */
[----:B------:R-:W-:Y:S02]  /*8560*/  ULOP3.LUT UR16, UR16, 0x3fff, URZ, 0xc0, !UPT ;  /* 0x00003fff10107892 */ /* 0x000fe4000f8ec03f */
[----:B------:R-:W-:Y:S02]  /*8570*/  UISETP.NE.U32.AND UP0, UPT, UR8, URZ, UPT ;  /* 0x0000003f0800728c */ /* 0x000fe4000bf05070 */
[----:B------:R-:W-:-:S02]  /*8580*/  ULOP3.LUT UR7, UR11, 0x10000, URZ, 0xfc, !UPT ;  /* 0x000100000b077892 */ /* 0x000fc4000f8efc3f */
[----:B------:R-:W-:Y:S02]  /*8590*/  ULOP3.LUT UR8, UR16, 0x10000, URZ, 0xfc, !UPT ;  /* 0x0001000010087892 */ /* 0x000fe4000f8efc3f */
[----:B------:R-:W-:Y:S02]  /*85a0*/  UIMAD UR7, UR23, 0x600, UR7 ;  /* 0x00000600170778a4 */ /* 0x000fe4000f8e0207 */
[----:B------:R-:W-:Y:S01]  /*85b0*/  UIMAD UR8, UR23, 0x300, UR8 ;  /* 0x00000300170878a4 */ /* 0x000fe2000f8e0208 */
[----:B------:R-:W-:Y:S01]  /*85c0*/  UMOV UR17, 0x80000020 ;  /* 0x8000002000117882 */ /* 0x000fe20000000000 */
[----:B------:R-:W-:-:S03]  /*85d0*/  UMOV UR19, 0x80000020 ;  /* 0x8000002000137882 */ /* 0x000fc60000000000 */
[----:B------:R-:W-:Y:S02]  /*85e0*/  UMOV UR16, UR7 ;  /* 0x0000000700107c82 */ /* 0x000fe40008000000 */
[----:B------:R-:W-:Y:S01]  /*85f0*/  UMOV UR18, UR8 ;  /* 0x0000000800127c82 */ /* 0x000fe20008000000 */
[----:B----4-:R-:W-:-:S06]  /*8600*/  WARPGROUP.ARRIVE ;  /* 0x00000000000079c5 */ /* 0x010fcc0000000000 */
[----:B------:R-:W-:Y:S01]  /*8610*/  QGMMA.64x192x32.F32.E4M3.E4M3 R24, gdesc[UR16], R24, UP0, gsb0 ;  /* 0x02e00000101879f3 */ /* 0x000fe2000b800818 */
[----:B------:R-:W-:Y:S01]  /*8620*/  UIADD3 UR16, UR7, 0x200, URZ ;  /* 0x0000020007107890 */ /* 0x000fe2000fffe03f */
[----:B------:R-:W-:Y:S01]  /*8630*/  UMOV UR17, 0x80000020 ;  /* 0x8000002000117882 */ /* 0x000fe20000000000 */
[----:B------:R-:W-:Y:S02]  /*8640*/  WARPGROUP.DEPBAR.LE gsb0, 0x0 ;  /* 0x00008000000079c5 */ /* 0x000fe40000010000 */
[----:B------:R-:W-:Y:S04]  /*8650*/  STL.64 [R1], R24 ;  /* 0x0000001801007387 */ /* 0x000fe80000100a00 */
[----:B------:R-:W-:Y:S04]  /*8660*/  STL.64 [R1+0x8], R26 ;  /* 0x0000081a01007387 */ /* 0x000fe80000100a00 */
[----:B------:R-:W-:Y:S04]  /*8670*/  STL.64 [R1+0x10], R28 ;  /* 0x0000101c01007387 */ /* 0x000fe80000100a00 */
[----:B------:R-:W-:Y:S04]  /*8680*/  STL.64 [R1+0x18], R30 ;  /* 0x0000181e01007387 */ /* 0x000fe80000100a00 */
[----:B------:R-:W-:Y:S04]  /*8690*/  STL.64 [R1+0x20], R32 ;  /* 0x0000202001007387 */ /* 0x000fe80000100a00 */
[----:B------:R-:W-:Y:S04]  /*86a0*/  STL.64 [R1+0x28], R34 ;  /* 0x0000282201007387 */ /* 0x000fe80000100a00 */
[----:B------:R-:W-:Y:S04]  /*86b0*/  STL.64 [R1+0x30], R36 ;  /* 0x0000302401007387 */ /* 0x000fe80000100a00 */
[----:B------:R-:W-:Y:S01]  /*86c0*/  STL.64 [R1+0x38], R38 ;  /* 0x0000382601007387 */ /* 0x000fe20000100a00 */
[----:B------:R-:W-:-:S03]  /*86d0*/  WARPGROUP.ARRIVE ;  /* 0x00000000000079c5 */ /* 0x000fc60000000000 */
[----:B------:R-:W-:Y:S03]  /*86e0*/  STL.64 [R1+0x40], R40 ;  /* 0x0000402801007387 */ /* 0x000fe60000100a00 */
[----:B------:R-:W-:Y:S01]  /*86f0*/  QGMMA.64x192x32.F32.E4M3.E4M3 R120, gdesc[UR16], R120, UP0, gsb0 ;  /* 0x02e00000107879f3 */ /* 0x000fe2000b800878 */
        /* <DEDUP_REMOVED lines=39> */
[----:B----4-:R-:W4:Y:S04]  /*8970*/  LDL.LU.64 R118, [R1+0x878] ;  /* 0x0008780001767983 */ /* 0x010f280000300a00 */
        /* <DEDUP_REMOVED lines=47> */
[----:B------:R-:W-:-:S03]  /*8c70*/  WARPGROUP.DEPBAR.LE gsb0, 0x0 ;  /* 0x00008000000079c5 */ /* 0x000fc60000010000 */
        /* <DEDUP_REMOVED lines=48> */
[----:B0-----:R-:W2:Y:S04]  /*8f80*/  LDL.LU.64 R140, [R1] ;  /* 0x00000000018c7983 */ /* 0x001ea80000300a00 */
[----:B------:R-:W2:Y:S04]  /*8f90*/  LDL.LU.64 R142, [R1+0x8] ;  /* 0x00000800018e7983 */ /* 0x000ea80000300a00 */
        /* <DEDUP_REMOVED lines=45> */
[----:B------:R-:W2:Y:S01]  /*9270*/  LDL.LU.64 R234, [R1+0x178] ;  /* 0x0001780001ea7983 */ /* 0x000ea20000300a00 */
[----:B------:R-:W-:Y:S01]  /*9280*/  UIADD3 UR16, UR7, 0x400, URZ ;  /* 0x0000040007107890 */ /* 0x000fe2000fffe03f */
[----:B----4-:R-:W-:Y:S01]  /*9290*/  WARPGROUP.ARRIVE ;  /* 0x00000000000079c5 */ /* 0x010fe20000000000 */
[----:B------:R-:W-:-:S07]  /*92a0*/  UMOV UR17, 0x80000020 ;  /* 0x8000002000117882 */ /* 0x000fce0000000000 */
[----:B------:R-:W-:Y:S01]  /*92b0*/  QGMMA.64x192x32.F32.E4M3.E4M3 R24, gdesc[UR16], R24, UP0, gsb0 ;  /* 0x02e00000101879f3 */ /* 0x000fe2000b800818 */
[----:B------:R-:W-:Y:S02]  /*92c0*/  UIADD3 UR16, UR7, 0x2, URZ ;  /* 0x0000000207107890 */ /* 0x000fe4000fffe03f */
[----:B------:R-:W-:Y:S01]  /*92d0*/  UIADD3 UR18, UR8, 0x2, URZ ;  /* 0x0000000208127890 */ /* 0x000fe2000fffe03f */
[----:B------:R-:W-:Y:S01]  /*92e0*/  UMOV UR17, 0x80000020 ;  /* 0x8000002000117882 */ /* 0x000fe20000000000 */
[----:B------:R-:W-:Y:S01]  /*92f0*/  UMOV UR19, 0x80000020 ;  /* 0x8000002000137882 */ /* 0x000fe20000000000 */
[----:B------:R-:W-:Y:S02]  /*9300*/  WARPGROUP.DEPBAR.LE gsb0, 0x0 ;  /* 0x00008000000079c5 */ /* 0x000fe40000010000 */
[----:B--2---:R-:W-:-:S12]  /*9310*/  WARPGROUP.ARRIVE ;  /* 0x00000000000079c5 */ /* 0x004fd80000000000 */
[----:B------:R-:W-:Y:S03]  /*9320*/  QGMMA.64x192x32.F32.E4M3.E4M3 R140, gdesc[UR16], R140, gsb0 ;  /* 0x02e00000108c79f3 */ /* 0x000fe6000800088c */
[----:B------:R-:W-:Y:S02]  /*9330*/  WARPGROUP.DEPBAR.LE gsb0, 0x0 ;  /* 0x00008000000079c5 */ /* 0x000fe40000010000 */
[----:B------:R-:W-:Y:S01]  /*9340*/  STL.64 [R1], R140 ;  /* 0x0000008c01007387 */ /* 0x000fe20000100a00 */
[----:B-1----:R-:W-:-:S03]  /*9350*/  IMAD.MOV.U32 R8, RZ, RZ, R235 ;  /* 0x000000ffff087224 */ /* 0x002fc600078e00eb */
        /* <DEDUP_REMOVED lines=47> */
[----:B0-----:R0:W5:Y:S04]  /*9650*/  LDL.LU.64 R234, [R1+0x6f8] ;  /* 0x0006f80001ea7983 */ /* 0x0011680000300a00 */
[----:B------:R0:W5:Y:S04]  /*9660*/  LDL.LU.64 R232, [R1+0x6f0] ;  /* 0x0006f00001e87983 */ /* 0x0001680000300a00 */
        /* <DEDUP_REMOVED lines=47> */
[----:B------:R-:W-:Y:S01]  /*9960*/  UMOV UR17, 0x80000020 ;  /* 0x8000002000117882 */ /* 0x000fe20000000000 */
[----:B------:R-:W-:-:S04]  /*9970*/  UIADD3 UR6, UR6, 0x2, URZ ;  /* 0x0000000206067890 */ /* 0x000fc8000fffe03f */
[----:B------:R-:W-:Y:S01]  /*9980*/  UISETP.NE.AND UP0, UPT, UR6, UR25, UPT ;  /* 0x000000190600728c */ /* 0x000fe2000bf05270 */
[----:B--2---:R-:W-:-:S06]  /*9990*/  WARPGROUP.ARRIVE ;  /* 0x00000000000079c5 */ /* 0x004fcc0000000000 */
[----:B------:R-:W-:Y:S01]  /*99a0*/  QGMMA.64x192x32.F32.E4M3.E4M3 R120, gdesc[UR16], R120, gsb0 ;  /* 0x02e00000107879f3 */ /* 0x000fe20008000878 */
[----:B------:R-:W-:Y:S01]  /*99b0*/  UIADD3 UR16, UR7, 0x402, URZ ;  /* 0x0000040207107890 */ /* 0x000fe2000fffe03f */
[----:B------:R-:W-:Y:S01]  /*99c0*/  UMOV UR17, 0x80000020 ;  /* 0x8000002000117882 */ /* 0x000fe20000000000 */
[----:B------:R-:W-:-:S06]  /*99d0*/  USEL UR7, URZ, 0x1, UP0 ;  /* 0x000000013f077887 */ /* 0x000fcc0008000000 */
[----:B------:R-:W-:Y:S01]  /*99e0*/  ISETP.NE.AND P0, PT, RZ, UR7, PT ;  /* 0x00000007ff007c0c */ /* 0x000fe2000bf05270 */
[----:B------:R-:W-:Y:S02]  /*99f0*/  WARPGROUP.DEPBAR.LE gsb0, 0x0 ;  /* 0x00008000000079c5 */ /* 0x000fe40000010000 */
[----:B------:R-:W-:-:S08]  /*9a00*/  WARPGROUP.ARRIVE ;  /* 0x00000000000079c5 */ /* 0x000fd00000000000 */
[----:B------:R-:W-:Y:S03]  /*9a10*/  QGMMA.64x192x32.F32.E4M3.E4M3 R24, gdesc[UR16], R24, gsb0 ;  /* 0x02e00000101879f3 */ /* 0x000fe60008000818 */
[----:B------:R-:W-:Y:S02]  /*9a20*/  WARPGROUP.DEPBAR.LE gsb0, 0x0 ;  /* 0x00008000000079c5 */ /* 0x000fe40000010000 */
[----:B0-----:R-:W-:Y:S05]  /*9a30*/  @!P0 BRA `(.L_x_24) ;  /* 0x0000003c00908947 */ /* 0x001fea0003800000 */
[----:B------:R0:W-:Y:S04]  /*9a40*/  STL [R1+0x658], R72 ;  /* 0x0006584801007387 */ /* 0x0001e80000100800 */
[----:B0-----:R-:W2:Y:S04]  /*9a50*/  LDL R72, [R1] ;  /* 0x0000000001487983 */ /* 0x001ea80000100800 */
[----:B------:R0:W-:Y:S04]  /*9a60*/  STL [R1+0x654], R73 ;  /* 0x0006544901007387 */ /* 0x0001e80000100800 */
[----:B0-----:R-:W4:Y:S04]  /*9a70*/  LDL R73, [R1+0x4] ;  /* 0x0000040001497983 */ /* 0x001f280000100800 */
[----:B------:R0:W-:Y:S04]  /*9a80*/  STL [R1+0x650], R74 ;  /* 0x0006504a01007387 */ /* 0x0001e80000100800 */
[----:B0-----:R-:W3:Y:S04]  /*9a90*/  LDL R74, [R1+0x8] ;  /* 0x00000800014a7983 */ /* 0x001ee80000100800 */
        /* <DEDUP_REMOVED lines=31> */
[----:B0-----:R-:W3:Y:S04]  /*9c90*/  LDL.LU R90, [R1+0x1a0] ;  /* 0x0001a000015a7983 */ /* 0x001ee80000300800 */
[----:B------:R0:W-:Y:S04]  /*9ca0*/  STL [R1+0x60c], R91 ;  /* 0x00060c5b01007387 */ /* 0x0001e80000100800 */
[----:B0-----:R-:W3:Y:S04]  /*9cb0*/  LDL.LU R91, [R1+0x194] ;  /* 0x00019400015b7983 */ /* 0x001ee80000300800 */
        /* <DEDUP_REMOVED lines=60> */
[----:B-----5:R0:W-:Y:S04]  /*a080*/  STL [R1+0x590], R5 ;  /* 0x0005900501007387 */ /* 0x0201e80000100800 */
        /* <DEDUP_REMOVED lines=8> */
[----:B0-----:R-:W3:Y:S01]  /*a110*/  LDL R0, [R1+0x48] ;  /* 0x0000480001007983 */ /* 0x001ee20000100800 */
[----:B--2---:R-:W-:-:S01]  /*a120*/  FADD R9, R72, R9 ;  /* 0x0000000948097221 */ /* 0x004fc20000000000 */
[----:B----4-:R-:W-:Y:S01]  /*a130*/  FADD R10, R73, R10 ;  /* 0x0000000a490a7221 */ /* 0x010fe20000000000 */
[----:B---3--:R-:W-:-:S01]  /*a140*/  FADD R11, R74, R11 ;  /* 0x0000000b4a0b7221 */ /* 0x008fc20000000000 */
[----:B------:R-:W2:Y:S01]  /*a150*/  LDL.LU R72, [R1+0x658] ;  /* 0x0006580001487983 */ /* 0x000ea20000300800 */
[----:B------:R-:W-:-:S01]  /*a160*/  FADD R12, R75, R12 ;  /* 0x0000000c4b0c7221 */ /* 0x000fc20000000000 */
[----:B------:R-:W-:-:S02]  /*a170*/  FADD R13, R76, R13 ;  /* 0x0000000d4c0d7221 */ /* 0x000fc40000000000 */
[----:B------:R-:W3:Y:S01]  /*a180*/  LDL.LU R73, [R1+0x654] ;  /* 0x0006540001497983 */ /* 0x000ee20000300800 */
[----:B------:R-:W-:-:S03]  /*a190*/  FADD R14, R77, R14 ;  /* 0x0000000e4d0e7221 */ /* 0x000fc60000000000 */
[----:B------:R-:W4:Y:S01]  /*a1a0*/  LDL.LU R74, [R1+0x650] ;  /* 0x00065000014a7983 */ /* 0x000f220000300800 */
        /* <DEDUP_REMOVED lines=16> */
[----:B------:R-:W-:-:S01]  /*a2b0*/  FADD R23, R86, R23 ;  /* 0x0000001756177221 */ /* 0x000fc20000000000 */
[----:B------:R-:W-:Y:S02]  /*a2c0*/  FADD R106, R107, R106 ;  /* 0x0000006a6b6a7221 */ /* 0x000fe40000000000 */
[----:B------:R-:W4:Y:S01]  /*a2d0*/  LDL.LU R83, [R1+0x62c] ;  /* 0x00062c0001537983 */ /* 0x000f220000300800 */
[----:B------:R-:W-:-:S01]  /*a2e0*/  FADD R216, R87, R216 ;  /* 0x000000d857d87221 */ /* 0x000fc20000000000 */
[----:B------:R-:W-:Y:S02]  /*a2f0*/  FADD R104, R105, R104 ;  /* 0x0000006869687221 */ /* 0x000fe40000000000 */
[----:B------:R-:W4:Y:S01]  /*a300*/  LDL.LU R84, [R1+0x628] ;  /* 0x0006280001547983 */ /* 0x000f220000300800 */
[----:B------:R-:W-:-:S01]  /*a310*/  FADD R217, R88, R217 ;  /* 0x000000d958d97221 */ /* 0x000fc20000000000 */
[----:B------:R-:W-:-:S02]  /*a320*/  FADD R102, R103, R102 ;  /* 0x0000006667667221 */ /* 0x000fc40000000000 */
[----:B------:R-:W4:Y:S01]  /*a330*/  LDL.LU R85, [R1+0x624] ;  /* 0x0006240001557983 */ /* 0x000f220000300800 */
[----:B------:R-:W-:-:S03]  /*a340*/  FADD R218, R89, R218 ;  /* 0x000000da59da7221 */ /* 0x000fc60000000000 */
[----:B------:R-:W4:Y:S01]  /*a350*/  LDL.LU R86, [R1+0x620] ;  /* 0x0006200001567983 */ /* 0x000f220000300800 */
[----:B------:R-:W-:-:S03]  /*a360*/  FADD R99, R101, R99 ;  /* 0x0000006365637221 */ /* 0x000fc60000000000 */
[----:B------:R-:W4:Y:S01]  /*a370*/  LDL.LU R87, [R1+0x61c] ;  /* 0x00061c0001577983 */ /* 0x000f220000300800 */
[----:B------:R-:W-:-:S03]  /*a380*/  FADD R95, R97, R95 ;  /* 0x0000005f615f7221 */ /* 0x000fc60000000000 */
[----:B------:R-:W4:Y:S04]  /*a390*/  LDL.LU R88, [R1+0x618] ;  /* 0x0006180001587983 */ /* 0x000f280000300800 */
[----:B------:R-:W4:Y:S01]  /*a3a0*/  LDL.LU R89, [R1+0x614] ;  /* 0x0006140001597983 */ /* 0x000f220000300800 */
[----:B------:R-:W-:-:S01]  /*a3b0*/  FADD R91, R93, R91 ;  /* 0x0000005b5d5b7221 */ /* 0x000fc20000000000 */
[----:B------:R-:W-:Y:S01]  /*a3c0*/  FADD R98, R100, R98 ;  /* 0x0000006264627221 */ /* 0x000fe20000000000 */
[----:B------:R-:W-:-:S01]  /*a3d0*/  FADD R236, R109, R236 ;  /* 0x000000ec6dec7221 */ /* 0x000fc20000000000 */
[----:B------:R-:W-:Y:S01]  /*a3e0*/  STL [R1+0x180], R106 ;  /* 0x0001806a01007387 */ /* 0x000fe20000100800 */
[----:B------:R-:W-:-:S01]  /*a3f0*/  FADD R94, R96, R94 ;  /* 0x0000005e605e7221 */ /* 0x000fc20000000000 */
[----:B------:R-:W-:Y:S01]  /*a400*/  FADD R90, R92, R90 ;  /* 0x0000005a5c5a7221 */ /* 0x000fe20000000000 */
[----:B------:R-:W-:-:S01]  /*a410*/  FADD R235, R110, R235 ;  /* 0x000000eb6eeb7221 */ /* 0x000fc20000000000 */
[----:B------:R-:W-:Y:S01]  /*a420*/  STL [R1+0x184], R104 ;  /* 0x0001846801007387 */ /* 0x000fe20000100800 */
[----:B------:R-:W-:-:S03]  /*a430*/  FADD R237, R108, R237 ;  /* 0x000000ed6ced7221 */ /* 0x000fc60000000000 */
[----:B------:R-:W-:Y:S01]  /*a440*/  STL [R1+0x188], R102 ;  /* 0x0001886601007387 */ /* 0x000fe20000100800 */
[----:B------:R-:W-:-:S01]  /*a450*/  FADD R234, R111, R234 ;  /* 0x000000ea6fea7221 */ /* 0x000fc20000000000 */
[----:B------:R-:W-:Y:S01]  /*a460*/  FADD R233, R112, R233 ;  /* 0x000000e970e97221 */ /* 0x000fe20000000000 */
[----:B------:R-:W-:-:S01]  /*a470*/  FADD R232, R113, R232 ;  /* 0x000000e871e87221 */ /* 0x000fc20000000000 */
[----:B------:R-:W-:Y:S01]  /*a480*/  FADD R231, R114, R231 ;  /* 0x000000e772e77221 */ /* 0x000fe20000000000 */
[----:B------:R-:W-:-:S01]  /*a490*/  FADD R230, R115, R230 ;  /* 0x000000e673e67221 */ /* 0x000fc20000000000 */
[----:B------:R-:W-:Y:S01]  /*a4a0*/  FADD R229, R116, R229 ;  /* 0x000000e574e57221 */ /* 0x000fe20000000000 */
[----:B------:R-:W-:-:S02]  /*a4b0*/  FADD R228, R117, R228 ;  /* 0x000000e475e47221 */ /* 0x000fc40000000000 */
[----:B------:R-:W2:Y:S04]  /*a4c0*/  LDL R117, [R1+0xb8] ;  /* 0x0000b80001757983 */ /* 0x000ea80000100800 */
[----:B------:R0:W-:Y:S04]  /*a4d0*/  STL [R1+0x18c], R99 ;  /* 0x00018c6301007387 */ /* 0x0001e80000100800 */
[----:B------:R-:W3:Y:S04]  /*a4e0*/  LDL R116, [R1+0xbc] ;  /* 0x0000bc0001747983 */ /* 0x000ee80000100800 */
[----:B------:R1:W-:Y:S01]  /*a4f0*/  STL [R1+0x190], R95 ;  /* 0x0001905f01007387 */ /* 0x0003e20000100800 */
[----:B------:R-:W-:-:S03]  /*a500*/  FADD R227, R118, R227 ;  /* 0x000000e376e37221 */ /* 0x000fc60000000000 */
[----:B------:R-:W4:Y:S04]  /*a510*/  LDL R115, [R1+0xc0] ;  /* 0x0000c00001737983 */ /* 0x000f280000100800 */
[----:B------:R1:W-:Y:S04]  /*a520*/  STL [R1+0x194], R91 ;  /* 0x0001945b01007387 */ /* 0x0003e80000100800 */
[----:B------:R-:W4:Y:S01]  /*a530*/  LDL R114, [R1+0xc4] ;  /* 0x0000c40001727983 */ /* 0x000f220000100800 */
[----:B------:R-:W-:-:S03]  /*a540*/  FADD R226, R119, R226 ;  /* 0x000000e277e27221 */ /* 0x000fc60000000000 */
[----:B------:R-:W2:Y:S01]  /*a550*/  LDL R101, [R1+0xc8] ;  /* 0x0000c80001657983 */ /* 0x000ea20000100800 */
[----:B------:R-:W-:-:S01]  /*a560*/  FADD R225, R7, R225 ;  /* 0x000000e107e17221 */ /* 0x000fc20000000000 */
[----:B------:R-:W-:Y:S02]  /*a570*/  FADD R224, R6, R224 ;  /* 0x000000e006e07221 */ /* 0x000fe40000000000 */
[----:B------:R-:W2:Y:S04]  /*a580*/  LDL.LU R6, [R1+0x1b4] ;  /* 0x0001b40001067983 */ /* 0x000ea80000300800 */
[----:B0-----:R-:W3:Y:S01]  /*a590*/  LDL R99, [R1+0xcc] ;  /* 0x0000cc0001637983 */ /* 0x001ee20000100800 */
[----:B------:R-:W-:-:S03]  /*a5a0*/  FADD R223, R5, R223 ;  /* 0x000000df05df7221 */ /* 0x000fc60000000000 */
[----:B------:R-:W3:Y:S04]  /*a5b0*/  LDL.LU R5, [R1+0x1b8] ;  /* 0x0001b80001057983 */ /* 0x000ee80000300800 */
[----:B------:R-:W4:Y:S01]  /*a5c0*/  LDL R97, [R1+0xd0] ;  /* 0x0000d00001617983 */ /* 0x000f220000100800 */
[----:B------:R-:W-:-:S03]  /*a5d0*/  FADD R222, R4, R222 ;  /* 0x000000de04de7221 */ /* 0x000fc60000000000 */
[----:B------:R-:W4:Y:S04]  /*a5e0*/  LDL.LU R4, [R1+0x1bc] ;  /* 0x0001bc0001047983 */ /* 0x000f280000300800 */
[----:B-1----:R-:W4:Y:S01]  /*a5f0*/  LDL R95, [R1+0xd4] ;  /* 0x0000d400015f7983 */ /* 0x002f220000100800 */
[----:B------:R-:W-:-:S03]  /*a600*/  FADD R221, R3, R221 ;  /* 0x000000dd03dd7221 */ /* 0x000fc60000000000 */
[----:B------:R-:W4:Y:S04]  /*a610*/  LDL.LU R3, [R1+0x1c0] ;  /* 0x0001c00001037983 */ /* 0x000f280000300800 */
[----:B------:R-:W4:Y:S01]  /*a620*/  LDL R93, [R1+0xd8] ;  /* 0x0000d800015d7983 */ /* 0x000f220000100800 */
[----:B------:R-:W-:-:S03]  /*a630*/  FADD R220, R2, R220 ;  /* 0x000000dc02dc7221 */ /* 0x000fc60000000000 */
[----:B------:R-:W4:Y:S04]  /*a640*/  LDL.LU R2, [R1+0x1c4] ;  /* 0x0001c40001027983 */ /* 0x000f280000300800 */
[----:B------:R-:W4:Y:S01]  /*a650*/  LDL R91, [R1+0xdc] ;  /* 0x0000dc00015b7983 */ /* 0x000f220000100800 */
[----:B------:R-:W-:-:S03]  /*a660*/  FADD R219, R0, R219 ;  /* 0x000000db00db7221 */ /* 0x000fc60000000000 */
[----:B------:R-:W4:Y:S04]  /*a670*/  LDL.LU R0, [R1+0x1c8] ;  /* 0x0001c80001007983 */ /* 0x000f280000300800 */
[----:B------:R-:W4:Y:S04]  /*a680*/  LDL.LU R107, [R1+0x1a4] ;  /* 0x0001a400016b7983 */ /* 0x000f280000300800 */
[----:B------:R-:W4:Y:S04]  /*a690*/  LDL.LU R109, [R1+0x1a8] ;  /* 0x0001a800016d7983 */ /* 0x000f280000300800 */
[----:B------:R-:W4:Y:S04]  /*a6a0*/  LDL.LU R111, [R1+0x1ac] ;  /* 0x0001ac00016f7983 */ /* 0x000f280000300800 */
[----:B------:R0:W-:Y:S04]  /*a6b0*/  STL [R1+0x198], R98 ;  /* 0x0001986201007387 */ /* 0x0001e80000100800 */
[----:B------:R-:W4:Y:S04]  /*a6c0*/  LDL.LU R113, [R1+0x1b0] ;  /* 0x0001b00001717983 */ /* 0x000f280000300800 */
[----:B------:R-:W4:Y:S04]  /*a6d0*/  LDL R112, [R1+0xe0] ;  /* 0x0000e00001707983 */ /* 0x000f280000100800 */
[----:B------:R-:W4:Y:S04]  /*a6e0*/  LDL R110, [R1+0xe4] ;  /* 0x0000e400016e7983 */ /* 0x000f280000100800 */
[----:B------:R1:W-:Y:S04]  /*a6f0*/  STL [R1+0x19c], R94 ;  /* 0x00019c5e01007387 */ /* 0x0003e80000100800 */
[----:B------:R-:W4:Y:S04]  /*a700*/  LDL R108, [R1+0xe8] ;  /* 0x0000e800016c7983 */ /* 0x000f280000100800 */
[----:B------:R1:W-:Y:S04]  /*a710*/  STL [R1+0x1a0], R90 ;  /* 0x0001a05a01007387 */ /* 0x0003e80000100800 */
[----:B------:R-:W4:Y:S04]  /*a720*/  LDL R106, [R1+0xec] ;  /* 0x0000ec00016a7983 */ /* 0x000f280000100800 */
[----:B------:R-:W4:Y:S04]  /*a730*/  LDL.LU R105, [R1+0x1d8] ;  /* 0x0001d80001697983 */ /* 0x000f280000300800 */
[----:B------:R-:W4:Y:S04]  /*a740*/  LDL R104, [R1+0xf0] ;  /* 0x0000f00001687983 */ /* 0x000f280000100800 */
[----:B------:R-:W4:Y:S04]  /*a750*/  LDL.LU R103, [R1+0x1dc] ;  /* 0x0001dc0001677983 */ /* 0x000f280000300800 */
[----:B------:R-:W4:Y:S04]  /*a760*/  LDL R102, [R1+0xf4] ;  /* 0x0000f40001667983 */ /* 0x000f280000100800 */
[----:B------:R-:W4:Y:S04]  /*a770*/  LDL.LU R100, [R1+0x1e0] ;  /* 0x0001e00001647983 */ /* 0x000f280000300800 */
[----:B0-----:R-:W4:Y:S04]  /*a780*/  LDL R98, [R1+0xf8] ;  /* 0x0000f80001627983 */ /* 0x001f280000100800 */
[----:B------:R-:W4:Y:S04]  /*a790*/  LDL.LU R96, [R1+0x1e4] ;  /* 0x0001e40001607983 */ /* 0x000f280000300800 */
[----:B-1----:R-:W4:Y:S04]  /*a7a0*/  LDL R94, [R1+0xfc] ;  /* 0x0000fc00015e7983 */ /* 0x002f280000100800 */
[----:B------:R-:W4:Y:S04]  /*a7b0*/  LDL.LU R92, [R1+0x1e8] ;  /* 0x0001e800015c7983 */ /* 0x000f280000300800 */
[----:B------:R-:W4:Y:S04]  /*a7c0*/  LDL R90, [R1+0x100] ;  /* 0x00010000015a7983 */ /* 0x000f280000100800 */
[----:B------:R-:W4:Y:S01]  /*a7d0*/  LDL.LU R7, [R1+0x1ec] ;  /* 0x0001ec0001077983 */ /* 0x000f220000300800 */
[----:B--2---:R-:W-:-:S01]  /*a7e0*/  FADD R6, R101, R6 ;  /* 0x0000000665067221 */ /* 0x004fc20000000000 */
[----:B---3--:R-:W-:Y:S01]  /*a7f0*/  FADD R5, R99, R5 ;  /* 0x0000000563057221 */ /* 0x008fe20000000000 */
[----:B----4-:R-:W-:-:S01]  /*a800*/  FADD R4, R97, R4 ;  /* 0x0000000461047221 */ /* 0x010fc20000000000 */
[----:B------:R-:W-:Y:S01]  /*a810*/  FADD R3, R95, R3 ;  /* 0x000000035f037221 */ /* 0x000fe20000000000 */
[----:B------:R-:W-:-:S01]  /*a820*/  FADD R2, R93, R2 ;  /* 0x000000025d027221 */ /* 0x000fc20000000000 */
[----:B------:R-:W-:Y:S01]  /*a830*/  FADD R107, R117, R107 ;  /* 0x0000006b756b7221 */ /* 0x000fe20000000000 */
[----:B------:R-:W-:-:S04]  /*a840*/  FADD R109, R116, R109 ;  /* 0x0000006d746d7221 */ /* 0x000fc80000000000 */
[----:B------:R0:W-:Y:S01]  /*a850*/  STL [R1+0x1a4], R107 ;  /* 0x0001a46b01007387 */ /* 0x0001e20000100800 */
[----:B------:R-:W-:-:S03]  /*a860*/  FADD R111, R115, R111 ;  /* 0x0000006f736f7221 */ /* 0x000fc60000000000 */
[----:B0-----:R-:W2:Y:S01]  /*a870*/  LDL.LU R107, [R1+0x1d4] ;  /* 0x0001d400016b7983 */ /* 0x001ea20000300800 */
[----:B------:R-:W-:-:S03]  /*a880*/  FADD R113, R114, R113 ;  /* 0x0000007172717221 */ /* 0x000fc60000000000 */
[----:B------:R0:W-:Y:S01]  /*a890*/  STL [R1+0x1a8], R109 ;  /* 0x0001a86d01007387 */ /* 0x0001e20000100800 */
[----:B------:R-:W-:-:S03]  /*a8a0*/  FADD R0, R91, R0 ;  /* 0x000000005b007221 */ /* 0x000fc60000000000 */
[----:B0-----:R-:W3:Y:S04]  /*a8b0*/  LDL.LU R109, [R1+0x1d0] ;  /* 0x0001d000016d7983 */ /* 0x001ee80000300800 */
[----:B------:R0:W-:Y:S04]  /*a8c0*/  STL [R1+0x1ac], R111 ;  /* 0x0001ac6f01007387 */ /* 0x0001e80000100800 */
[----:B0-----:R-:W4:Y:S04]  /*a8d0*/  LDL.LU R111, [R1+0x1cc] ;  /* 0x0001cc00016f7983 */ /* 0x001f280000300800 */
[----:B------:R-:W-:Y:S04]  /*a8e0*/  STL [R1+0x1b0], R113 ;  /* 0x0001b07101007387 */ /* 0x000fe80000100800 */
[----:B------:R0:W-:Y:S04]  /*a8f0*/  STL [R1+0x1b4], R6 ;  /* 0x0001b40601007387 */ /* 0x0001e80000100800 */
[----:B------:R1:W-:Y:S04]  /*a900*/  STL [R1+0x1b8], R5 ;  /* 0x0001b80501007387 */ /* 0x0003e80000100800 */
[----:B------:R-:W-:Y:S04]  /*a910*/  STL [R1+0x1bc], R4 ;  /* 0x0001bc0401007387 */ /* 0x000fe80000100800 */
[----:B------:R-:W4:Y:S04]  /*a920*/  LDL R101, [R1+0x104] ;  /* 0x0001040001657983 */ /* 0x000f280000100800 */
[----:B------:R-:W-:Y:S04]  /*a930*/  STL [R1+0x1c0], R3 ;  /* 0x0001c00301007387 */ /* 0x000fe80000100800 */
[----:B0-----:R-:W4:Y:S04]  /*a940*/  LDL.LU R6, [R1+0x1f0] ;  /* 0x0001f00001067983 */ /* 0x001f280000300800 */
[----:B------:R-:W-:Y:S04]  /*a950*/  STL [R1+0x1c4], R2 ;  /* 0x0001c40201007387 */ /* 0x000fe80000100800 */
[----:B------:R-:W4:Y:S04]  /*a960*/  LDL R99, [R1+0x108] ;  /* 0x0001080001637983 */ /* 0x000f280000100800 */
[----:B------:R0:W-:Y:S04]  /*a970*/  STL [R1+0x1c8], R0 ;  /* 0x0001c80001007387 */ /* 0x0001e80000100800 */
[----:B-1----:R-:W4:Y:S04]  /*a980*/  LDL.LU R5, [R1+0x1f4] ;  /* 0x0001f40001057983 */ /* 0x002f280000300800 */
[----:B------:R-:W4:Y:S04]  /*a990*/  LDL R97, [R1+0x10c] ;  /* 0x00010c0001617983 */ /* 0x000f280000100800 */
[----:B0-----:R-:W4:Y:S04]  /*a9a0*/  LDL.LU R0, [R1+0x1f8] ;  /* 0x0001f80001007983 */ /* 0x001f280000300800 */
[----:B------:R-:W4:Y:S04]  /*a9b0*/  LDL R95, [R1+0x110] ;  /* 0x00011000015f7983 */ /* 0x000f280000100800 */
[----:B------:R-:W4:Y:S04]  /*a9c0*/  LDL.LU R2, [R1+0x1fc] ;  /* 0x0001fc0001027983 */ /* 0x000f280000300800 */
[----:B------:R-:W4:Y:S04]  /*a9d0*/  LDL R93, [R1+0x114] ;  /* 0x00011400015d7983 */ /* 0x000f280000100800 */
[----:B------:R-:W4:Y:S04]  /*a9e0*/  LDL.LU R3, [R1+0x200] ;  /* 0x0002000001037983 */ /* 0x000f280000300800 */
[----:B------:R-:W4:Y:S04]  /*a9f0*/  LDL R91, [R1+0x118] ;  /* 0x00011800015b7983 */ /* 0x000f280000100800 */
[----:B------:R-:W4:Y:S01]  /*aa00*/  LDL.LU R4, [R1+0x204] ;  /* 0x0002040001047983 */ /* 0x000f220000300800 */
[----:B------:R-:W-:-:S01]  /*aa10*/  FADD R105, R106, R105 ;  /* 0x000000696a697221 */ /* 0x000fc20000000000 */
[----:B------:R-:W-:Y:S01]  /*aa20*/  FADD R103, R104, R103 ;  /* 0x0000006768677221 */ /* 0x000fe20000000000 */
[----:B------:R-:W-:-:S01]  /*aa30*/  FADD R100, R102, R100 ;  /* 0x0000006466647221 */ /* 0x000fc20000000000 */
[----:B------:R-:W-:Y:S01]  /*aa40*/  FADD R96, R98, R96 ;  /* 0x0000006062607221 */ /* 0x000fe20000000000 */
[----:B------:R-:W-:-:S01]  /*aa50*/  FADD R92, R94, R92 ;  /* 0x0000005c5e5c7221 */ /* 0x000fc20000000000 */
[----:B------:R-:W-:Y:S01]  /*aa60*/  FADD R7, R90, R7 ;  /* 0x000000075a077221 */ /* 0x000fe20000000000 */
[----:B--2---:R-:W-:-:S01]  /*aa70*/  FADD R107, R108, R107 ;  /* 0x0000006b6c6b7221 */ /* 0x004fc20000000000 */
[----:B---3--:R-:W-:Y:S01]  /*aa80*/  FADD R109, R110, R109 ;  /* 0x0000006d6e6d7221 */ /* 0x008fe20000000000 */
[----:B----4-:R-:W-:-:S05]  /*aa90*/  FADD R111, R112, R111 ;  /* 0x0000006f706f7221 */ /* 0x010fca0000000000 */
[----:B------:R-:W-:Y:S04]  /*aaa0*/  STL [R1+0x1cc], R111 ;  /* 0x0001cc6f01007387 */ /* 0x000fe80000100800 */
[----:B------:R-:W-:Y:S04]  /*aab0*/  STL [R1+0x1d0], R109 ;  /* 0x0001d06d01007387 */ /* 0x000fe80000100800 */
[----:B------:R-:W-:Y:S04]  /*aac0*/  STL [R1+0x1d4], R107 ;  /* 0x0001d46b01007387 */ /* 0x000fe80000100800 */
[----:B------:R-:W-:Y:S04]  /*aad0*/  STL [R1+0x1d8], R105 ;  /* 0x0001d86901007387 */ /* 0x000fe80000100800 */
[----:B------:R-:W-:Y:S04]  /*aae0*/  STL [R1+0x1dc], R103 ;  /* 0x0001dc6701007387 */ /* 0x000fe80000100800 */
[----:B------:R-:W-:Y:S04]  /*aaf0*/  STL [R1+0x1e0], R100 ;  /* 0x0001e06401007387 */ /* 0x000fe80000100800 */
[----:B------:R-:W2:Y:S01]  /*ab00*/  LDL R90, [R1+0x11c] ;  /* 0x00011c00015a7983 */ /* 0x000ea20000100800 */
[----:B------:R-:W-:-:S03]  /*ab10*/  FADD R6, R101, R6 ;  /* 0x0000000665067221 */ /* 0x000fc60000000000 */
[----:B------:R-:W-:Y:S04]  /*ab20*/  STL [R1+0x1e4], R96 ;  /* 0x0001e46001007387 */ /* 0x000fe80000100800 */
[----:B------:R0:W-:Y:S04]  /*ab30*/  STL [R1+0x1e8], R92 ;  /* 0x0001e85c01007387 */ /* 0x0001e80000100800 */
[----:B------:R-:W3:Y:S01]  /*ab40*/  LDL R94, [R1+0x124] ;  /* 0x00012400015e7983 */ /* 0x000ee20000100800 */
[----:B------:R-:W-:-:S03]  /*ab50*/  FADD R5, R99, R5 ;  /* 0x0000000563057221 */ /* 0x000fc60000000000 */
[----:B0-----:R-:W4:Y:S01]  /*ab60*/  LDL R92, [R1+0x120] ;  /* 0x00012000015c7983 */ /* 0x001f220000100800 */
[----:B------:R-:W-:-:S03]  /*ab70*/  FADD R0, R97, R0 ;  /* 0x0000000061007221 */ /* 0x000fc60000000000 */
[----:B------:R-:W-:Y:S04]  /*ab80*/  STL [R1+0x1ec], R7 ;  /* 0x0001ec0701007387 */ /* 0x000fe80000100800 */
[----:B------:R-:W3:Y:S01]  /*ab90*/  LDL R96, [R1+0x128] ;  /* 0x0001280001607983 */ /* 0x000ee20000100800 */
[----:B------:R-:W-:-:S03]  /*aba0*/  FADD R2, R95, R2 ;  /* 0x000000025f027221 */ /* 0x000fc60000000000 */
[----:B------:R-:W3:Y:S04]  /*abb0*/  LDL R98, [R1+0x12c] ;  /* 0x00012c0001627983 */ /* 0x000ee80000100800 */
[----:B------:R-:W3:Y:S04]  /*abc0*/  LDL R116, [R1+0x130] ;  /* 0x0001300001747983 */ /* 0x000ee80000100800 */
[----:B------:R-:W3:Y:S01]  /*abd0*/  LDL R112, [R1+0x134] ;  /* 0x0001340001707983 */ /* 0x000ee20000100800 */
[----:B------:R-:W-:-:S03]  /*abe0*/  FADD R3, R93, R3 ;  /* 0x000000035d037221 */ /* 0x000fc60000000000 */
[----:B------:R-:W3:Y:S04]  /*abf0*/  LDL R110, [R1+0x138] ;  /* 0x00013800016e7983 */ /* 0x000ee80000100800 */
[----:B------:R-:W3:Y:S04]  /*ac00*/  LDL R108, [R1+0x13c] ;  /* 0x00013c00016c7983 */ /* 0x000ee80000100800 */
[----:B------:R-:W3:Y:S04]  /*ac10*/  LDL R106, [R1+0x140] ;  /* 0x00014000016a7983 */ /* 0x000ee80000100800 */
[----:B------:R-:W3:Y:S04]  /*ac20*/  LDL R104, [R1+0x144] ;  /* 0x0001440001687983 */ /* 0x000ee80000100800 */
[----:B------:R-:W3:Y:S04]  /*ac30*/  LDL R102, [R1+0x148] ;  /* 0x0001480001667983 */ /* 0x000ee80000100800 */
[----:B------:R-:W2:Y:S04]  /*ac40*/  LDL R100, [R1+0x14c] ;  /* 0x00014c0001647983 */ /* 0x000ea80000100800 */
[----:B------:R0:W-:Y:S04]  /*ac50*/  STL [R1+0x1f8], R0 ;  /* 0x0001f80001007387 */ /* 0x0001e80000100800 */
[----:B------:R-:W-:Y:S01]  /*ac60*/  STL [R1+0x1f0], R6 ;  /* 0x0001f00601007387 */ /* 0x000fe20000100800 */
[----:B------:R-:W-:-:S03]  /*ac70*/  FADD R4, R91, R4 ;  /* 0x000000045b047221 */ /* 0x000fc60000000000 */
[----:B0-----:R-:W2:Y:S04]  /*ac80*/  LDL.LU R0, [R1+0x238] ;  /* 0x0002380001007983 */ /* 0x001ea80000300800 */
[----:B------:R-:W-:Y:S04]  /*ac90*/  STL [R1+0x1f4], R5 ;  /* 0x0001f40501007387 */ /* 0x000fe80000100800 */
[----:B------:R0:W-:Y:S04]  /*aca0*/  STL [R1+0x1fc], R2 ;  /* 0x0001fc0201007387 */ /* 0x0001e80000100800 */
[----:B0-----:R-:W3:Y:S04]  /*acb0*/  LDL.LU R2, [R1+0x234] ;  /* 0x0002340001027983 */ /* 0x001ee80000300800 */
[----:B------:R0:W-:Y:S04]  /*acc0*/  STL [R1+0x200], R3 ;  /* 0x0002000301007387 */ /* 0x0001e80000100800 */
[----:B0-----:R-:W3:Y:S04]  /*acd0*/  LDL.LU R3, [R1+0x230] ;  /* 0x0002300001037983 */ /* 0x001ee80000300800 */
[----:B------:R-:W4:Y:S04]  /*ace0*/  LDL.LU R91, [R1+0x208] ;  /* 0x00020800015b7983 */ /* 0x000f280000300800 */
[----:B------:R-:W3:Y:S04]  /*acf0*/  LDL.LU R93, [R1+0x20c] ;  /* 0x00020c00015d7983 */ /* 0x000ee80000300800 */
[----:B------:R-:W3:Y:S04]  /*ad00*/  LDL.LU R95, [R1+0x210] ;  /* 0x00021000015f7983 */ /* 0x000ee80000300800 */
[----:B------:R0:W-:Y:S04]  /*ad10*/  STL [R1+0x204], R4 ;  /* 0x0002040401007387 */ /* 0x0001e80000100800 */
[----:B------:R-:W3:Y:S04]  /*ad20*/  LDL.LU R97, [R1+0x214] ;  /* 0x0002140001617983 */ /* 0x000ee80000300800 */
[----:B------:R-:W3:Y:S04]  /*ad30*/  LDL.LU R118, [R1+0x218] ;  /* 0x0002180001767983 */ /* 0x000ee80000300800 */
[----:B------:R-:W3:Y:S04]  /*ad40*/  LDL.LU R114, [R1+0x21c] ;  /* 0x00021c0001727983 */ /* 0x000ee80000300800 */
[----:B------:R-:W3:Y:S04]  /*ad50*/  LDL.LU R7, [R1+0x220] ;  /* 0x0002200001077983 */ /* 0x000ee80000300800 */
[----:B------:R-:W3:Y:S04]  /*ad60*/  LDL.LU R6, [R1+0x224] ;  /* 0x0002240001067983 */ /* 0x000ee80000300800 */
[----:B------:R-:W3:Y:S04]  /*ad70*/  LDL.LU R5, [R1+0x228] ;  /* 0x0002280001057983 */ /* 0x000ee80000300800 */
[----:B0-----:R-:W3:Y:S04]  /*ad80*/  LDL.LU R4, [R1+0x22c] ;  /* 0x00022c0001047983 */ /* 0x001ee80000300800 */
        /* <DEDUP_REMOVED lines=10> */
[----:B------:R-:W3:Y:S01]  /*ae30*/  LDL R111, [R1+0x178] ;  /* 0x00017800016f7983 */ /* 0x000ee20000100800 */
[----:B--2---:R-:W-:-:S01]  /*ae40*/  FADD R0, R100, R0 ;  /* 0x0000000064007221 */ /* 0x004fc20000000000 */
[----:B----4-:R-:W-:-:S02]  /*ae50*/  FADD R91, R90, R91 ;  /* 0x0000005b5a5b7221 */ /* 0x010fc40000000000 */
[----:B------:R-:W2:Y:S01]  /*ae60*/  LDL.LU R90, [R1+0x610] ;  /* 0x00061000015a7983 */ /* 0x000ea20000300800 */
[----:B---3--:R-:W-:-:S03]  /*ae70*/  FADD R93, R92, R93 ;  /* 0x0000005d5c5d7221 */ /* 0x008fc60000000000 */
[----:B------:R0:W-:Y:S01]  /*ae80*/  STL [R1+0x208], R91 ;  /* 0x0002085b01007387 */ /* 0x0001e20000100800 */
[----:B------:R-:W-:-:S03]  /*ae90*/  FADD R95, R94, R95 ;  /* 0x0000005f5e5f7221 */ /* 0x000fc60000000000 */
[----:B0-----:R-:W3:Y:S01]  /*aea0*/  LDL.LU R91, [R1+0x60c] ;  /* 0x00060c00015b7983 */ /* 0x001ee20000300800 */
[----:B------:R-:W-:-:S03]  /*aeb0*/  FADD R97, R96, R97 ;  /* 0x0000006160617221 */ /* 0x000fc60000000000 */
[----:B------:R-:W4:Y:S04]  /*aec0*/  LDL.LU R92, [R1+0x608] ;  /* 0x00060800015c7983 */ /* 0x000f280000300800 */
[----:B------:R0:W-:Y:S01]  /*aed0*/  STL [R1+0x20c], R93 ;  /* 0x00020c5d01007387 */ /* 0x0001e20000100800 */
[----:B------:R-:W-:-:S01]  /*aee0*/  FADD R118, R98, R118 ;  /* 0x0000007662767221 */ /* 0x000fc20000000000 */
[----:B------:R-:W-:Y:S01]  /*aef0*/  FADD R114, R116, R114 ;  /* 0x0000007274727221 */ /* 0x000fe20000000000 */
[----:B------:R-:W-:-:S01]  /*af00*/  FADD R7, R112, R7 ;  /* 0x0000000770077221 */ /* 0x000fc20000000000 */
[----:B0-----:R-:W4:Y:S04]  /*af10*/  LDL.LU R93, [R1+0x604] ;  /* 0x00060400015d7983 */ /* 0x001f280000300800 */
        /* <DEDUP_REMOVED lines=9> */
[----:B------:R-:W-:-:S02]  /*afb0*/  FADD R2, R102, R2 ;  /* 0x0000000266027221 */ /* 0x000fc40000000000 */
[----:B0-----:R-:W4:Y:S04]  /*afc0*/  LDL.LU R97, [R1+0x5f4] ;  /* 0x0005f40001617983 */ /* 0x001f280000300800 */
[----:B------:R-:W4:Y:S04]  /*afd0*/  LDL.LU R98, [R1+0x5f0] ;  /* 0x0005f00001627983 */ /* 0x000f280000300800 */
[----:B------:R0:W-:Y:S04]  /*afe0*/  STL [R1+0x218], R118 ;  /* 0x0002187601007387 */ /* 0x0001e80000100800 */
[----:B------:R1:W-:Y:S04]  /*aff0*/  STL [R1+0x21c], R114 ;  /* 0x00021c7201007387 */ /* 0x0003e80000100800 */
[----:B------:R1:W-:Y:S04]  /*b000*/  STL [R1+0x220], R7 ;  /* 0x0002200701007387 */ /* 0x0003e80000100800 */
[----:B------:R1:W-:Y:S04]  /*b010*/  STL [R1+0x224], R6 ;  /* 0x0002240601007387 */ /* 0x0003e80000100800 */
[----:B------:R1:W-:Y:S04]  /*b020*/  STL [R1+0x228], R5 ;  /* 0x0002280501007387 */ /* 0x0003e80000100800 */
[----:B------:R1:W-:Y:S04]  /*b030*/  STL [R1+0x22c], R4 ;  /* 0x00022c0401007387 */ /* 0x0003e80000100800 */
[----:B------:R-:W2:Y:S04]  /*b040*/  LDL.LU R100, [R1+0x23c] ;  /* 0x00023c0001647983 */ /* 0x000ea80000300800 */
[----:B------:R1:W-:Y:S04]  /*b050*/  STL [R1+0x230], R3 ;  /* 0x0002300301007387 */ /* 0x0003e80000100800 */
[----:B------:R-:W3:Y:S04]  /*b060*/  LDL.LU R102, [R1+0x240] ;  /* 0x0002400001667983 */ /* 0x000ee80000300800 */
[----:B------:R1:W-:Y:S04]  /*b070*/  STL [R1+0x234], R2 ;  /* 0x0002340201007387 */ /* 0x0003e80000100800 */
[----:B------:R-:W4:Y:S04]  /*b080*/  LDL.LU R104, [R1+0x244] ;  /* 0x0002440001687983 */ /* 0x000f280000300800 */
[----:B------:R1:W-:Y:S04]  /*b090*/  STL [R1+0x238], R0 ;  /* 0x0002380001007387 */ /* 0x0003e80000100800 */
[----:B------:R-:W4:Y:S04]  /*b0a0*/  LDL.LU R106, [R1+0x248] ;  /* 0x00024800016a7983 */ /* 0x000f280000300800 */
[----:B------:R-:W4:Y:S04]  /*b0b0*/  LDL.LU R108, [R1+0x24c] ;  /* 0x00024c00016c7983 */ /* 0x000f280000300800 */
[----:B------:R-:W4:Y:S04]  /*b0c0*/  LDL.LU R110, [R1+0x250] ;  /* 0x00025000016e7983 */ /* 0x000f280000300800 */
[----:B0-----:R-:W4:Y:S04]  /*b0d0*/  LDL.LU R118, [R1+0x254] ;  /* 0x0002540001767983 */ /* 0x001f280000300800 */
[----:B------:R-:W4:Y:S04]  /*b0e0*/  LDL.LU R116, [R1+0x258] ;  /* 0x0002580001747983 */ /* 0x000f280000300800 */
[----:B-1----:R-:W4:Y:S04]  /*b0f0*/  LDL.LU R114, [R1+0x25c] ;  /* 0x00025c0001727983 */ /* 0x002f280000300800 */
[----:B------:R-:W4:Y:S04]  /*b100*/  LDL.LU R112, [R1+0x260] ;  /* 0x0002600001707983 */ /* 0x000f280000300800 */
[----:B------:R-:W4:Y:S04]  /*b110*/  LDL.LU R7, [R1+0x264] ;  /* 0x0002640001077983 */ /* 0x000f280000300800 */
[----:B------:R-:W4:Y:S04]  /*b120*/  LDL.LU R6, [R1+0x268] ;  /* 0x0002680001067983 */ /* 0x000f280000300800 */
[----:B------:R-:W4:Y:S04]  /*b130*/  LDL.LU R5, [R1+0x26c] ;  /* 0x00026c0001057983 */ /* 0x000f280000300800 */
[----:B------:R-:W4:Y:S04]  /*b140*/  LDL.LU R4, [R1+0x270] ;  /* 0x0002700001047983 */ /* 0x000f280000300800 */
[----:B------:R-:W4:Y:S04]  /*b150*/  LDL.LU R3, [R1+0x274] ;  /* 0x0002740001037983 */ /* 0x000f280000300800 */
[----:B------:R-:W4:Y:S04]  /*b160*/  LDL.LU R2, [R1+0x278] ;  /* 0x0002780001027983 */ /* 0x000f280000300800 */
[----:B------:R-:W4:Y:S01]  /*b170*/  LDL.LU R0, [R1+0x27c] ;  /* 0x00027c0001007983 */ /* 0x000f220000300800 */
[----:B--2---:R-:W-:-:S03]  /*b180*/  FADD R100, R99, R100 ;  /* 0x0000006463647221 */ /* 0x004fc60000000000 */
[----:B------:R-:W2:Y:S04]  /*b190*/  LDL.LU R99, [R1+0x5ec] ;  /* 0x0005ec0001637983 */ /* 0x000ea80000300800 */
[----:B------:R0:W-:Y:S01]  /*b1a0*/  STL [R1+0x23c], R100 ;  /* 0x00023c6401007387 */ /* 0x0001e20000100800 */
[----:B---3--:R-:W-:-:S03]  /*b1b0*/  FADD R102, R101, R102 ;  /* 0x0000006665667221 */ /* 0x008fc60000000000 */
[----:B0-----:R-:W3:Y:S01]  /*b1c0*/  LDL.LU R100, [R1+0x5e8] ;  /* 0x0005e80001647983 */ /* 0x001ee20000300800 */
[----:B----4-:R-:W-:-:S03]  /*b1d0*/  FADD R104, R103, R104 ;  /* 0x0000006867687221 */ /* 0x010fc60000000000 */
[----:B------:R-:W4:Y:S04]  /*b1e0*/  LDL.LU R101, [R1+0x5e4] ;  /* 0x0005e40001657983 */ /* 0x000f280000300800 */
[----:B------:R0:W-:Y:S01]  /*b1f0*/  STL [R1+0x240], R102 ;  /* 0x0002406601007387 */ /* 0x0001e20000100800 */
[----:B------:R-:W-:-:S01]  /*b200*/  FADD R106, R105, R106 ;  /* 0x0000006a696a7221 */ /* 0x000fc20000000000 */
[----:B------:R-:W-:Y:S02]  /*b210*/  FADD R108, R107, R108 ;  /* 0x0000006c6b6c7221 */ /* 0x000fe40000000000 */
        /* <DEDUP_REMOVED lines=24> */
[----:B------:R0:W-:Y:S04]  /*b3a0*/  STL [R1+0x254], R118 ;  /* 0x0002547601007387 */ /* 0x0001e80000100800 */
[----:B------:R1:W-:Y:S04]  /*b3b0*/  STL [R1+0x258], R116 ;  /* 0x0002587401007387 */ /* 0x0003e80000100800 */
[----:B------:R1:W-:Y:S04]  /*b3c0*/  STL [R1+0x25c], R114 ;  /* 0x00025c7201007387 */ /* 0x0003e80000100800 */
[----:B------:R1:W-:Y:S04]  /*b3d0*/  STL [R1+0x260], R112 ;  /* 0x0002607001007387 */ /* 0x0003e80000100800 */
[----:B------:R1:W-:Y:S01]  /*b3e0*/  STL [R1+0x264], R7 ;  /* 0x0002640701007387 */ /* 0x0003e20000100800 */
[----:B------:R-:W-:-:S03]  /*b3f0*/  FADD R0, R124, R0 ;  /* 0x000000007c007221 */ /* 0x000fc60000000000 */
[----:B------:R1:W-:Y:S04]  /*b400*/  STL [R1+0x268], R6 ;  /* 0x0002680601007387 */ /* 0x0003e80000100800 */
[----:B------:R1:W-:Y:S04]  /*b410*/  STL [R1+0x26c], R5 ;  /* 0x00026c0501007387 */ /* 0x0003e80000100800 */
[----:B------:R1:W-:Y:S04]  /*b420*/  STL [R1+0x270], R4 ;  /* 0x0002700401007387 */ /* 0x0003e80000100800 */
[----:B------:R-:W2:Y:S04]  /*b430*/  LDL.LU R119, [R1+0x280] ;  /* 0x0002800001777983 */ /* 0x000ea80000300800 */
[----:B------:R1:W-:Y:S04]  /*b440*/  STL [R1+0x274], R3 ;  /* 0x0002740301007387 */ /* 0x0003e80000100800 */
[----:B0-----:R-:W3:Y:S04]  /*b450*/  LDL.LU R118, [R1+0x284] ;  /* 0x0002840001767983 */ /* 0x001ee80000300800 */
[----:B------:R0:W-:Y:S04]  /*b460*/  STL [R1+0x278], R2 ;  /* 0x0002780201007387 */ /* 0x0001e80000100800 */
[----:B------:R-:W4:Y:S04]  /*b470*/  LDL.LU R117, [R1+0x288] ;  /* 0x0002880001757983 */ /* 0x000f280000300800 */
[----:B------:R0:W-:Y:S04]  /*b480*/  STL [R1+0x27c], R0 ;  /* 0x00027c0001007387 */ /* 0x0001e80000100800 */
        /* <DEDUP_REMOVED lines=12> */
[----:B0-----:R-:W4:Y:S04]  /*b550*/  LDL.LU R2, [R1+0x2bc] ;  /* 0x0002bc0001027983 */ /* 0x001f280000300800 */
[----:B------:R-:W4:Y:S01]  /*b560*/  LDL.LU R0, [R1+0x2c0] ;  /* 0x0002c00001007983 */ /* 0x000f220000300800 */
[----:B--2---:R-:W-:-:S01]  /*b570*/  FADD R119, R125, R119 ;  /* 0x000000777d777221 */ /* 0x004fc20000000000 */
[----:B---3--:R-:W-:-:S04]  /*b580*/  FADD R118, R126, R118 ;  /* 0x000000767e767221 */ /* 0x008fc80000000000 */
[----:B------:R0:W-:Y:S01]  /*b590*/  STL [R1+0x280], R119 ;  /* 0x0002807701007387 */ /* 0x0001e20000100800 */
[----:B----4-:R-:W-:-:S03]  /*b5a0*/  FADD R117, R127, R117 ;  /* 0x000000757f757221 */ /* 0x010fc60000000000 */
[----:B------:R1:W-:Y:S01]  /*b5b0*/  STL [R1+0x284], R118 ;  /* 0x0002847601007387 */ /* 0x0003e20000100800 */
[----:B------:R-:W-:-:S03]  /*b5c0*/  FADD R116, R128, R116 ;  /* 0x0000007480747221 */ /* 0x000fc60000000000 */
        /* <DEDUP_REMOVED lines=24> */
[----:B0-----:R-:W4:Y:S01]  /*b750*/  LDL.LU R119, [R1+0x2c4] ;  /* 0x0002c40001777983 */ /* 0x001f220000300800 */
[----:B------:R-:W-:-:S03]  /*b760*/  FADD R0, R141, R0 ;  /* 0x000000008d007221 */ /* 0x000fc60000000000 */
[----:B------:R0:W-:Y:S04]  /*b770*/  STL [R1+0x2b8], R3 ;  /* 0x0002b80301007387 */ /* 0x0001e80000100800 */
[----:B-1----:R-:W4:Y:S04]  /*b780*/  LDL.LU R118, [R1+0x2c8] ;  /* 0x0002c80001767983 */ /* 0x002f280000300800 */
[----:B------:R1:W-:Y:S04]  /*b790*/  STL [R1+0x2bc], R2 ;  /* 0x0002bc0201007387 */ /* 0x0003e80000100800 */
[----:B--2---:R-:W2:Y:S04]  /*b7a0*/  LDL.LU R117, [R1+0x2cc] ;  /* 0x0002cc0001757983 */ /* 0x004ea80000300800 */
[----:B------:R1:W-:Y:S04]  /*b7b0*/  STL [R1+0x2c0], R0 ;  /* 0x0002c00001007387 */ /* 0x0003e80000100800 */
[----:B---3--:R-:W3:Y:S04]  /*b7c0*/  LDL.LU R116, [R1+0x2d0] ;  /* 0x0002d00001747983 */ /* 0x008ee80000300800 */
[----:B----4-:R-:W4:Y:S04]  /*b7d0*/  LDL.LU R115, [R1+0x2d4] ;  /* 0x0002d40001737983 */ /* 0x010f280000300800 */
        /* <DEDUP_REMOVED lines=10> */
[----:B-1----:R-:W4:Y:S04]  /*b880*/  LDL.LU R2, [R1+0x300] ;  /* 0x0003000001027983 */ /* 0x002f280000300800 */
[----:B------:R-:W4:Y:S01]  /*b890*/  LDL.LU R0, [R1+0x304] ;  /* 0x0003040001007983 */ /* 0x000f220000300800 */
[----:B------:R-:W-:-:S01]  /*b8a0*/  FADD R119, R142, R119 ;  /* 0x000000778e777221 */ /* 0x000fc20000000000 */
[----:B------:R-:W-:-:S04]  /*b8b0*/  FADD R118, R143, R118 ;  /* 0x000000768f767221 */ /* 0x000fc80000000000 */
[----:B------:R0:W-:Y:S01]  /*b8c0*/  STL [R1+0x2c4], R119 ;  /* 0x0002c47701007387 */ /* 0x0001e20000100800 */
[----:B--2---:R-:W-:-:S03]  /*b8d0*/  FADD R117, R144, R117 ;  /* 0x0000007590757221 */ /* 0x004fc60000000000 */
[----:B------:R1:W-:Y:S01]  /*b8e0*/  STL [R1+0x2c8], R118 ;  /* 0x0002c87601007387 */ /* 0x0003e20000100800 */
[----:B---3--:R-:W-:-:S03]  /*b8f0*/  FADD R116, R145, R116 ;  /* 0x0000007491747221 */ /* 0x008fc60000000000 */
        /* <DEDUP_REMOVED lines=404> */
[----:B------:R-:W-:Y:S01]  /*d240*/  STL [R1+0x4e4], R119 ;  /* 0x0004e47701007387 */ /* 0x000fe20000100800 */
[----:B--2---:R-:W-:-:S03]  /*d250*/  FADD R117, R88, R117 ;  /* 0x0000007558757221 */ /* 0x004fc60000000000 */
[----:B------:R-:W-:Y:S01]  /*d260*/  STL [R1+0x4e8], R118 ;  /* 0x0004e87601007387 */ /* 0x000fe20000100800 */
[----:B---3--:R-:W-:-:S03]  /*d270*/  FADD R116, R89, R116 ;  /* 0x0000007459747221 */ /* 0x008fc60000000000 */
[----:B------:R-:W-:Y:S01]  /*d280*/  STL [R1+0x4ec], R117 ;  /* 0x0004ec7501007387 */ /* 0x000fe20000100800 */
[----:B----4-:R-:W-:-:S03]  /*d290*/  FADD R115, R90, R115 ;  /* 0x000000735a737221 */ /* 0x010fc60000000000 */
[----:B------:R-:W-:Y:S01]  /*d2a0*/  STL [R1+0x4f0], R116 ;  /* 0x0004f07401007387 */ /* 0x000fe20000100800 */
[----:B------:R-:W-:-:S03]  /*d2b0*/  FADD R114, R91, R114 ;  /* 0x000000725b727221 */ /* 0x000fc60000000000 */
        /* <DEDUP_REMOVED lines=8> */
[----:B------:R0:W-:Y:S01]  /*d340*/  STL [R1+0x504], R111 ;  /* 0x0005046f01007387 */ /* 0x0001e20000100800 */
[----:B------:R-:W-:-:S03]  /*d350*/  FADD R7, R96, R7 ;  /* 0x0000000760077221 */ /* 0x000fc60000000000 */
[----:B------:R-:W-:Y:S01]  /*d360*/  STL [R1+0x508], R8 ;  /* 0x0005080801007387 */ /* 0x000fe20000100800 */
[----:B------:R-:W-:-:S03]  /*d370*/  FADD R6, R97, R6 ;  /* 0x0000000661067221 */ /* 0x000fc60000000000 */
[----:B------:R1:W-:Y:S01]  /*d380*/  STL [R1+0x50c], R7 ;  /* 0x00050c0701007387 */ /* 0x0003e20000100800 */
[----:B------:R-:W-:-:S03]  /*d390*/  FADD R5, R98, R5 ;  /* 0x0000000562057221 */ /* 0x000fc60000000000 */
[----:B------:R2:W-:Y:S01]  /*d3a0*/  STL [R1+0x510], R6 ;  /* 0x0005100601007387 */ /* 0x0005e20000100800 */
[----:B------:R-:W-:-:S03]  /*d3b0*/  FADD R4, R99, R4 ;  /* 0x0000000463047221 */ /* 0x000fc60000000000 */
[----:B------:R3:W-:Y:S04]  /*d3c0*/  STL [R1+0x514], R5 ;  /* 0x0005140501007387 */ /* 0x0007e80000100800 */
[----:B------:R4:W-:Y:S04]  /*d3d0*/  STL [R1+0x518], R4 ;  /* 0x0005180401007387 */ /* 0x0009e80000100800 */
[----:B0-----:R-:W4:Y:S01]  /*d3e0*/  LDL.LU R111, [R1+0x528] ;  /* 0x00052800016f7983 */ /* 0x001f220000300800 */
[----:B------:R-:W-:-:S01]  /*d3f0*/  FADD R3, R100, R3 ;  /* 0x0000000364037221 */ /* 0x000fc20000000000 */
[----:B------:R-:W-:Y:S01]  /*d400*/  FADD R2, R101, R2 ;  /* 0x0000000265027221 */ /* 0x000fe20000000000 */
[----:B------:R-:W-:-:S03]  /*d410*/  FADD R0, R102, R0 ;  /* 0x0000000066007221 */ /* 0x000fc60000000000 */
[----:B------:R0:W-:Y:S04]  /*d420*/  STL [R1+0x51c], R3 ;  /* 0x00051c0301007387 */ /* 0x0001e80000100800 */
[----:B------:R-:W4:Y:S04]  /*d430*/  LDL.LU R112, [R1+0x52c] ;  /* 0x00052c0001707983 */ /* 0x000f280000300800 */
[----:B------:R0:W-:Y:S04]  /*d440*/  STL [R1+0x520], R2 ;  /* 0x0005200201007387 */ /* 0x0001e80000100800 */
[----:B------:R-:W4:Y:S04]  /*d450*/  LDL.LU R113, [R1+0x530] ;  /* 0x0005300001717983 */ /* 0x000f280000300800 */
[----:B------:R0:W-:Y:S04]  /*d460*/  STL [R1+0x524], R0 ;  /* 0x0005240001007387 */ /* 0x0001e80000100800 */
[----:B------:R-:W4:Y:S04]  /*d470*/  LDL.LU R114, [R1+0x534] ;  /* 0x0005340001727983 */ /* 0x000f280000300800 */
[----:B------:R-:W4:Y:S04]  /*d480*/  LDL.LU R115, [R1+0x538] ;  /* 0x0005380001737983 */ /* 0x000f280000300800 */
[----:B------:R-:W4:Y:S04]  /*d490*/  LDL.LU R116, [R1+0x53c] ;  /* 0x00053c0001747983 */ /* 0x000f280000300800 */
[----:B------:R-:W4:Y:S04]  /*d4a0*/  LDL.LU R117, [R1+0x540] ;  /* 0x0005400001757983 */ /* 0x000f280000300800 */
[----:B------:R-:W4:Y:S04]  /*d4b0*/  LDL.LU R118, [R1+0x544] ;  /* 0x0005440001767983 */ /* 0x000f280000300800 */
[----:B------:R-:W4:Y:S04]  /*d4c0*/  LDL.LU R119, [R1+0x548] ;  /* 0x0005480001777983 */ /* 0x000f280000300800 */
[----:B-1----:R-:W4:Y:S04]  /*d4d0*/  LDL.LU R7, [R1+0x54c] ;  /* 0x00054c0001077983 */ /* 0x002f280000300800 */
[----:B--2---:R-:W2:Y:S04]  /*d4e0*/  LDL.LU R6, [R1+0x550] ;  /* 0x0005500001067983 */ /* 0x004ea80000300800 */
[----:B---3--:R-:W3:Y:S04]  /*d4f0*/  LDL.LU R5, [R1+0x554] ;  /* 0x0005540001057983 */ /* 0x008ee80000300800 */
[----:B----4-:R-:W4:Y:S04]  /*d500*/  LDL.LU R4, [R1+0x558] ;  /* 0x0005580001047983 */ /* 0x010f280000300800 */
[----:B0-----:R-:W4:Y:S04]  /*d510*/  LDL.LU R3, [R1+0x55c] ;  /* 0x00055c0001037983 */ /* 0x001f280000300800 */
[----:B------:R-:W4:Y:S04]  /*d520*/  LDL.LU R2, [R1+0x560] ;  /* 0x0005600001027983 */ /* 0x000f280000300800 */
[----:B------:R-:W4:Y:S04]  /*d530*/  LDL.LU R0, [R1+0x564] ;  /* 0x0005640001007983 */ /* 0x000f280000300800 */
[----:B------:R-:W4:Y:S01]  /*d540*/  LDL.LU R8, [R1+0x568] ;  /* 0x0005680001087983 */ /* 0x000f220000300800 */
[----:B------:R-:W-:-:S05]  /*d550*/  FADD R111, R103, R111 ;  /* 0x0000006f676f7221 */ /* 0x000fca0000000000 */
[----:B------:R0:W-:Y:S04]  /*d560*/  STL [R1+0x528], R111 ;  /* 0x0005286f01007387 */ /* 0x0001e80000100800 */
[----:B0-----:R-:W2:Y:S01]  /*d570*/  LDL.LU R111, [R1+0x5bc] ;  /* 0x0005bc00016f7983 */ /* 0x001ea20000300800 */
[----:B------:R-:W-:-:S01]  /*d580*/  FADD R112, R104, R112 ;  /* 0x0000007068707221 */ /* 0x000fc20000000000 */
[----:B------:R-:W-:-:S04]  /*d590*/  FADD R113, R105, R113 ;  /* 0x0000007169717221 */ /* 0x000fc80000000000 */
[----:B------:R0:W-:Y:S01]  /*d5a0*/  STL [R1+0x52c], R112 ;  /* 0x00052c7001007387 */ /* 0x0001e20000100800 */
[----:B------:R-:W-:-:S01]  /*d5b0*/  FADD R114, R106, R114 ;  /* 0x000000726a727221 */ /* 0x000fc20000000000 */
[----:B------:R-:W-:Y:S02]  /*d5c0*/  FADD R115, R107, R115 ;  /* 0x000000736b737221 */ /* 0x000fe40000000000 */
[----:B0-----:R-:W3:Y:S01]  /*d5d0*/  LDL.LU R112, [R1+0x5b8] ;  /* 0x0005b80001707983 */ /* 0x001ee20000300800 */
[----:B------:R-:W-:-:S03]  /*d5e0*/  FADD R116, R108, R116 ;  /* 0x000000746c747221 */ /* 0x000fc60000000000 */
[----:B------:R0:W-:Y:S01]  /*d5f0*/  STL [R1+0x530], R113 ;  /* 0x0005307101007387 */ /* 0x0001e20000100800 */
[----:B------:R-:W-:-:S03]  /*d600*/  FADD R117, R109, R117 ;  /* 0x000000756d757221 */ /* 0x000fc60000000000 */
[----:B0-----:R-:W4:Y:S01]  /*d610*/  LDL.LU R113, [R1+0x5b4] ;  /* 0x0005b40001717983 */ /* 0x001f220000300800 */
[----:B------:R-:W-:-:S03]  /*d620*/  FADD R118, R110, R118 ;  /* 0x000000766e767221 */ /* 0x000fc60000000000 */
[----:B------:R0:W-:Y:S04]  /*d630*/  STL [R1+0x534], R114 ;  /* 0x0005347201007387 */ /* 0x0001e80000100800 */
[----:B0-----:R-:W4:Y:S04]  /*d640*/  LDL.LU R114, [R1+0x5b0] ;  /* 0x0005b00001727983 */ /* 0x001f280000300800 */
[----:B------:R0:W-:Y:S04]  /*d650*/  STL [R1+0x538], R115 ;  /* 0x0005387301007387 */ /* 0x0001e80000100800 */
[----:B0-----:R-:W4:Y:S04]  /*d660*/  LDL.LU R115, [R1+0x5ac] ;  /* 0x0005ac0001737983 */ /* 0x001f280000300800 */
[----:B------:R0:W-:Y:S04]  /*d670*/  STL [R1+0x53c], R116 ;  /* 0x00053c7401007387 */ /* 0x0001e80000100800 */
[----:B0-----:R-:W4:Y:S04]  /*d680*/  LDL.LU R116, [R1+0x5a8] ;  /* 0x0005a80001747983 */ /* 0x001f280000300800 */
[----:B------:R0:W-:Y:S04]  /*d690*/  STL [R1+0x540], R117 ;  /* 0x0005407501007387 */ /* 0x0001e80000100800 */
[----:B0-----:R-:W4:Y:S04]  /*d6a0*/  LDL.LU R117, [R1+0x5a4] ;  /* 0x0005a40001757983 */ /* 0x001f280000300800 */
[----:B------:R0:W-:Y:S04]  /*d6b0*/  STL [R1+0x544], R118 ;  /* 0x0005447601007387 */ /* 0x0001e80000100800 */
[----:B0-----:R-:W4:Y:S01]  /*d6c0*/  LDL.LU R118, [R1+0x5a0] ;  /* 0x0005a00001767983 */ /* 0x001f220000300800 */
[----:B--2---:R-:W-:-:S05]  /*d6d0*/  FADD R119, R111, R119 ;  /* 0x000000776f777221 */ /* 0x004fca0000000000 */
[----:B------:R0:W-:Y:S04]  /*d6e0*/  STL [R1+0x548], R119 ;  /* 0x0005487701007387 */ /* 0x0001e80000100800 */
[----:B0-----:R-:W2:Y:S01]  /*d6f0*/  LDL.LU R119, [R1+0x59c] ;  /* 0x00059c0001777983 */ /* 0x001ea20000300800 */
[----:B---3--:R-:W-:-:S05]  /*d700*/  FADD R7, R112, R7 ;  /* 0x0000000770077221 */ /* 0x008fca0000000000 */
[----:B------:R0:W-:Y:S01]  /*d710*/  STL [R1+0x54c], R7 ;  /* 0x00054c0701007387 */ /* 0x0001e20000100800 */
[----:B----4-:R-:W-:-:S03]  /*d720*/  FADD R6, R113, R6 ;  /* 0x0000000671067221 */ /* 0x010fc60000000000 */
[----:B0-----:R0:W5:Y:S04]  /*d730*/  LDL.LU R7, [R1+0x598] ;  /* 0x0005980001077983 */ /* 0x0011680000300800 */
[----:B------:R1:W-:Y:S01]  /*d740*/  STL [R1+0x550], R6 ;  /* 0x0005500601007387 */ /* 0x0003e20000100800 */
[----:B------:R-:W-:-:S03]  /*d750*/  FADD R5, R114, R5 ;  /* 0x0000000572057221 */ /* 0x000fc60000000000 */
[----:B-1----:R0:W5:Y:S04]  /*d760*/  LDL.LU R6, [R1+0x594] ;  /* 0x0005940001067983 */ /* 0x0021680000300800 */
        /* <DEDUP_REMOVED lines=12> */
[----:B------:R1:W-:Y:S04]  /*d830*/  STL [R1+0x564], R0 ;  /* 0x0005640001007387 */ /* 0x0003e80000100800 */
[----:B-1----:R0:W5:Y:S01]  /*d840*/  LDL.LU R0, [R1+0x580] ;  /* 0x0005800001007983 */ /* 0x0021620000300800 */
[----:B------:R-:W-:Y:S01]  /*d850*/  UMOV UR6, URZ ;  /* 0x0000003f00067c82 */ /* 0x000fe20008000000 */
[----:B--2---:R-:W-:-:S05]  /*d860*/  FADD R8, R8, R119 ;  /* 0x0000007708087221 */ /* 0x004fca0000000000 */
[----:B------:R0:W-:Y:S02]  /*d870*/  STL [R1+0x568], R8 ;  /* 0x0005680801007387 */ /* 0x0001e40000100800 */
.L_x_24:
[----:B------:R-:W-:Y:S05]  /*d880*/  @!P1 BRA `(.L_x_25) ;  /* 0x0000000000049947 */ /* 0x000fea0003800000 */
[----:B------:R-:W-:Y:S01]  /*d890*/  BPT.TRAP 0x1 ;  /* 0x000000040000795c */ /* 0x000fe20000300000 */
.L_x_25:
[----:B------:R-:W-:Y:S02]  /*d8a0*/  UISETP.GT.U32.AND UP0, UPT, UR13, 0x1, UPT ;  /* 0x000000010d00788c */ /* 0x000fe4000bf04070 */
[----:B------:R-:W-:-:S04]  /*d8b0*/  ULEA UR8, UR24, UR12, 0x3 ;  /* 0x0000000c18087291 */ /* 0x000fc8000f8e183f */
[----:B------:R-:W-:Y:S01]  /*d8c0*/  UIADD3 UR8, UR8, 0x30, URZ ;  /* 0x0000003008087890 */ /* 0x000fe2000fffe03f */
[----:B------:R-:W-:-:S03]  /*d8d0*/  PLOP3.LUT P0, PT, PT, PT, UP0, 0x80, 0x0 ;  /* 0x000000000000781c */ /* 0x000fc60003f0f008 */
[----:B------:R-:W-:-:S09]  /*d8e0*/  UPRMT UR8, URZ, 0x654, UR8 ;  /* 0x000006543f087896 */ /* 0x000fd20008000008 */
[----:B------:R-:W-:Y:S01]  /*d8f0*/  SYNCS.ARRIVE.TRANS64.RED.A1T0 RZ, [UR8], RZ ;  /* 0x000000ffffff79a7 */ /* 0x000fe20008100408 */
[----:B------:R-:W-:Y:S05]  /*d900*/  @P0 BRA `(.L_x_26) ;  /* 0x0000000000040947 */ /* 0x000fea0003800000 */
[----:B------:R-:W-:Y:S01]  /*d910*/  BPT.TRAP 0x1 ;  /* 0x000000040000795c */ /* 0x000fe20000300000 */
.L_x_26:
[----:B------:R-:W-:Y:S01]  /*d920*/  UIADD3 UR23, UR23, 0x1, URZ ;  /* 0x0000000117177890 */ /* 0x000fe2000fffe03f */
[C---:B-----5:R-:W-:Y:S01]  /*d930*/  ISETP.GT.AND P0, PT, R7.reuse, 0x1, PT ;  /* 0x000000010700780c */ /* 0x060fe20003f04270 */
[----:B------:R-:W-:Y:S01]  /*d940*/  UIADD3 UR24, UR24, 0x1, URZ ;  /* 0x0000000118187890 */ /* 0x000fe2000fffe03f */
[----:B------:R-:W-:Y:S01]  /*d950*/  VIADD R7, R7, 0xffffffff ;  /* 0xffffffff07077836 */ /* 0x000fe20000000000 */
[----:B------:R-:W-:Y:S02]  /*d960*/  UISETP.NE.AND UP0, UPT, UR23, 0x6, UPT ;  /* 0x000000061700788c */ /* 0x000fe4000bf05270 */
[----:B------:R-:W-:Y:S02]  /*d970*/  UISETP.NE.AND UP1, UPT, UR24, 0x6, UPT ;  /* 0x000000061800788c */ /* 0x000fe4000bf25270 */
[----:B------:R-:W-:Y:S02]  /*d980*/  USEL UR8, URZ, 0x1, UP0 ;  /* 0x000000013f087887 */ /* 0x000fe40008000000 */
[----:B------:R-:W-:-:S02]  /*d990*/  USEL UR23, UR23, URZ, UP0 ;  /* 0x0000003f17177287 */ /* 0x000fc40008000000 */
[----:B------:R-:W-:Y:S02]  /*d9a0*/  USEL UR24, UR24, URZ, UP1 ;  /* 0x0000003f18187287 */ /* 0x000fe40008800000 */
[----:B------:R-:W-:Y:S01]  /*d9b0*/  LOP3.LUT R6, R6, UR8, RZ, 0x3c, !PT ;  /* 0x0000000806067c12 */ /* 0x000fe2000f8e3cff */
[----:B------:R-:W-:Y:S01]  /*d9c0*/  UMOV UR8, 0x1 ;  /* 0x0000000100087882 */ /* 0x000fe20000000000 */
[----:B------:R-:W-:Y:S08]  /*d9d0*/  @P0 BRA `(.L_x_27) ;  /* 0xffffffa400140947 */ /* 0x000ff0000383ffff */
.L_x_19:
[----:B------:R-:W-:-:S04]  /*d9e0*/  UISETP.NE.AND UP0, UPT, UR6, URZ, UPT ;  /* 0x0000003f0600728c */ /* 0x000fc8000bf05270 */
[----:B------:R-:W-:-:S06]  /*d9f0*/  USEL UR6, URZ, 0x1, !UP0 ;  /* 0x000000013f067887 */ /* 0x000fcc000c000000 */
[----:B------:R-:W-:-:S13]  /*da00*/  ISETP.NE.AND P0, PT, RZ, UR6, PT ;  /* 0x00000006ff007c0c */ /* 0x000fda000bf05270 */
[----:B------:R-:W-:Y:S05]  /*da10*/  @!P0 BRA `(.L_x_28) ;  /* 0x0000003c00b08947 */ /* 0x000fea0003800000 */
[----:B------:R-:W4:Y:S04]  /*da20*/  LDL.LU R6, [R1+0x198] ;  /* 0x0001980001067983 */ /* 0x000f280000300800 */
[----:B------:R-:W2:Y:S04]  /*da30*/  LDL.LU R7, [R1+0xb0] ;  /* 0x0000b00001077983 */ /* 0x000ea80000300800 */
[----:B0-----:R-:W2:Y:S04]  /*da40*/  LDL.LU R8, [R1+0x19c] ;  /* 0x00019c0001087983 */ /* 0x001ea80000300800 */
[----:B------:R0:W-:Y:S04]  /*da50*/  STL [R1+0x668], R66 ;  /* 0x0006684201007387 */ /* 0x0001e80000100800 */
[----:B0-----:R-:W4:Y:S04]  /*da60*/  LDL.LU R66, [R1+0xac] ;  /* 0x0000ac0001427983 */ /* 0x001f280000300800 */
[----:B------:R0:W-:Y:S04]  /*da70*/  STL [R1+0x664], R67 ;  /* 0x0006644301007387 */ /* 0x0001e80000100800 */
[----:B0-----:R-:W3:Y:S04]  /*da80*/  LDL.LU R67, [R1+0x194] ;  /* 0x0001940001437983 */ /* 0x001ee80000300800 */
[----:B------:R0:W-:Y:S04]  /*da90*/  STL [R1+0x660], R68 ;  /* 0x0006604401007387 */ /* 0x0001e80000100800 */
[----:B0-----:R-:W3:Y:S04]  /*daa0*/  LDL.LU R68, [R1+0xa8] ;  /* 0x0000a80001447983 */ /* 0x001ee80000300800 */
[----:B------:R0:W-:Y:S04]  /*dab0*/  STL [R1+0x65c], R69 ;  /* 0x00065c4501007387 */ /* 0x0001e80000100800 */
[----:B0-----:R-:W2:Y:S04]  /*dac0*/  LDL.LU R69, [R1+0x190] ;  /* 0x0001900001457983 */ /* 0x001ea80000300800 */
[----:B------:R0:W-:Y:S04]  /*dad0*/  STL [R1+0x658], R70 ;  /* 0x0006584601007387 */ /* 0x0001e80000100800 */
[----:B0-----:R-:W2:Y:S04]  /*dae0*/  LDL.LU R70, [R1+0xa4] ;  /* 0x0000a40001467983 */ /* 0x001ea80000300800 */
[----:B------:R0:W-:Y:S04]  /*daf0*/  STL [R1+0x654], R71 ;  /* 0x0006544701007387 */ /* 0x0001e80000100800 */
[----:B0-----:R-:W4:Y:S04]  /*db00*/  LDL.LU R71, [R1+0x18c] ;  /* 0x00018c0001477983 */ /* 0x001f280000300800 */
        /* <DEDUP_REMOVED lines=87> */
[----:B0-----:R-:W3:Y:S01]  /*e080*/  LDL.LU R115, [R1] ;  /* 0x0000000001737983 */ /* 0x001ee20000300800 */
[----:B----4-:R-:W-:Y:S01]  /*e090*/  FADD R77, R78, R77 ;  /* 0x0000004d4e4d7221 */ /* 0x010fe20000000000 */
[----:B--2---:R-:W-:Y:S01]  /*e0a0*/  FADD R75, R76, R75 ;  /* 0x0000004b4c4b7221 */ /* 0x004fe20000000000 */
[----:B---3--:R-:W-:Y:S01]  /*e0b0*/  FADD R73, R74, R73 ;  /* 0x000000494a497221 */ /* 0x008fe20000000000 */
[----:B------:R-:W-:Y:S01]  /*e0c0*/  STL [R1+0x5a0], R116 ;  /* 0x0005a07401007387 */ /* 0x000fe20000100800 */
[----:B------:R-:W-:Y:S01]  /*e0d0*/  FADD R71, R72, R71 ;  /* 0x0000004748477221 */ /* 0x000fe20000000000 */
[----:B------:R-:W-:Y:S01]  /*e0e0*/  FADD R69, R70, R69 ;  /* 0x0000004546457221 */ /* 0x000fe20000000000 */
[----:B------:R-:W-:Y:S01]  /*e0f0*/  FADD R67, R68, R67 ;  /* 0x0000004344437221 */ /* 0x000fe20000000000 */
        /* <DEDUP_REMOVED lines=12> */
[----:B-----5:R-:W-:Y:S01]  /*e1c0*/  STL [R1+0x590], R5 ;  /* 0x0005900501007387 */ /* 0x020fe20000100800 */
        /* <DEDUP_REMOVED lines=13> */
[----:B------:R-:W-:-:S02]  /*e2a0*/  FADD R220, R96, R220 ;  /* 0x000000dc60dc7221 */ /* 0x000fc40000000000 */
[----:B------:R-:W-:Y:S04]  /*e2b0*/  STL [R1+0x580], R0 ;  /* 0x0005800001007387 */ /* 0x000fe80000100800 */
[----:B------:R-:W-:Y:S04]  /*e2c0*/  STL [R1+0x180], R77 ;  /* 0x0001804d01007387 */ /* 0x000fe80000100800 */
[----:B------:R-:W-:Y:S04]  /*e2d0*/  STL [R1+0x184], R75 ;  /* 0x0001844b01007387 */ /* 0x000fe80000100800 */
[----:B------:R-:W-:Y:S01]  /*e2e0*/  STL [R1+0x188], R73 ;  /* 0x0001884901007387 */ /* 0x000fe20000100800 */
[----:B------:R-:W-:-:S03]  /*e2f0*/  FADD R219, R97, R219 ;  /* 0x000000db61db7221 */ /* 0x000fc60000000000 */
[----:B------:R-:W-:Y:S04]  /*e300*/  STL [R1+0x18c], R71 ;  /* 0x00018c4701007387 */ /* 0x000fe80000100800 */
[----:B------:R-:W-:Y:S04]  /*e310*/  STL [R1+0x190], R69 ;  /* 0x0001904501007387 */ /* 0x000fe80000100800 */
[----:B------:R-:W2:Y:S01]  /*e320*/  LDL.LU R66, [R1+0xb4] ;  /* 0x0000b40001427983 */ /* 0x000ea20000300800 */
[----:B------:R-:W-:-:S03]  /*e330*/  FADD R218, R98, R218 ;  /* 0x000000da62da7221 */ /* 0x000fc60000000000 */
[----:B------:R0:W-:Y:S04]  /*e340*/  STL [R1+0x194], R67 ;  /* 0x0001944301007387 */ /* 0x0001e80000100800 */
[----:B0-----:R-:W2:Y:S01]  /*e350*/  LDL.LU R67, [R1+0x1a0] ;  /* 0x0001a00001437983 */ /* 0x001ea20000300800 */
[----:B------:R-:W-:-:S03]  /*e360*/  FADD R217, R99, R217 ;  /* 0x000000d963d97221 */ /* 0x000fc60000000000 */
[----:B------:R0:W-:Y:S04]  /*e370*/  STL [R1+0x198], R6 ;  /* 0x0001980601007387 */ /* 0x0001e80000100800 */
[----:B------:R-:W3:Y:S04]  /*e380*/  LDL.LU R68, [R1+0xb8] ;  /* 0x0000b80001447983 */ /* 0x000ee80000300800 */
[----:B------:R1:W-:Y:S04]  /*e390*/  STL [R1+0x19c], R8 ;  /* 0x00019c0801007387 */ /* 0x0003e80000100800 */
[----:B------:R-:W3:Y:S01]  /*e3a0*/  LDL.LU R69, [R1+0x1a4] ;  /* 0x0001a40001457983 */ /* 0x000ee20000300800 */
[----:B------:R-:W-:-:S03]  /*e3b0*/  FADD R216, R100, R216 ;  /* 0x000000d864d87221 */ /* 0x000fc60000000000 */
[----:B------:R-:W4:Y:S04]  /*e3c0*/  LDL.LU R70, [R1+0xbc] ;  /* 0x0000bc0001467983 */ /* 0x000f280000300800 */
[----:B------:R-:W4:Y:S04]  /*e3d0*/  LDL.LU R71, [R1+0x1a8] ;  /* 0x0001a80001477983 */ /* 0x000f280000300800 */
[----:B------:R-:W4:Y:S01]  /*e3e0*/  LDL.LU R72, [R1+0xc0] ;  /* 0x0000c00001487983 */ /* 0x000f220000300800 */
[----:B------:R-:W-:-:S03]  /*e3f0*/  FADD R23, R101, R23 ;  /* 0x0000001765177221 */ /* 0x000fc60000000000 */
[----:B------:R-:W4:Y:S04]  /*e400*/  LDL.LU R73, [R1+0x1ac] ;  /* 0x0001ac0001497983 */ /* 0x000f280000300800 */
[----:B------:R-:W4:Y:S04]  /*e410*/  LDL.LU R74, [R1+0xc4] ;  /* 0x0000c400014a7983 */ /* 0x000f280000300800 */
[----:B------:R-:W4:Y:S04]  /*e420*/  LDL.LU R75, [R1+0x1b0] ;  /* 0x0001b000014b7983 */ /* 0x000f280000300800 */
[----:B------:R-:W4:Y:S01]  /*e430*/  LDL.LU R76, [R1+0xc8] ;  /* 0x0000c800014c7983 */ /* 0x000f220000300800 */
        /* <DEDUP_REMOVED lines=25> */
[----:B------:R-:W4:Y:S01]  /*e5d0*/  LDL.LU R116, [R1+0xf0] ;  /* 0x0000f00001747983 */ /* 0x000f220000300800 */
[----:B------:R-:W-:Y:S01]  /*e5e0*/  FADD R16, R108, R16 ;  /* 0x000000106c107221 */ /* 0x000fe20000000000 */
[----:B------:R-:W-:Y:S01]  /*e5f0*/  FADD R15, R109, R15 ;  /* 0x0000000f6d0f7221 */ /* 0x000fe20000000000 */
[----:B------:R-:W-:Y:S01]  /*e600*/  FADD R14, R110, R14 ;  /* 0x0000000e6e0e7221 */ /* 0x000fe20000000000 */
[----:B------:R-:W-:Y:S01]  /*e610*/  FADD R13, R111, R13 ;  /* 0x0000000d6f0d7221 */ /* 0x000fe20000000000 */
[----:B------:R-:W-:Y:S01]  /*e620*/  FADD R12, R112, R12 ;  /* 0x0000000c700c7221 */ /* 0x000fe20000000000 */
[----:B------:R-:W-:Y:S01]  /*e630*/  FADD R11, R113, R11 ;  /* 0x0000000b710b7221 */ /* 0x000fe20000000000 */
[----:B------:R-:W-:Y:S01]  /*e640*/  FADD R10, R114, R10 ;  /* 0x0000000a720a7221 */ /* 0x000fe20000000000 */
[----:B------:R-:W-:-:S02]  /*e650*/  FADD R9, R115, R9 ;  /* 0x0000000973097221 */ /* 0x000fc40000000000 */
        /* <DEDUP_REMOVED lines=29> */
[----:B------:R-:W4:Y:S04]  /*e830*/  LDL.LU R7, [R1+0x12c] ;  /* 0x00012c0001077983 */ /* 0x000f280000300800 */
[----:B-1----:R-:W4:Y:S01]  /*e840*/  LDL.LU R8, [R1+0x218] ;  /* 0x0002180001087983 */ /* 0x002f220000300800 */
[----:B--2---:R-:W-:Y:S01]  /*e850*/  FADD R67, R66, R67 ;  /* 0x0000004342437221 */ /* 0x004fe20000000000 */
[----:B---3--:R-:W-:-:S02]  /*e860*/  FADD R69, R68, R69 ;  /* 0x0000004544457221 */ /* 0x008fc40000000000 */
[----:B------:R-:W2:Y:S01]  /*e870*/  LDL.LU R66, [R1+0x668] ;  /* 0x0006680001427983 */ /* 0x000ea20000300800 */
[----:B----4-:R-:W-:-:S03]  /*e880*/  FADD R71, R70, R71 ;  /* 0x0000004746477221 */ /* 0x010fc60000000000 */
[----:B------:R0:W-:Y:S01]  /*e890*/  STL [R1+0x1a0], R67 ;  /* 0x0001a04301007387 */ /* 0x0001e20000100800 */
[----:B------:R-:W-:Y:S01]  /*e8a0*/  FADD R73, R72, R73 ;  /* 0x0000004948497221 */ /* 0x000fe20000000000 */
[----:B------:R-:W-:Y:S02]  /*e8b0*/  FADD R75, R74, R75 ;  /* 0x0000004b4a4b7221 */ /* 0x000fe40000000000 */
[----:B0-----:R-:W3:Y:S04]  /*e8c0*/  LDL.LU R67, [R1+0x664] ;  /* 0x0006640001437983 */ /* 0x001ee80000300800 */
[----:B------:R-:W4:Y:S04]  /*e8d0*/  LDL.LU R68, [R1+0x660] ;  /* 0x0006600001447983 */ /* 0x000f280000300800 */
[----:B------:R0:W-:Y:S01]  /*e8e0*/  STL [R1+0x1a4], R69 ;  /* 0x0001a44501007387 */ /* 0x0001e20000100800 */
[----:B------:R-:W-:-:S03]  /*e8f0*/  FADD R77, R76, R77 ;  /* 0x0000004d4c4d7221 */ /* 0x000fc60000000000 */
[----:B0-----:R-:W4:Y:S04]  /*e900*/  LDL.LU R69, [R1+0x65c] ;  /* 0x00065c0001457983 */ /* 0x001f280000300800 */
        /* <DEDUP_REMOVED lines=18> */
[----:B------:R-:W-:Y:S01]  /*ea30*/  FADD R87, R86, R87 ;  /* 0x0000005756577221 */ /* 0x000fe20000000000 */
[----:B------:R-:W-:-:S02]  /*ea40*/  FADD R2, R0, R2 ;  /* 0x0000000200027221 */ /* 0x000fc40000000000 */
        /* <DEDUP_REMOVED lines=8> */
[----:B------:R-:W-:-:S03]  /*ead0*/  FADD R117, R118, R117 ;  /* 0x0000007576757221 */ /* 0x000fc60000000000 */
[----:B0-----:R-:W4:Y:S04]  /*eae0*/  LDL.LU R83, [R1+0x624] ;  /* 0x0006240001537983 */ /* 0x001f280000300800 */
[----:B------:R-:W4:Y:S04]  /*eaf0*/  LDL.LU R84, [R1+0x620] ;  /* 0x0006200001547983 */ /* 0x000f280000300800 */
[----:B------:R0:W-:Y:S04]  /*eb00*/  STL [R1+0x1c4], R85 ;  /* 0x0001c45501007387 */ /* 0x0001e80000100800 */
[----:B0-----:R-:W4:Y:S01]  /*eb10*/  LDL.LU R85, [R1+0x61c] ;  /* 0x00061c0001557983 */ /* 0x001f220000300800 */
[----:B------:R-:W-:-:S03]  /*eb20*/  FADD R115, R116, R115 ;  /* 0x0000007374737221 */ /* 0x000fc60000000000 */
[----:B------:R-:W4:Y:S04]  /*eb30*/  LDL.LU R86, [R1+0x618] ;  /* 0x0006180001567983 */ /* 0x000f280000300800 */
[----:B------:R0:W-:Y:S01]  /*eb40*/  STL [R1+0x1c8], R87 ;  /* 0x0001c85701007387 */ /* 0x0001e20000100800 */
[----:B------:R-:W-:Y:S01]  /*eb50*/  FADD R113, R114, R113 ;  /* 0x0000007172717221 */ /* 0x000fe20000000000 */
[----:B------:R-:W-:Y:S02]  /*eb60*/  FADD R111, R112, R111 ;  /* 0x0000006f706f7221 */ /* 0x000fe40000000000 */
[----:B0-----:R-:W4:Y:S04]  /*eb70*/  LDL.LU R87, [R1+0x614] ;  /* 0x0006140001577983 */ /* 0x001f280000300800 */
[----:B------:R-:W-:Y:S01]  /*eb80*/  STL [R1+0x1cc], R2 ;  /* 0x0001cc0201007387 */ /* 0x000fe20000100800 */
[----:B------:R-:W-:-:S03]  /*eb90*/  FADD R109, R110, R109 ;  /* 0x0000006d6e6d7221 */ /* 0x000fc60000000000 */
[----:B------:R-:W-:Y:S04]  /*eba0*/  STL [R1+0x1d0], R4 ;  /* 0x0001d00401007387 */ /* 0x000fe80000100800 */
        /* <DEDUP_REMOVED lines=11> */
[----:B------:R-:W-:Y:S01]  /*ec60*/  STL [R1+0x1f0], R105 ;  /* 0x0001f06901007387 */ /* 0x000fe20000100800 */
[----:B------:R-:W-:-:S03]  /*ec70*/  FADD R99, R100, R99 ;  /* 0x0000006364637221 */ /* 0x000fc60000000000 */
[----:B------:R-:W-:Y:S04]  /*ec80*/  STL [R1+0x1f4], R103 ;  /* 0x0001f46701007387 */ /* 0x000fe80000100800 */
        /* <DEDUP_REMOVED lines=8> */
[----:B------:R-:W-:Y:S04]  /*ed10*/  STL [R1+0x208], R93 ;  /* 0x0002085d01007387 */ /* 0x000fe80000100800 */
[----:B------:R-:W-:Y:S01]  /*ed20*/  STL [R1+0x20c], R91 ;  /* 0x00020c5b01007387 */ /* 0x000fe20000100800 */
[----:B------:R-:W-:Y:S01]  /*ed30*/  FADD R89, R90, R89 ;  /* 0x000000595a597221 */ /* 0x000fe20000000000 */
[----:B------:R-:W-:Y:S02]  /*ed40*/  FADD R6, R88, R6 ;  /* 0x0000000658067221 */ /* 0x000fe40000000000 */
[----:B------:R-:W2:Y:S04]  /*ed50*/  LDL.LU R88, [R1+0x130] ;  /* 0x0001300001587983 */ /* 0x000ea80000300800 */
[----:B------:R0:W-:Y:S01]  /*ed60*/  STL [R1+0x210], R89 ;  /* 0x0002105901007387 */ /* 0x0001e20000100800 */
[----:B------:R-:W-:-:S03]  /*ed70*/  FADD R8, R7, R8 ;  /* 0x0000000807087221 */ /* 0x000fc60000000000 */
[----:B------:R-:W2:Y:S04]  /*ed80*/  LDL.LU R5, [R1+0x21c] ;  /* 0x00021c0001057983 */ /* 0x000ea80000300800 */
[----:B------:R1:W-:Y:S04]  /*ed90*/  STL [R1+0x214], R6 ;  /* 0x0002140601007387 */ /* 0x0003e80000100800 */
[----:B0-----:R-:W3:Y:S04]  /*eda0*/  LDL.LU R89, [R1+0x134] ;  /* 0x0001340001597983 */ /* 0x001ee80000300800 */
[----:B------:R0:W-:Y:S04]  /*edb0*/  STL [R1+0x218], R8 ;  /* 0x0002180801007387 */ /* 0x0001e80000100800 */
[----:B------:R-:W3:Y:S04]  /*edc0*/  LDL.LU R4, [R1+0x220] ;  /* 0x0002200001047983 */ /* 0x000ee80000300800 */
[----:B------:R-:W4:Y:S04]  /*edd0*/  LDL.LU R90, [R1+0x138] ;  /* 0x00013800015a7983 */ /* 0x000f280000300800 */
[----:B------:R-:W4:Y:S04]  /*ede0*/  LDL.LU R3, [R1+0x224] ;  /* 0x0002240001037983 */ /* 0x000f280000300800 */
[----:B------:R-:W4:Y:S04]  /*edf0*/  LDL.LU R91, [R1+0x13c] ;  /* 0x00013c00015b7983 */ /* 0x000f280000300800 */
[----:B-1----:R-:W4:Y:S04]  /*ee00*/  LDL.LU R6, [R1+0x228] ;  /* 0x0002280001067983 */ /* 0x002f280000300800 */
[----:B------:R-:W4:Y:S04]  /*ee10*/  LDL.LU R92, [R1+0x140] ;  /* 0x00014000015c7983 */ /* 0x000f280000300800 */
[----:B------:R-:W4:Y:S04]  /*ee20*/  LDL.LU R7, [R1+0x22c] ;  /* 0x00022c0001077983 */ /* 0x000f280000300800 */
[----:B------:R-:W4:Y:S04]  /*ee30*/  LDL.LU R93, [R1+0x144] ;  /* 0x00014400015d7983 */ /* 0x000f280000300800 */
[----:B0-----:R-:W4:Y:S04]  /*ee40*/  LDL.LU R8, [R1+0x230] ;  /* 0x0002300001087983 */ /* 0x001f280000300800 */
        /* <DEDUP_REMOVED lines=32> */
[----:B0-----:R-:W3:Y:S04]  /*f050*/  LDL.LU R5, [R1+0x26c] ;  /* 0x00026c0001057983 */ /* 0x001ee80000300800 */
[----:B------:R-:W2:Y:S01]  /*f060*/  LDL.LU R89, [R1+0x60c] ;  /* 0x00060c0001597983 */ /* 0x000ea20000300800 */
[----:B----4-:R-:W-:-:S03]  /*f070*/  FADD R3, R90, R3 ;  /* 0x000000035a037221 */ /* 0x010fc60000000000 */
[----:B------:R0:W-:Y:S04]  /*f080*/  STL [R1+0x220], R4 ;  /* 0x0002200401007387 */ /* 0x0001e80000100800 */
[----:B0-----:R-:W4:Y:S04]  /*f090*/  LDL.LU R4, [R1+0x270] ;  /* 0x0002700001047983 */ /* 0x001f280000300800 */
[----:B------:R-:W2:Y:S04]  /*f0a0*/  LDL.LU R90, [R1+0x608] ;  /* 0x00060800015a7983 */ /* 0x000ea80000300800 */
[----:B------:R0:W-:Y:S04]  /*f0b0*/  STL [R1+0x224], R3 ;  /* 0x0002240301007387 */ /* 0x0001e80000100800 */
[----:B0-----:R-:W2:Y:S01]  /*f0c0*/  LDL.LU R3, [R1+0x274] ;  /* 0x0002740001037983 */ /* 0x001ea20000300800 */
[----:B------:R-:W-:Y:S01]  /*f0d0*/  FADD R6, R91, R6 ;  /* 0x000000065b067221 */ /* 0x000fe20000000000 */
[----:B------:R-:W-:-:S02]  /*f0e0*/  FADD R7, R92, R7 ;  /* 0x000000075c077221 */ /* 0x000fc40000000000 */
[----:B------:R-:W2:Y:S01]  /*f0f0*/  LDL.LU R91, [R1+0x604] ;  /* 0x00060400015b7983 */ /* 0x000ea20000300800 */
[----:B------:R-:W-:-:S03]  /*f100*/  FADD R8, R93, R8 ;  /* 0x000000085d087221 */ /* 0x000fc60000000000 */
[----:B------:R0:W-:Y:S01]  /*f110*/  STL [R1+0x228], R6 ;  /* 0x0002280601007387 */ /* 0x0001e20000100800 */
[----:B------:R-:W-:Y:S01]  /*f120*/  FADD R95, R94, R95 ;  /* 0x0000005f5e5f7221 */ /* 0x000fe20000000000 */
[----:B------:R-:W-:Y:S02]  /*f130*/  FADD R97, R96, R97 ;  /* 0x0000006160617221 */ /* 0x000fe40000000000 */
[----:B0-----:R-:W2:Y:S04]  /*f140*/  LDL.LU R6, [R1+0x278] ;  /* 0x0002780001067983 */ /* 0x001ea80000300800 */
[----:B------:R-:W2:Y:S04]  /*f150*/  LDL.LU R92, [R1+0x600] ;  /* 0x00060000015c7983 */ /* 0x000ea80000300800 */
[----:B------:R0:W-:Y:S01]  /*f160*/  STL [R1+0x22c], R7 ;  /* 0x00022c0701007387 */ /* 0x0001e20000100800 */
[----:B------:R-:W-:-:S03]  /*f170*/  FADD R99, R98, R99 ;  /* 0x0000006362637221 */ /* 0x000fc60000000000 */
        /* <DEDUP_REMOVED lines=46> */
[----:B------:R0:W-:Y:S04]  /*f460*/  STL [R1+0x25c], R116 ;  /* 0x00025c7401007387 */ /* 0x0001e80000100800 */
[----:B0-----:R-:W2:Y:S04]  /*f470*/  LDL.LU R116, [R1+0x28c] ;  /* 0x00028c0001747983 */ /* 0x001ea80000300800 */
[----:B------:R-:W2:Y:S04]  /*f480*/  LDL.LU R113, [R1+0x5ac] ;  /* 0x0005ac0001717983 */ /* 0x000ea80000300800 */
[----:B------:R0:W-:Y:S01]  /*f490*/  STL [R1+0x260], R117 ;  /* 0x0002607501007387 */ /* 0x0001e20000100800 */
[----:B---3--:R-:W-:-:S03]  /*f4a0*/  FADD R5, R120, R5 ;  /* 0x0000000578057221 */ /* 0x008fc60000000000 */
[----:B0-----:R-:W3:Y:S04]  /*f4b0*/  LDL.LU R117, [R1+0x290] ;  /* 0x0002900001757983 */ /* 0x001ee80000300800 */
[----:B------:R0:W-:Y:S04]  /*f4c0*/  STL [R1+0x264], R118 ;  /* 0x0002647601007387 */ /* 0x0001e80000100800 */
[----:B0-----:R-:W3:Y:S01]  /*f4d0*/  LDL.LU R118, [R1+0x294] ;  /* 0x0002940001767983 */ /* 0x001ee20000300800 */
[----:B----4-:R-:W-:-:S03]  /*f4e0*/  FADD R4, R121, R4 ;  /* 0x0000000479047221 */ /* 0x010fc60000000000 */
[----:B------:R0:W-:Y:S04]  /*f4f0*/  STL [R1+0x268], R119 ;  /* 0x0002687701007387 */ /* 0x0001e80000100800 */
[----:B0-----:R-:W4:Y:S01]  /*f500*/  LDL.LU R119, [R1+0x298] ;  /* 0x0002980001777983 */ /* 0x001f220000300800 */
[----:B--2---:R-:W-:-:S03]  /*f510*/  FADD R3, R122, R3 ;  /* 0x000000037a037221 */ /* 0x004fc60000000000 */
[----:B------:R0:W-:Y:S04]  /*f520*/  STL [R1+0x26c], R5 ;  /* 0x00026c0501007387 */ /* 0x0001e80000100800 */
[----:B0-----:R-:W2:Y:S04]  /*f530*/  LDL.LU R5, [R1+0x29c] ;  /* 0x00029c0001057983 */ /* 0x001ea80000300800 */
[----:B------:R0:W-:Y:S04]  /*f540*/  STL [R1+0x270], R4 ;  /* 0x0002700401007387 */ /* 0x0001e80000100800 */
[----:B0-----:R-:W2:Y:S04]  /*f550*/  LDL.LU R4, [R1+0x2a0] ;  /* 0x0002a00001047983 */ /* 0x001ea80000300800 */
[----:B------:R0:W-:Y:S04]  /*f560*/  STL [R1+0x274], R3 ;  /* 0x0002740301007387 */ /* 0x0001e80000100800 */
[----:B0-----:R-:W2:Y:S04]  /*f570*/  LDL.LU R3, [R1+0x2a4] ;  /* 0x0002a40001037983 */ /* 0x001ea80000300800 */
[----:B------:R-:W2:Y:S04]  /*f580*/  LDL.LU R2, [R1+0x2a8] ;  /* 0x0002a80001027983 */ /* 0x000ea80000300800 */
[----:B------:R-:W2:Y:S01]  /*f590*/  LDL.LU R0, [R1+0x2ac] ;  /* 0x0002ac0001007983 */ /* 0x000ea20000300800 */
[----:B------:R-:W-:Y:S01]  /*f5a0*/  FADD R6, R123, R6 ;  /* 0x000000067b067221 */ /* 0x000fe20000000000 */
[----:B------:R-:W-:-:S04]  /*f5b0*/  FADD R7, R124, R7 ;  /* 0x000000077c077221 */ /* 0x000fc80000000000 */
[----:B------:R0:W-:Y:S01]  /*f5c0*/  STL [R1+0x278], R6 ;  /* 0x0002780601007387 */ /* 0x0001e20000100800 */
[----:B------:R-:W-:-:S03]  /*f5d0*/  FADD R8, R125, R8 ;  /* 0x000000087d087221 */ /* 0x000fc60000000000 */
[----:B------:R-:W2:Y:S04]  /*f5e0*/  LDL.LU R125, [R1+0x2dc] ;  /* 0x0002dc00017d7983 */ /* 0x000ea80000300800 */
[----:B------:R1:W-:Y:S04]  /*f5f0*/  STL [R1+0x27c], R7 ;  /* 0x00027c0701007387 */ /* 0x0003e80000100800 */
[----:B------:R-:W2:Y:S04]  /*f600*/  LDL.LU R124, [R1+0x2e0] ;  /* 0x0002e000017c7983 */ /* 0x000ea80000300800 */
[----:B------:R-:W2:Y:S04]  /*f610*/  LDL.LU R123, [R1+0x2e4] ;  /* 0x0002e400017b7983 */ /* 0x000ea80000300800 */
[----:B------:R1:W-:Y:S04]  /*f620*/  STL [R1+0x280], R8 ;  /* 0x0002800801007387 */ /* 0x0003e80000100800 */
[----:B------:R-:W2:Y:S04]  /*f630*/  LDL.LU R122, [R1+0x2e8] ;  /* 0x0002e800017a7983 */ /* 0x000ea80000300800 */
[----:B------:R-:W2:Y:S04]  /*f640*/  LDL.LU R121, [R1+0x2ec] ;  /* 0x0002ec0001797983 */ /* 0x000ea80000300800 */
[----:B------:R-:W2:Y:S04]  /*f650*/  LDL.LU R120, [R1+0x2f0] ;  /* 0x0002f00001787983 */ /* 0x000ea80000300800 */
[----:B0-----:R-:W2:Y:S04]  /*f660*/  LDL.LU R6, [R1+0x2f4] ;  /* 0x0002f40001067983 */ /* 0x001ea80000300800 */
[----:B-1----:R-:W2:Y:S04]  /*f670*/  LDL.LU R7, [R1+0x2f8] ;  /* 0x0002f80001077983 */ /* 0x002ea80000300800 */
[----:B------:R-:W2:Y:S01]  /*f680*/  LDL.LU R8, [R1+0x2fc] ;  /* 0x0002fc0001087983 */ /* 0x000ea20000300800 */
[----:B------:R-:W-:-:S05]  /*f690*/  FADD R114, R126, R114 ;  /* 0x000000727e727221 */ /* 0x000fca0000000000 */
[----:B------:R0:W-:Y:S04]  /*f6a0*/  STL [R1+0x284], R114 ;  /* 0x0002847201007387 */ /* 0x0001e80000100800 */
[----:B0-----:R-:W2:Y:S01]  /*f6b0*/  LDL.LU R114, [R1+0x5a8] ;  /* 0x0005a80001727983 */ /* 0x001ea20000300800 */
[----:B------:R-:W-:-:S03]  /*f6c0*/  FADD R115, R127, R115 ;  /* 0x000000737f737221 */ /* 0x000fc60000000000 */
[----:B------:R-:W2:Y:S04]  /*f6d0*/  LDL.LU R126, [R1+0x2d8] ;  /* 0x0002d800017e7983 */ /* 0x000ea80000300800 */
[----:B------:R0:W-:Y:S04]  /*f6e0*/  STL [R1+0x288], R115 ;  /* 0x0002887301007387 */ /* 0x0001e80000100800 */
[----:B0-----:R-:W2:Y:S01]  /*f6f0*/  LDL.LU R115, [R1+0x5a4] ;  /* 0x0005a40001737983 */ /* 0x001ea20000300800 */
[----:B------:R-:W-:-:S03]  /*f700*/  FADD R116, R128, R116 ;  /* 0x0000007480747221 */ /* 0x000fc60000000000 */
[----:B------:R-:W2:Y:S04]  /*f710*/  LDL.LU R127, [R1+0x2d4] ;  /* 0x0002d400017f7983 */ /* 0x000ea80000300800 */
[----:B------:R0:W-:Y:S04]  /*f720*/  STL [R1+0x28c], R116 ;  /* 0x00028c7401007387 */ /* 0x0001e80000100800 */
[----:B0-----:R-:W2:Y:S01]  /*f730*/  LDL.LU R116, [R1+0x5a0] ;  /* 0x0005a00001747983 */ /* 0x001ea20000300800 */
[----:B---3--:R-:W-:-:S03]  /*f740*/  FADD R117, R129, R117 ;  /* 0x0000007581757221 */ /* 0x008fc60000000000 */
[----:B------:R-:W3:Y:S04]  /*f750*/  LDL.LU R128, [R1+0x2d0] ;  /* 0x0002d00001807983 */ /* 0x000ee80000300800 */
[----:B------:R0:W-:Y:S01]  /*f760*/  STL [R1+0x290], R117 ;  /* 0x0002907501007387 */ /* 0x0001e20000100800 */
[----:B------:R-:W-:-:S03]  /*f770*/  FADD R118, R130, R118 ;  /* 0x0000007682767221 */ /* 0x000fc60000000000 */
[----:B0-----:R-:W3:Y:S04]  /*f780*/  LDL.LU R117, [R1+0x59c] ;  /* 0x00059c0001757983 */ /* 0x001ee80000300800 */
[----:B------:R-:W3:Y:S04]  /*f790*/  LDL.LU R129, [R1+0x2cc] ;  /* 0x0002cc0001817983 */ /* 0x000ee80000300800 */
[----:B------:R0:W-:Y:S01]  /*f7a0*/  STL [R1+0x294], R118 ;  /* 0x0002947601007387 */ /* 0x0001e20000100800 */
[----:B----4-:R-:W-:-:S03]  /*f7b0*/  FADD R119, R131, R119 ;  /* 0x0000007783777221 */ /* 0x010fc60000000000 */
[----:B0-----:R-:W4:Y:S04]  /*f7c0*/  LDL.LU R118, [R1+0x598] ;  /* 0x0005980001767983 */ /* 0x001f280000300800 */
[----:B------:R-:W4:Y:S01]  /*f7d0*/  LDL.LU R130, [R1+0x2c8] ;  /* 0x0002c80001827983 */ /* 0x000f220000300800 */
[----:B--2---:R-:W-:-:S03]  /*f7e0*/  FADD R5, R132, R5 ;  /* 0x0000000584057221 */ /* 0x004fc60000000000 */
[----:B------:R0:W-:Y:S04]  /*f7f0*/  STL [R1+0x298], R119 ;  /* 0x0002987701007387 */ /* 0x0001e80000100800 */
[----:B0-----:R-:W2:Y:S01]  /*f800*/  LDL.LU R119, [R1+0x594] ;  /* 0x0005940001777983 */ /* 0x001ea20000300800 */
[----:B------:R-:W-:-:S03]  /*f810*/  FADD R4, R133, R4 ;  /* 0x0000000485047221 */ /* 0x000fc60000000000 */
[----:B------:R-:W2:Y:S04]  /*f820*/  LDL.LU R131, [R1+0x2c4] ;  /* 0x0002c40001837983 */ /* 0x000ea80000300800 */
[----:B------:R0:W-:Y:S01]  /*f830*/  STL [R1+0x29c], R5 ;  /* 0x00029c0501007387 */ /* 0x0001e20000100800 */
[----:B------:R-:W-:-:S03]  /*f840*/  FADD R3, R134, R3 ;  /* 0x0000000386037221 */ /* 0x000fc60000000000 */
[----:B0-----:R1:W5:Y:S04]  /*f850*/  LDL.LU R5, [R1+0x590] ;  /* 0x0005900001057983 */ /* 0x0013680000300800 */
[----:B------:R-:W2:Y:S01]  /*f860*/  LDL.LU R132, [R1+0x2c0] ;  /* 0x0002c00001847983 */ /* 0x000ea20000300800 */
[----:B------:R-:W-:-:S03]  /*f870*/  FADD R2, R135, R2 ;  /* 0x0000000287027221 */ /* 0x000fc60000000000 */
[----:B------:R0:W-:Y:S01]  /*f880*/  STL [R1+0x2a0], R4 ;  /* 0x0002a00401007387 */ /* 0x0001e20000100800 */
[----:B------:R-:W-:-:S03]  /*f890*/  FADD R0, R136, R0 ;  /* 0x0000000088007221 */ /* 0x000fc60000000000 */
[----:B0-----:R1:W5:Y:S04]  /*f8a0*/  LDL.LU R4, [R1+0x58c] ;  /* 0x00058c0001047983 */ /* 0x0013680000300800 */
[----:B------:R-:W2:Y:S04]  /*f8b0*/  LDL.LU R133, [R1+0x2bc] ;  /* 0x0002bc0001857983 */ /* 0x000ea80000300800 */
[----:B------:R0:W-:Y:S04]  /*f8c0*/  STL [R1+0x2a4], R3 ;  /* 0x0002a40301007387 */ /* 0x0001e80000100800 */
[----:B0-----:R1:W5:Y:S04]  /*f8d0*/  LDL.LU R3, [R1+0x588] ;  /* 0x0005880001037983 */ /* 0x0013680000300800 */
[----:B------:R-:W2:Y:S04]  /*f8e0*/  LDL.LU R134, [R1+0x2b8] ;  /* 0x0002b80001867983 */ /* 0x000ea80000300800 */
[----:B------:R0:W-:Y:S04]  /*f8f0*/  STL [R1+0x2a8], R2 ;  /* 0x0002a80201007387 */ /* 0x0001e80000100800 */
[----:B0-----:R1:W5:Y:S04]  /*f900*/  LDL.LU R2, [R1+0x584] ;  /* 0x0005840001027983 */ /* 0x0013680000300800 */
[----:B------:R-:W2:Y:S04]  /*f910*/  LDL.LU R135, [R1+0x2b4] ;  /* 0x0002b40001877983 */ /* 0x000ea80000300800 */
[----:B------:R0:W-:Y:S04]  /*f920*/  STL [R1+0x2ac], R0 ;  /* 0x0002ac0001007387 */ /* 0x0001e80000100800 */
[----:B0-----:R1:W5:Y:S04]  /*f930*/  LDL.LU R0, [R1+0x580] ;  /* 0x0005800001007983 */ /* 0x0013680000300800 */
[----:B------:R-:W2:Y:S01]  /*f940*/  LDL.LU R136, [R1+0x2b0] ;  /* 0x0002b00001887983 */ /* 0x000ea20000300800 */
[----:B------:R-:W-:Y:S01]  /*f950*/  FADD R125, R148, R125 ;  /* 0x0000007d947d7221 */ /* 0x000fe20000000000 */
        /* <DEDUP_REMOVED lines=10> */
[----:B---3--:R-:W-:Y:S01]  /*fa00*/  FADD R128, R145, R128 ;  /* 0x0000008091807221 */ /* 0x008fe20000000000 */
[----:B------:R-:W-:Y:S01]  /*fa10*/  FADD R129, R144, R129 ;  /* 0x0000008190817221 */ /* 0x000fe20000000000 */
[----:B----4-:R-:W-:Y:S01]  /*fa20*/  FADD R130, R143, R130 ;  /* 0x000000828f827221 */ /* 0x010fe20000000000 */
[----:B--2---:R-:W-:Y:S01]  /*fa30*/  FADD R131, R142, R131 ;  /* 0x000000838e837221 */ /* 0x004fe20000000000 */
[----:B------:R-:W-:Y:S01]  /*fa40*/  FADD R132, R141, R132 ;  /* 0x000000848d847221 */ /* 0x000fe20000000000 */
[----:B------:R-:W-:Y:S01]  /*fa50*/  FADD R133, R140, R133 ;  /* 0x000000858c857221 */ /* 0x000fe20000000000 */
[----:B------:R-:W-:Y:S01]  /*fa60*/  FADD R134, R139, R134 ;  /* 0x000000868b867221 */ /* 0x000fe20000000000 */
[----:B------:R-:W-:Y:S01]  /*fa70*/  FADD R135, R138, R135 ;  /* 0x000000878a877221 */ /* 0x000fe20000000000 */
[----:B------:R-:W-:-:S05]  /*fa80*/  FADD R136, R137, R136 ;  /* 0x0000008889887221 */ /* 0x000fca0000000000 */
[----:B------:R0:W-:Y:S04]  /*fa90*/  STL [R1+0x2b0], R136 ;  /* 0x0002b08801007387 */ /* 0x0001e80000100800 */
        /* <DEDUP_REMOVED lines=16> */
[----:B------:R-:W4:Y:S04]  /*fba0*/  LDL.LU R147, [R1+0x300] ;  /* 0x0003000001937983 */ /* 0x000f280000300800 */
        /* <DEDUP_REMOVED lines=14> */
[----:B--2---:R-:W2:Y:S04]  /*fc90*/  LDL.LU R135, [R1+0x330] ;  /* 0x0003300001877983 */ /* 0x004ea80000300800 */
[----:B---3--:R-:W3:Y:S04]  /*fca0*/  LDL.LU R134, [R1+0x334] ;  /* 0x0003340001867983 */ /* 0x008ee80000300800 */
[----:B----4-:R-:W4:Y:S04]  /*fcb0*/  LDL.LU R133, [R1+0x338] ;  /* 0x0003380001857983 */ /* 0x010f280000300800 */
        /* <DEDUP_REMOVED lines=16> */
[----:B------:R-:W-:Y:S01]  /*fdc0*/  FADD R147, R157, R147 ;  /* 0x000000939d937221 */ /* 0x000fe20000000000 */
[----:B------:R-:W-:-:S04]  /*fdd0*/  FADD R146, R158, R146 ;  /* 0x000000929e927221 */ /* 0x000fc80000000000 */
        /* <DEDUP_REMOVED lines=71> */
[----:B--2---:R-:W2:Y:S04]  /*10250*/  LDL.LU R136, [R1+0x3a8] ;  /* 0x0003a80001887983 */ /* 0x004ea80000300800 */
        /* <DEDUP_REMOVED lines=355> */
[----:B------:R-:W-:Y:S01]  /*11890*/  FADD R7, R118, R7 ;  /* 0x0000000776077221 */ /* 0x000fe20000000000 */
[----:B------:R-:W-:-:S05]  /*118a0*/  FADD R8, R8, R119 ;  /* 0x0000007708087221 */ /* 0x000fca0000000000 */
[----:B------:R1:W-:Y:S04]  /*118b0*/  STL [R1+0x568], R8 ;  /* 0x0005680801007387 */ /* 0x0003e80000100800 */
[----:B------:R1:W-:Y:S04]  /*118c0*/  STL [R1+0x560], R6 ;  /* 0x0005600601007387 */ /* 0x0003e80000100800 */
[----:B------:R1:W-:Y:S02]  /*118d0*/  STL [R1+0x564], R7 ;  /* 0x0005640701007387 */ /* 0x0003e40000100800 */
.L_x_28:
[----:B-1----:R-:W1:Y:S02]  /*118e0*/  LDC R6, c[0x0][0x28c] ;  /* 0x0000a300ff067b82 */ /* 0x002e640000000800 */
[----:B-1----:R-:W-:-:S13]  /*118f0*/  ISETP.GE.AND P0, PT, R6, 0x1, PT ;  /* 0x000000010600780c */ /* 0x002fda0003f06270 */
[----:B------:R-:W-:Y:S05]  /*11900*/  @!P0 BRA `(.L_x_29) ;  /* 0x0000000000488947 */ /* 0x000fea0003800000 */
[----:B------:R-:W-:-:S06]  /*11910*/  UISETP.NE.AND UP0, UPT, UR22, 0x3, UPT ;  /* 0x000000031600788c */ /* 0x000fcc000bf05270 */
[----:B------:R-:W-:-:S13]  /*11920*/  PLOP3.LUT P0, PT, PT, PT, UP0, 0x80, 0x0 ;  /* 0x000000000000781c */ /* 0x000fda0003f0f008 */
[----:B------:R-:W-:Y:S05]  /*11930*/  @!P0 BRA `(.L_x_30) ;  /* 0x0000000000048947 */ /* 0x000fea0003800000 */
[----:B------:R-:W-:Y:S01]  /*11940*/  BPT.TRAP 0x1 ;  /* 0x000000040000795c */ /* 0x000fe20000300000 */
.L_x_30:
[----:B------:R-:W-:-:S04]  /*11950*/  UISETP.LT.AND UP0, UPT, UR10, 0x1, UPT ;  /* 0x000000010a00788c */ /* 0x000fc8000bf01270 */
[----:B------:R-:W-:Y:S02]  /*11960*/  USEL UR8, UR10, 0x1, UP0 ;  /* 0x000000010a087887 */ /* 0x000fe40008000000 */
[----:B------:R-:W-:Y:S02]  /*11970*/  UISETP.GT.U32.AND UP0, UPT, UR13, 0x1, UPT ;  /* 0x000000010d00788c */ /* 0x000fe4000bf04070 */
[----:B------:R-:W-:-:S04]  /*11980*/  UIADD3 UR8, UR5, UR10, -UR8 ;  /* 0x0000000a05087290 */ /* 0x000fc8000fffe808 */
[----:B------:R-:W-:Y:S01]  /*11990*/  UIMAD.WIDE.U32 UR6, UR8, -0x55555555, URZ ;  /* 0xaaaaaaab080678a5 */ /* 0x000fe2000f8e003f */
[----:B------:R-:W-:-:S03]  /*119a0*/  PLOP3.LUT P0, PT, PT, PT, UP0, 0x80, 0x0 ;  /* 0x000000000000781c */ /* 0x000fc60003f0f008 */
[----:B------:R-:W-:-:S04]  /*119b0*/  USHF.R.U32.HI UR6, URZ, 0x2, UR7 ;  /* 0x000000023f067899 */ /* 0x000fc80008011607 */
[----:B------:R-:W-:-:S04]  /*119c0*/  UIMAD UR8, UR6, -0x6, UR8 ;  /* 0xfffffffa060878a4 */ /* 0x000fc8000f8e0208 */
[----:B------:R-:W-:-:S04]  /*119d0*/  ULEA UR8, UR8, UR12, 0x3 ;  /* 0x0000000c08087291 */ /* 0x000fc8000f8e183f */
[----:B------:R-:W-:-:S04]  /*119e0*/  UIADD3 UR8, UR8, 0x30, URZ ;  /* 0x0000003008087890 */ /* 0x000fc8000fffe03f */
[----:B------:R-:W-:-:S09]  /*119f0*/  UPRMT UR8, URZ, 0x654, UR8 ;  /* 0x000006543f087896 */ /* 0x000fd20008000008 */
[----:B------:R-:W-:Y:S01]  /*11a00*/  SYNCS.ARRIVE.TRANS64.RED.A1T0 RZ, [UR8], RZ ;  /* 0x000000ffffff79a7 */ /* 0x000fe20008100408 */
[----:B------:R-:W-:Y:S05]  /*11a10*/  @P0 BRA `(.L_x_29) ;  /* 0x0000000000040947 */ /* 0x000fea0003800000 */
[----:B------:R-:W-:Y:S01]  /*11a20*/  BPT.TRAP 0x1 ;  /* 0x000000040000795c */ /* 0x000fe20000300000 */
.L_x_29:
[----:B------:R-:W4:Y:S01]  /*11a30*/  LDL.LU R6, [R1+0x570] ;  /* 0x0005700001067983 */ /* 0x000f220000300800 */
[----:B------:R-:W1:Y:S01]  /*11a40*/  LDC R28, c[0x0][0x288] ;  /* 0x0000a200ff1c7b82 */ /* 0x000e620000000800 */
[----:B------:R-:W-:Y:S01]  /*11a50*/  ULDC UR6, c[0x0][0x284] ;  /* 0x0000a10000067ab9 */ /* 0x000fe20000000800 */
[----:B------:R-:W0:Y:S01]  /*11a60*/  S2R R31, SR_TID.X ;  /* 0x00000000001f7919 */ /* 0x000e220000002100 */
[----:B------:R-:W-:Y:S02]  /*11a70*/  UISETP.GE.U32.AND UP1, UPT, UR10, 0x6, UPT ;  /* 0x000000060a00788c */ /* 0x000fe4000bf26070 */
[----:B------:R-:W-:Y:S01]  /*11a80*/  UIADD3 UR5, UR10, UR5, URZ ;  /* 0x000000050a057290 */ /* 0x000fe2000fffe03f */
[----:B------:R-:W2:Y:S01]  /*11a90*/  LDL.LU R29, [R1+0x56c] ;  /* 0x00056c00011d7983 */ /* 0x000ea20000300800 */
[----:B------:R-:W-:Y:S01]  /*11aa0*/  USHF.R.S32.HI UR11, URZ, 0x1f, UR9 ;  /* 0x0000001f3f0b7899 */ /* 0x000fe20008011409 */
[----:B------:R-:W-:Y:S01]  /*11ab0*/  ULDC.64 UR16, c[0x0][0x5d0] ;  /* 0x0001740000107ab9 */ /* 0x000fe20000000a00 */
[----:B------:R-:W-:-:S02]  /*11ac0*/  UISETP.GT.U32.AND UP0, UPT, UR5, 0x5, UPT ;  /* 0x000000050500788c */ /* 0x000fc4000bf04070 */
[----:B------:R-:W-:Y:S02]  /*11ad0*/  UIMAD UR8, UR11, UR16, URZ ;  /* 0x000000100b0872a4 */ /* 0x000fe4000f8e023f */
[----:B------:R-:W-:Y:S02]  /*11ae0*/  UISETP.LT.U32.AND UP0, UPT, UR10, 0x6, UP0 ;  /* 0x000000060a00788c */ /* 0x000fe40008701070 */
[----:B------:R-:W-:Y:S01]  /*11af0*/  UIMAD UR8, UR9, UR17, UR8 ;  /* 0x00000011090872a4 */ /* 0x000fe2000f8e0208 */
[--C-:B0-----:R-:W-:Y:S02]  /*11b00*/  SHF.R.U32.HI R8, RZ, 0x2, R31.reuse ;  /* 0x00000002ff087819 */ /* 0x101fe4000001161f */
[----:B------:R-:W-:Y:S02]  /*11b10*/  LOP3.LUT R25, R31, 0x60, RZ, 0xc0, !PT ;  /* 0x000000601f197812 */ /* 0x000fe400078ec0ff */
[----:B------:R-:W-:Y:S02]  /*11b20*/  SHF.R.U32.HI R7, RZ, 0x7, R31 ;  /* 0x00000007ff077819 */ /* 0x000fe4000001161f */
[----:B------:R-:W-:-:S02]  /*11b30*/  LOP3.LUT R8, R8, 0x7, RZ, 0xc0, !PT ;  /* 0x0000000708087812 */ /* 0x000fc400078ec0ff */
[----:B------:R-:W-:Y:S02]  /*11b40*/  SHF.R.U32.HI R25, RZ, 0x1, R25 ;  /* 0x00000001ff197819 */ /* 0x000fe40000011619 */
[----:B------:R-:W-:Y:S02]  /*11b50*/  LOP3.LUT R7, R7, 0x1, RZ, 0xc0, !PT ;  /* 0x0000000107077812 */ /* 0x000fe400078ec0ff */
[----:B------:R-:W-:-:S03]  /*11b60*/  LOP3.LUT R27, R31, 0x3, RZ, 0xc0, !PT ;  /* 0x000000031f1b7812 */ /* 0x000fc600078ec0ff */
[----:B------:R-:W-:Y:S02]  /*11b70*/  IMAD.SHL.U32 R34, R7, 0x40, RZ ;  /* 0x0000004007227824 */ /* 0x000fe400078e00ff */
[----:B-1----:R-:W-:-:S03]  /*11b80*/  IMAD R27, R27, -0x2, R28 ;  /* 0xfffffffe1b1b7824 */ /* 0x002fc600078e021c */
[--C-:B------:R-:W-:Y:S01]  /*11b90*/  LOP3.LUT R34, R34, 0x40, R8.reuse, 0xe2, !PT ;  /* 0x0000004022227812 */ /* 0x100fe200078ee208 */
[----:B----4-:R-:W-:Y:S01]  /*11ba0*/  IMAD R24, R6, 0xc0, RZ ;  /* 0x000000c006187824 */ /* 0x010fe200078e02ff */
[----:B------:R-:W-:Y:S01]  /*11bb0*/  IADD3 R6, RZ, -R25, -R8 ;  /* 0x80000019ff067210 */ /* 0x000fe20007ffe808 */
[----:B------:R-:W-:Y:S02]  /*11bc0*/  IMAD.MOV.U32 R8, RZ, RZ, -0x1 ;  /* 0xffffffffff087424 */ /* 0x000fe400078e00ff */
[----:B------:R-:W-:Y:S01]  /*11bd0*/  IMAD.IADD R27, R27, 0x1, -R24 ;  /* 0x000000011b1b7824 */ /* 0x000fe200078e0a18 */
[----:B------:R-:W-:Y:S01]  /*11be0*/  ISETP.GE.AND P0, PT, R24, R28, PT ;  /* 0x0000001c1800720c */ /* 0x000fe20003f06270 */
[----:B------:R-:W-:Y:S01]  /*11bf0*/  IMAD R6, R7, -0x40, R6 ;  /* 0xffffffc007067824 */ /* 0x000fe200078e0206 */
[----:B------:R0:W-:Y:S01]  /*11c00*/  STL [R1], R8 ;  /* 0x0000000801007387 */ /* 0x0001e20000100800 */
[C---:B--2---:R-:W-:Y:S02]  /*11c10*/  IMAD R26, R29.reuse, 0x180, RZ ;  /* 0x000001801d1a7824 */ /* 0x044fe400078e02ff */
[----:B------:R-:W-:-:S03]  /*11c20*/  IMAD.WIDE R36, R29, 0x180, RZ ;  /* 0x000001801d247825 */ /* 0x000fc600078e02ff */
[C---:B------:R-:W-:Y:S02]  /*11c30*/  ISETP.GE.OR P0, PT, R26.reuse, UR6, P0 ;  /* 0x000000061a007c0c */ /* 0x040fe40008706670 */
[----:B------:R-:W-:Y:S01]  /*11c40*/  IADD3 R26, -R26, UR6, R6 ;  /* 0x000000061a1a7c10 */ /* 0x000fe2000fffe106 */
[----:B------:R-:W-:Y:S01]  /*11c50*/  IMAD.SHL.U32 R6, R31, 0x2, RZ ;  /* 0x000000021f067824 */ /* 0x000fe200078e00ff */
[----:B------:R-:W-:Y:S01]  /*11c60*/  LOP3.LUT R34, R36, R34, R25, 0xfe, !PT ;  /* 0x0000002224227212 */ /* 0x000fe200078efe19 */
[----:B------:R-:W-:-:S03]  /*11c70*/  @UP1 UIMAD.WIDE.U32 UR6, UR5, -0x55555555, URZ ;  /* 0xaaaaaaab050618a5 */ /* 0x000fc6000f8e003f */
[----:B------:R-:W-:Y:S01]  /*11c80*/  LOP3.LUT R24, R24, 0x6, R6, 0xf8, !PT ;  /* 0x0000000618187812 */ /* 0x000fe200078ef806 */
[----:B------:R-:W-:Y:S01]  /*11c90*/  IMAD.U32 R6, RZ, RZ, UR16 ;  /* 0x00000010ff067e24 */ /* 0x000fe2000f8e00ff */
[----:B------:R-:W-:Y:S02]  /*11ca0*/  @UP1 USHF.R.U32.HI UR6, URZ, 0x2, UR7 ;  /* 0x000000023f061899 */ /* 0x000fe40008011607 */
[--C-:B------:R-:W-:Y:S01]  /*11cb0*/  SHF.R.S32.HI R25, RZ, 0x1f, R24.reuse ;  /* 0x0000001fff197819 */ /* 0x100fe20000011418 */
[----:B------:R-:W-:Y:S01]  /*11cc0*/  USEL UR7, URZ, 0x1, !UP0 ;  /* 0x000000013f077887 */ /* 0x000fe2000c000000 */
[----:B------:R-:W-:Y:S01]  /*11cd0*/  ULDC.64 UR16, c[0x0][0x5c8] ;  /* 0x0001720000107ab9 */ /* 0x000fe20000000a00 */
[----:B------:R-:W-:Y:S02]  /*11ce0*/  IMAD.WIDE.U32 R6, R6, UR9, R24 ;  /* 0x0000000906067c25 */ /* 0x000fe4000f8e0018 */
[----:B------:R-:W-:Y:S02]  /*11cf0*/  ULOP3.LUT UR4, UR4, UR7, URZ, 0x3c, !UPT ;  /* 0x0000000704047292 */ /* 0x000fe4000f8e3c3f */
[----:B------:R-:W-:-:S02]  /*11d00*/  VIADD R7, R7, UR8 ;  /* 0x0000000807077c36 */ /* 0x000fc40008000000 */
[----:B------:R-:W-:Y:S01]  /*11d10*/  @UP1 ULOP3.LUT UR4, UR4, 0x1, UR6, 0x78, !UPT ;  /* 0x0000000104041892 */ /* 0x000fe2000f8e7806 */
[----:B------:R-:W-:Y:S02]  /*11d20*/  IMAD R29, R37, UR16, RZ ;  /* 0x00000010251d7c24 */ /* 0x000fe4000f8e02ff */
[----:B------:R-:W-:-:S04]  /*11d30*/  IMAD.WIDE.U32 R6, R34, UR16, R6 ;  /* 0x0000001022067c25 */ /* 0x000fc8000f8e0006 */
[----:B------:R-:W-:Y:S01]  /*11d40*/  IMAD R29, R34, UR17, R29 ;  /* 0x00000011221d7c24 */ /* 0x000fe2000f8e021d */
[----:B0-----:R-:W-:Y:S06]  /*11d50*/  @P0 BRA `(.L_x_31) ;  /* 0x000001c000b00947 */ /* 0x001fec0003800000 */
[----:B------:R-:W-:Y:S01]  /*11d60*/  FSETP.NEU.AND P0, PT, RZ, UR21, PT ;  /* 0x00000015ff007c0b */ /* 0x000fe2000bf0d000 */
[----:B------:R-:W-:Y:S01]  /*11d70*/  BSSY B0, `(.L_x_31) ;  /* 0x0001c2a000007945 */ /* 0x000fe20003800000 */
[----:B------:R-:W-:-:S11]  /*11d80*/  IMAD.IADD R29, R7, 0x1, R29 ;  /* 0x00000001071d7824 */ /* 0x000fd600078e021d */
[----:B------:R-:W-:Y:S05]  /*11d90*/  @!P0 BRA `(.L_x_32) ;  /* 0x0000010800688947 */ /* 0x000fea0003800000 */
[----:B------:R-:W-:Y:S01]  /*11da0*/  ULDC.64 UR6, c[0x0][0x5b8] ;  /* 0x00016e0000067ab9 */ /* 0x000fe20000000a00 */
[----:B------:R-:W-:Y:S01]  /*11db0*/  ISETP.GE.AND P1, PT, R26, 0x1, PT ;  /* 0x000000011a00780c */ /* 0x000fe20003f26270 */
[----:B------:R-:W-:Y:S01]  /*11dc0*/  IMAD.U32 R8, RZ, RZ, UR6 ;  /* 0x00000006ff087e24 */ /* 0x000fe2000f8e00ff */
[----:B------:R-:W-:Y:S01]  /*11dd0*/  UIMAD UR6, UR11, UR6, URZ ;  /* 0x000000060b0672a4 */ /* 0x000fe2000f8e023f */
[----:B------:R-:W2:Y:S01]  /*11de0*/  LDL.LU R38, [R1+0x180] ;  /* 0x0001800001267983 */ /* 0x000ea20000300800 */
[----:B------:R-:W-:Y:S02]  /*11df0*/  ULDC.64 UR16, c[0x0][0x5a8] ;  /* 0x00016a0000107ab9 */ /* 0x000fe40000000a00 */
[----:B------:R-:W-:Y:S02]  /*11e00*/  UIMAD UR6, UR9, UR7, UR6 ;  /* 0x00000007090672a4 */ /* 0x000fe4000f8e0206 */
[----:B------:R-:W-:Y:S01]  /*11e10*/  IMAD.WIDE.U32 R24, R8, UR9, R24 ;  /* 0x0000000908187c25 */ /* 0x000fe2000f8e0018 */
[C---:B------:R-:W-:Y:S01]  /*11e20*/  ISETP.LT.OR P2, PT, R27.reuse, 0x1, !P1 ;  /* 0x000000011b00780c */ /* 0x040fe20004f41670 */
[----:B------:R-:W-:Y:S01]  /*11e30*/  ULDC.64 UR8, c[0x0][0x5b0] ;  /* 0x00016c0000087ab9 */ /* 0x000fe20000000a00 */
[----:B------:R-:W-:Y:S01]  /*11e40*/  ISETP.LT.OR P3, PT, R27, 0x2, !P1 ;  /* 0x000000021b00780c */ /* 0x000fe20004f61670 */
[----:B------:R-:W-:Y:S01]  /*11e50*/  IMAD.MOV.U32 R30, RZ, RZ, R24 ;  /* 0x000000ffff1e7224 */ /* 0x000fe200078e0018 */
[----:B------:R-:W4:Y:S01]  /*11e60*/  LDL.LU R35, [R1+0x184] ;  /* 0x0001840001237983 */ /* 0x000f220000300800 */
[----:B------:R-:W-:Y:S01]  /*11e70*/  VIADD R31, R25, UR6 ;  /* 0x00000006191f7c36 */ /* 0x000fe20008000000 */
[----:B------:R-:W-:Y:S01]  /*11e80*/  ULDC.64 UR6, c[0x0][0x5c8] ;  /* 0x0001720000067ab9 */ /* 0x000fe20000000a00 */
[----:B------:R-:W-:Y:S01]  /*11e90*/  IMAD R8, R37, UR8, RZ ;  /* 0x0000000825087c24 */ /* 0x000fe2000f8e02ff */
[----:B------:R-:W3:Y:S01]  /*11ea0*/  LDL.LU R39, [R1+0x188] ;  /* 0x0001880001277983 */ /* 0x000ee20000300800 */
[----:B------:R-:W-:-:S04]  /*11eb0*/  IMAD.WIDE.U32 R24, R34, UR8, R30 ;  /* 0x0000000822187c25 */ /* 0x000fc8000f8e001e */
[----:B------:R-:W-:Y:S01]  /*11ec0*/  IMAD R8, R34, UR9, R8 ;  /* 0x0000000922087c24 */ /* 0x000fe2000f8e0208 */
[----:B------:R-:W-:Y:S01]  /*11ed0*/  IADD3 R24, P0, R24, UR16, RZ ;  /* 0x0000001018187c10 */ /* 0x000fe2000ff1e0ff */
[----:B------:R-:W0:Y:S03]  /*11ee0*/  @!P2 LDC.64 R32, c[0x0][0x5c0] ;  /* 0x00017000ff20ab82 */ /* 0x000e260000000a00 */
[--C-:B------:R-:W-:Y:S02]  /*11ef0*/  IADD3.X R25, R25, UR17, R8.reuse, P0, !PT ;  /* 0x0000001119197c10 */ /* 0x100fe400087fe408 */
[----:B------:R-:W-:-:S06]  /*11f00*/  PRMT R8, RZ, 0x7610, R8 ;  /* 0x00007610ff087816 */ /* 0x000fcc0000000008 */
[----:B------:R-:W2:Y:S02]  /*11f10*/  @!P2 LDG.E.U8 R8, desc[UR14][R24.64] ;  /* 0x0000000e1808a981 */ /* 0x000ea4000c1e1100 */
[----:B--2---:R-:W-:-:S04]  /*11f20*/  LOP3.LUT R8, R8, 0xff, RZ, 0xc0, !PT ;  /* 0x000000ff08087812 */ /* 0x004fc800078ec0ff */
[----:B------:R-:W-:-:S05]  /*11f30*/  F2FP.F16.E4M3.UNPACK_B R8, R8 ;  /* 0x00000008ff08723e */ /* 0x000fca00020006ff */
[----:B------:R-:W-:-:S05]  /*11f40*/  HADD2.F32 R8, -RZ, R8.H0_H0 ;  /* 0x20000008ff087230 */ /* 0x000fca0000004100 */
[----:B------:R-:W-:-:S04]  /*11f50*/  FMUL R8, R8, UR21 ;  /* 0x0000001508087c20 */ /* 0x000fc80008400000 */
[----:B------:R-:W-:Y:S01]  /*11f60*/  FFMA R28, R9, UR20, R8 ;  /* 0x00000014091c7c23 */ /* 0x000fe20008000008 */
[----:B0-----:R-:W-:-:S04]  /*11f70*/  @!P2 IADD3 R8, P0, R6, R32, RZ ;  /* 0x000000200608a210 */ /* 0x001fc80007f1e0ff */
[----:B------:R-:W-:Y:S01]  /*11f80*/  F2FP.SATFINITE.E4M3.F32.PACK_AB_MERGE_C R28, RZ, R28, RZ ;  /* 0x0000001cff1c723e */ /* 0x000fe200048070ff */
[----:B------:R-:W-:-:S05]  /*11f90*/  @!P2 IMAD.X R9, R29, 0x1, R33, P0 ;  /* 0x000000011d09a824 */ /* 0x000fca00000e0621 */
[----:B------:R0:W-:Y:S02]  /*11fa0*/  @!P2 STG.E.U8 desc[UR14][R8.64], R28 ;  /* 0x0000001c0800a986 */ /* 0x0001e4000c10110e */
[----:B0-----:R-:W-:Y:S01]  /*11fb0*/  PRMT R28, RZ, 0x7610, R28 ;  /* 0x00007610ff1c7816 */ /* 0x001fe2000000001c */
[----:B------:R-:W0:Y:S05]  /*11fc0*/  @!P3 LDC.64 R8, c[0x0][0x5c0] ;  /* 0x00017000ff08bb82 */ /* 0x000e2a0000000a00 */
[----:B------:R-:W2:Y:S01]  /*11fd0*/  @!P3 LDG.E.U8 R28, desc[UR14][R24.64+0x1] ;  /* 0x0000010e181cb981 */ /* 0x000ea2000c1e1100 */
[----:B0-----:R-:W-:-:S05]  /*11fe0*/  @!P3 IADD3 R8, P0, R6, R8, RZ ;  /* 0x000000080608b210 */ /* 0x001fca0007f1e0ff */
[----:B------:R-:W-:Y:S01]  /*11ff0*/  @!P3 IMAD.X R9, R29, 0x1, R9, P0 ;  /* 0x000000011d09b824 */ /* 0x000fe200000e0609 */
[----:B--2---:R-:W-:-:S04]  /*12000*/  LOP3.LUT R28, R28, 0xff, RZ, 0xc0, !PT ;  /* 0x000000ff1c1c7812 */ /* 0x004fc800078ec0ff */
[----:B------:R-:W-:-:S05]  /*12010*/  F2FP.F16.E4M3.UNPACK_B R28, R28 ;  /* 0x0000001cff1c723e */ /* 0x000fca00020006ff */
[----:B------:R-:W-:-:S05]  /*12020*/  HADD2.F32 R28, -RZ, R28.H0_H0 ;  /* 0x2000001cff1c7230 */ /* 0x000fca0000004100 */
[----:B------:R-:W-:-:S04]  /*12030*/  FMUL R28, R28, UR21 ;  /* 0x000000151c1c7c20 */ /* 0x000fc80008400000 */
[----:B------:R-:W-:-:S05]  /*12040*/  FFMA R28, R10, UR20, R28 ;  /* 0x000000140a1c7c23 */ /* 0x000fca000800001c */
[----:B------:R-:W-:-:S05]  /*12050*/  F2FP.SATFINITE.E4M3.F32.PACK_AB_MERGE_C R28, RZ, R28, RZ ;  /* 0x0000001cff1c723e */ /* 0x000fca00048070ff */
[----:B------:R0:W-:Y:S02]  /*12060*/  @!P3 STG.E.U8 desc[UR14][R8.64+0x1], R28 ;  /* 0x0000011c0800b986 */ /* 0x0001e4000c10110e */
[----:B0-----:R-:W-:-:S05]  /*12070*/  IADD3 R8, P0, R34, 0x8, RZ ;  /* 0x0000000822087810 */ /* 0x001fca0007f1e0ff */
[----:B------:R-:W-:Y:S01]  /*12080*/  IMAD.X R10, RZ, RZ, R37, P0 ;  /* 0x000000ffff0a7224 */ /* 0x000fe200000e0625 */
[----:B------:R-:W-:-:S03]  /*12090*/  ISETP.GE.AND P0, PT, R26, 0x9, PT ;  /* 0x000000091a00780c */ /* 0x000fc60003f06270 */
[----:B------:R-:W-:Y:S01]  /*120a0*/  IMAD R10, R10, UR8, RZ ;  /* 0x000000080a0a7c24 */ /* 0x000fe2000f8e02ff */
[----:B------:R-:W-:-:S03]  /*120b0*/  ISETP.LT.OR P2, PT, R27, 0x1, !P0 ;  /* 0x000000011b00780c */ /* 0x000fc60004741670 */
[C---:B------:R-:W-:Y:S02]  /*120c0*/  IMAD R10, R8.reuse, UR9, R10 ;  /* 0x00000009080a7c24 */ /* 0x040fe4000f8e020a */
[----:B------:R-:W-:-:S03]  /*120d0*/  IMAD.WIDE.U32 R8, R8, UR8, R30 ;  /* 0x0000000808087c25 */ /* 0x000fc6000f8e001e */
[----:B------:R-:W-:-:S05]  /*120e0*/  IADD3 R8, P3, R8, UR16, RZ ;  /* 0x0000001008087c10 */ /* 0x000fca000ff7e0ff */
[----:B------:R-:W0:Y:S01]  /*120f0*/  @!P2 LDC.64 R32, c[0x0][0x5c0] ;  /* 0x00017000ff20ab82 */ /* 0x000e220000000a00 */
[--C-:B------:R-:W-:Y:S02]  /*12100*/  IADD3.X R9, R9, UR17, R10.reuse, P3, !PT ;  /* 0x0000001109097c10 */ /* 0x100fe40009ffe40a */
[----:B------:R-:W-:-:S06]  /*12110*/  PRMT R10, RZ, 0x7610, R10 ;  /* 0x00007610ff0a7816 */ /* 0x000fcc000000000a */
[----:B------:R-:W2:Y:S01]  /*12120*/  @!P2 LDG.E.U8 R10, desc[UR14][R8.64] ;  /* 0x0000000e080aa981 */ /* 0x000ea2000c1e1100 */
[----:B------:R-:W-:Y:S02]  /*12130*/  ISETP.LT.OR P3, PT, R27, 0x2, !P0 ;  /* 0x000000021b00780c */ /* 0x000fe40004761670 */
[----:B--2---:R-:W-:-:S04]  /*12140*/  LOP3.LUT R10, R10, 0xff, RZ, 0xc0, !PT ;  /* 0x000000ff0a0a7812 */ /* 0x004fc800078ec0ff */
[----:B------:R-:W-:-:S05]  /*12150*/  F2FP.F16.E4M3.UNPACK_B R10, R10 ;  /* 0x0000000aff0a723e */ /* 0x000fca00020006ff */
[----:B------:R-:W-:-:S05]  /*12160*/  HADD2.F32 R10, -RZ, R10.H0_H0 ;  /* 0x2000000aff0a7230 */ /* 0x000fca0000004100 */
[----:B------:R-:W-:-:S04]  /*12170*/  FMUL R10, R10, UR21 ;  /* 0x000000150a0a7c20 */ /* 0x000fc80008400000 */
[----:B------:R-:W-:Y:S01]  /*12180*/  FFMA R28, R11, UR20, R10 ;  /* 0x000000140b1c7c23 */ /* 0x000fe2000800000a */
[----:B0----5:R-:W-:-:S04]  /*12190*/  @!P2 IADD3 R10, P4, P5, R6, R32, R3 ;  /* 0x00000020060aa210 */ /* 0x021fc80007d9e003 */
[----:B------:R-:W-:Y:S02]  /*121a0*/  @!P2 IADD3.X R11, R29, R33, R0, P4, P5 ;  /* 0x000000211d0ba210 */ /* 0x000fe400027ea400 */
[----:B------:R-:W-:-:S05]  /*121b0*/  F2FP.SATFINITE.E4M3.F32.PACK_AB_MERGE_C R28, RZ, R28, RZ ;  /* 0x0000001cff1c723e */ /* 0x000fca00048070ff */
[----:B------:R0:W-:Y:S02]  /*121c0*/  @!P2 STG.E.U8 desc[UR14][R10.64], R28 ;  /* 0x0000001c0a00a986 */ /* 0x0001e4000c10110e */
[----:B0-----:R-:W-:Y:S01]  /*121d0*/  PRMT R28, RZ, 0x7610, R28 ;  /* 0x00007610ff1c7816 */ /* 0x001fe2000000001c */
[----:B------:R-:W0:Y:S05]  /*121e0*/  @!P3 LDC.64 R10, c[0x0][0x5c0] ;  /* 0x00017000ff0abb82 */ /* 0x000e2a0000000a00 */
[----:B------:R-:W2:Y:S01]  /*121f0*/  @!P3 LDG.E.U8 R28, desc[UR14][R8.64+0x1] ;  /* 0x0000010e081cb981 */ /* 0x000ea2000c1e1100 */
[----:B------:R-:W-:Y:S02]  /*12200*/  ISETP.LT.OR P2, PT, R27, 0x9, !P1 ;  /* 0x000000091b00780c */ /* 0x000fe40004f41670 */
[----:B0-----:R-:W-:-:S04]  /*12210*/  @!P3 IADD3 R10, P4, P5, R6, R10, R3 ;  /* 0x0000000a060ab210 */ /* 0x001fc80007d9e003 */
[----:B------:R-:W-:Y:S02]  /*12220*/  @!P3 IADD3.X R11, R29, R11, R0, P4, P5 ;  /* 0x0000000b1d0bb210 */ /* 0x000fe400027ea400 */
[----:B--2---:R-:W-:-:S04]  /*12230*/  LOP3.LUT R28, R28, 0xff, RZ, 0xc0, !PT ;  /* 0x000000ff1c1c7812 */ /* 0x004fc800078ec0ff */
[----:B------:R-:W-:-:S05]  /*12240*/  F2FP.F16.E4M3.UNPACK_B R28, R28 ;  /* 0x0000001cff1c723e */ /* 0x000fca00020006ff */
[----:B------:R-:W-:-:S05]  /*12250*/  HADD2.F32 R28, -RZ, R28.H0_H0 ;  /* 0x2000001cff1c7230 */ /* 0x000fca0000004100 */
[----:B------:R-:W-:-:S04]  /*12260*/  FMUL R28, R28, UR21 ;  /* 0x000000151c1c7c20 */ /* 0x000fc80008400000 */
[----:B------:R-:W-:Y:S01]  /*12270*/  FFMA R28, R12, UR20, R28 ;  /* 0x000000140c1c7c23 */ /* 0x000fe2000800001c */
[----:B------:R-:W-:-:S04]  /*12280*/  PRMT R12, RZ, 0x7610, R12 ;  /* 0x00007610ff0c7816 */ /* 0x000fc8000000000c */
[----:B------:R-:W-:-:S05]  /*12290*/  F2FP.SATFINITE.E4M3.F32.PACK_AB_MERGE_C R28, RZ, R28, RZ ;  /* 0x0000001cff1c723e */ /* 0x000fca00048070ff */
[----:B------:R0:W-:Y:S04]  /*122a0*/  @!P3 STG.E.U8 desc[UR14][R10.64+0x1], R28 ;  /* 0x0000011c0a00b986 */ /* 0x0001e8000c10110e */
[----:B------:R-:W2:Y:S01]  /*122b0*/  @!P2 LDG.E.U8 R12, desc[UR14][R24.64+0x8] ;  /* 0x0000080e180ca981 */ /* 0x000ea2000c1e1100 */
[----:B------:R-:W-:Y:S01]  /*122c0*/  ISETP.LT.OR P3, PT, R27, 0xa, !P1 ;  /* 0x0000000a1b00780c */ /* 0x000fe20004f61670 */
[----:B0-----:R-:W0:Y:S02]  /*122d0*/  @!P2 LDC.64 R10, c[0x0][0x5c0] ;  /* 0x00017000ff0aab82 */ /* 0x001e240000000a00 */
        /* <DEDUP_REMOVED lines=9> */
[----:B0-----:R-:W-:Y:S01]  /*12370*/  PRMT R12, RZ, 0x7610, R12 ;  /* 0x00007610ff0c7816 */ /* 0x001fe2000000000c */
[----:B------:R-:W0:Y:S05]  /*12380*/  @!P3 LDC.64 R10, c[0x0][0x5c0] ;  /* 0x00017000ff0abb82 */ /* 0x000e2a0000000a00 */
[----:B------:R-:W2:Y:S01]  /*12390*/  @!P3 LDG.E.U8 R12, desc[UR14][R24.64+0x9] ;  /* 0x0000090e180cb981 */ /* 0x000ea2000c1e1100 */
[----:B------:R-:W-:Y:S02]  /*123a0*/  ISETP.LT.OR P2, PT, R27, 0x9, !P0 ;  /* 0x000000091b00780c */ /* 0x000fe40004741670 */
        /* <DEDUP_REMOVED lines=124> */
[----:B------:R-:W-:Y:S02]  /*12b70*/  F2FP.SATFINITE.E4M3.F32.PACK_AB_MERGE_C R13, RZ, R12, RZ ;  /* 0x0000000cff0d723e */ /* 0x000fe400048070ff */
[----:B------:R-:W-:-:S03]  /*12b80*/  PRMT R12, RZ, 0x7610, R12 ;  /* 0x00007610ff0c7816 */ /* 0x000fc6000000000c */
[----:B------:R0:W-:Y:S04]  /*12b90*/  @!P2 STG.E.U8 desc[UR14][R10.64+0x18], R13 ;  /* 0x0000180d0a00a986 */ /* 0x0001e8000c10110e */
[----:B------:R-:W2:Y:S01]  /*12ba0*/  @!P3 LDG.E.U8 R12, desc[UR14][R8.64+0x19] ;  /* 0x0000190e080cb981 */ /* 0x000ea2000c1e1100 */
[----:B------:R-:W-:Y:S01]  /*12bb0*/  ISETP.LT.OR P2, PT, R27, 0x21, !P1 ;  /* 0x000000211b00780c */ /* 0x000fe20004f41670 */
[----:B0-----:R-:W0:Y:S02]  /*12bc0*/  @!P3 LDC.64 R10, c[0x0][0x5c0] ;  /* 0x00017000ff0abb82 */ /* 0x001e240000000a00 */
        /* <DEDUP_REMOVED lines=19> */
[--C-:B------:R-:W-:Y:S01]  /*12d00*/  FFMA R217, R217, UR20, R12.reuse ;  /* 0x00000014d9d97c23 */ /* 0x100fe2000800000c */
        /* <DEDUP_REMOVED lines=272> */
[----:B------:R-:W-:Y:S02]  /*13e10*/  FFMA R12, R38, UR20, R12 ;  /* 0x00000014260c7c23 */ /* 0x000fe4000800000c */
[----:B------:R-:W2:Y:S03]  /*13e20*/  LDL.LU R38, [R1+0x18c] ;  /* 0x00018c0001267983 */ /* 0x000ea60000300800 */
[----:B------:R-:W-:Y:S02]  /*13e30*/  F2FP.SATFINITE.E4M3.F32.PACK_AB_MERGE_C R13, RZ, R12, RZ ;  /* 0x0000000cff0d723e */ /* 0x000fe400048070ff */
[----:B------:R-:W-:-:S03]  /*13e40*/  PRMT R12, RZ, 0x7610, R12 ;  /* 0x00007610ff0c7816 */ /* 0x000fc6000000000c */
[----:B------:R0:W-:Y:S04]  /*13e50*/  @!P3 STG.E.U8 desc[UR14][R10.64+0x49], R13 ;  /* 0x0000490d0a00b986 */ /* 0x0001e8000c10110e */
[----:B------:R-:W4:Y:S01]  /*13e60*/  @!P2 LDG.E.U8 R12, desc[UR14][R8.64+0x48] ;  /* 0x0000480e080ca981 */ /* 0x000f22000c1e1100 */
[----:B------:R-:W-:Y:S01]  /*13e70*/  ISETP.LT.OR P3, PT, R27, 0x4a, !P0 ;  /* 0x0000004a1b00780c */ /* 0x000fe20004761670 */
[----:B0-----:R-:W0:Y:S02]  /*13e80*/  @!P2 LDC.64 R10, c[0x0][0x5c0] ;  /* 0x00017000ff0aab82 */ /* 0x001e240000000a00 */
[----:B0-----:R-:W-:-:S04]  /*13e90*/  @!P2 IADD3 R10, P4, P5, R6, R10, R3 ;  /* 0x0000000a060aa210 */ /* 0x001fc80007d9e003 */
[----:B------:R-:W-:Y:S02]  /*13ea0*/  @!P2 IADD3.X R11, R29, R11, R0, P4, P5 ;  /* 0x0000000b1d0ba210 */ /* 0x000fe400027ea400 */
[----:B----4-:R-:W-:-:S04]  /*13eb0*/  LOP3.LUT R12, R12, 0xff, RZ, 0xc0, !PT ;  /* 0x000000ff0c0c7812 */ /* 0x010fc800078ec0ff */
[----:B------:R-:W-:-:S05]  /*13ec0*/  F2FP.F16.E4M3.UNPACK_B R12, R12 ;  /* 0x0000000cff0c723e */ /* 0x000fca00020006ff */
[----:B------:R-:W-:-:S05]  /*13ed0*/  HADD2.F32 R12, -RZ, R12.H0_H0 ;  /* 0x2000000cff0c7230 */ /* 0x000fca0000004100 */
[----:B------:R-:W-:-:S04]  /*13ee0*/  FMUL R12, R12, UR21 ;  /* 0x000000150c0c7c20 */ /* 0x000fc80008400000 */
[----:B------:R-:W-:Y:S02]  /*13ef0*/  FFMA R12, R35, UR20, R12 ;  /* 0x00000014230c7c23 */ /* 0x000fe4000800000c */
[----:B------:R-:W4:Y:S03]  /*13f00*/  LDL.LU R35, [R1+0x190] ;  /* 0x0001900001237983 */ /* 0x000f260000300800 */
[----:B------:R-:W-:Y:S02]  /*13f10*/  F2FP.SATFINITE.E4M3.F32.PACK_AB_MERGE_C R13, RZ, R12, RZ ;  /* 0x0000000cff0d723e */ /* 0x000fe400048070ff */
[----:B------:R-:W-:-:S03]  /*13f20*/  PRMT R12, RZ, 0x7610, R12 ;  /* 0x00007610ff0c7816 */ /* 0x000fc6000000000c */
[----:B------:R0:W-:Y:S04]  /*13f30*/  @!P2 STG.E.U8 desc[UR14][R10.64+0x48], R13 ;  /* 0x0000480d0a00a986 */ /* 0x0001e8000c10110e */
[----:B------:R-:W3:Y:S01]  /*13f40*/  @!P3 LDG.E.U8 R12, desc[UR14][R8.64+0x49] ;  /* 0x0000490e080cb981 */ /* 0x000ee2000c1e1100 */
[----:B------:R-:W-:Y:S01]  /*13f50*/  ISETP.LT.OR P2, PT, R27, 0x51, !P1 ;  /* 0x000000511b00780c */ /* 0x000fe20004f41670 */
[----:B0-----:R-:W0:Y:S02]  /*13f60*/  @!P3 LDC.64 R10, c[0x0][0x5c0] ;  /* 0x00017000ff0abb82 */ /* 0x001e240000000a00 */
[----:B0-----:R-:W-:-:S04]  /*13f70*/  @!P3 IADD3 R10, P4, P5, R6, R10, R3 ;  /* 0x0000000a060ab210 */ /* 0x001fc80007d9e003 */
[----:B------:R-:W-:Y:S02]  /*13f80*/  @!P3 IADD3.X R11, R29, R11, R0, P4, P5 ;  /* 0x0000000b1d0bb210 */ /* 0x000fe400027ea400 */
[----:B---3--:R-:W-:-:S04]  /*13f90*/  LOP3.LUT R12, R12, 0xff, RZ, 0xc0, !PT ;  /* 0x000000ff0c0c7812 */ /* 0x008fc800078ec0ff */
[----:B------:R-:W-:-:S05]  /*13fa0*/  F2FP.F16.E4M3.UNPACK_B R12, R12 ;  /* 0x0000000cff0c723e */ /* 0x000fca00020006ff */
[----:B------:R-:W-:-:S05]  /*13fb0*/  HADD2.F32 R12, -RZ, R12.H0_H0 ;  /* 0x2000000cff0c7230 */ /* 0x000fca0000004100 */
[----:B------:R-:W-:-:S04]  /*13fc0*/  FMUL R12, R12, UR21 ;  /* 0x000000150c0c7c20 */ /* 0x000fc80008400000 */
[----:B------:R-:W-:Y:S02]  /*13fd0*/  FFMA R12, R39, UR20, R12 ;  /* 0x00000014270c7c23 */ /* 0x000fe4000800000c */
[----:B------:R-:W3:Y:S03]  /*13fe0*/  LDL.LU R39, [R1+0x194] ;  /* 0x0001940001277983 */ /* 0x000ee60000300800 */
        /* <DEDUP_REMOVED lines=20> */
[----:B0-----:R-:W-:-:S05]  /*14130*/  @!P3 IADD3 R10, P4, R6, R10, RZ ;  /* 0x0000000a060ab210 */ /* 0x001fca0007f9e0ff */
[----:B------:R-:W-:Y:S01]  /*14140*/  @!P3 IMAD.X R11, R29, 0x1, R11, P4 ;  /* 0x000000011d0bb824 */ /* 0x000fe200020e060b */
        /* <DEDUP_REMOVED lines=54> */
[----:B0-----:R-:W-:-:S05]  /*144b0*/  @!P3 IADD3 R10, P4, R6, R10, RZ ;  /* 0x0000000a060ab210 */ /* 0x001fca0007f9e0ff */
[----:B------:R-:W-:Y:S01]  /*144c0*/  @!P3 IMAD.X R11, R29, 0x1, R11, P4 ;  /* 0x000000011d0bb824 */ /* 0x000fe200020e060b */
        /* <DEDUP_REMOVED lines=648> */
[----:B------:R-:W-:Y:S01]  /*16d50*/  FFMA R12, R38, UR20, R12 ;  /* 0x00000014260c7c23 */ /* 0x000fe2000800000c */
[----:B------:R-:W-:Y:S01]  /*16d60*/  ISETP.LT.OR P1, PT, R27, 0xba, !P1 ;  /* 0x000000ba1b00780c */ /* 0x000fe20004f21670 */
[----:B------:R-:W2:Y:S03]  /*16d70*/  LDL.LU R38, [R1+0x264] ;  /* 0x0002640001267983 */ /* 0x000ea60000300800 */
[----:B------:R-:W-:Y:S02]  /*16d80*/  F2FP.SATFINITE.E4M3.F32.PACK_AB_MERGE_C R13, RZ, R12, RZ ;  /* 0x0000000cff0d723e */ /* 0x000fe400048070ff */
[----:B------:R-:W-:-:S03]  /*16d90*/  PRMT R12, RZ, 0x7610, R12 ;  /* 0x00007610ff0c7816 */ /* 0x000fc6000000000c */
[----:B------:R0:W-:Y:S04]  /*16da0*/  @!P3 STG.E.U8 desc[UR14][R10.64+0xb1], R13 ;  /* 0x0000b10d0a00b986 */ /* 0x0001e8000c10110e */
[----:B------:R-:W4:Y:S01]  /*16db0*/  @!P2 LDG.E.U8 R12, desc[UR14][R24.64+0xb8] ;  /* 0x0000b80e180ca981 */ /* 0x000f22000c1e1100 */
        /* <DEDUP_REMOVED lines=21> */
[----:B------:R-:W-:-:S05]  /*16f10*/  FFMA R12, R39, UR20, R12 ;  /* 0x00000014270c7c23 */ /* 0x000fca000800000c */
        /* <DEDUP_REMOVED lines=12> */
[----:B--2---:R-:W-:Y:S01]  /*16fe0*/  FFMA R12, R38, UR20, R12 ;  /* 0x00000014260c7c23 */ /* 0x004fe2000800000c */
[----:B------:R-:W-:Y:S01]  /*16ff0*/  IADD3 R13, P0, R34, 0x80, RZ ;  /* 0x00000080220d7810 */ /* 0x000fe20007f1e0ff */
[----:B------:R-:W2:Y:S03]  /*17000*/  LDL.LU R38, [R1+0x26c] ;  /* 0x00026c0001267983 */ /* 0x000ea60000300800 */
[----:B------:R-:W-:Y:S02]  /*17010*/  F2FP.SATFINITE.E4M3.F32.PACK_AB_MERGE_C R15, RZ, R12, RZ ;  /* 0x0000000cff0f723e */ /* 0x000fe400048070ff */
[----:B------:R-:W-:-:S03]  /*17020*/  PRMT R12, RZ, 0x7610, R12 ;  /* 0x00007610ff0c7816 */ /* 0x000fc6000000000c */
[----:B------:R0:W-:Y:S04]  /*17030*/  @!P2 STG.E.U8 desc[UR14][R10.64+0xb8], R15 ;  /* 0x0000b80f0a00a986 */ /* 0x0001e8000c10110e */
[----:B------:R1:W3:Y:S01]  /*17040*/  @!P1 LDG.E.U8 R12, desc[UR14][R8.64+0xb9] ;  /* 0x0000b90e080c9981 */ /* 0x0002e2000c1e1100 */
[----:B------:R-:W-:Y:S01]  /*17050*/  IMAD.X R14, RZ, RZ, R37, P0 ;  /* 0x000000ffff0e7224 */ /* 0x000fe200000e0625 */
[----:B------:R-:W-:-:S03]  /*17060*/  ISETP.GE.AND P0, PT, R26, 0x81, PT ;  /* 0x000000811a00780c */ /* 0x000fc60003f06270 */
[----:B------:R-:W-:Y:S01]  /*17070*/  IMAD R14, R14, UR8, RZ ;  /* 0x000000080e0e7c24 */ /* 0x000fe2000f8e02ff */
[----:B0-----:R-:W0:Y:S01]  /*17080*/  @!P1 LDC.64 R10, c[0x0][0x5c0] ;  /* 0x00017000ff0a9b82 */ /* 0x001e220000000a00 */
[----:B------:R-:W-:Y:S01]  /*17090*/  ISETP.LT.OR P3, PT, R27, 0x1, !P0 ;  /* 0x000000011b00780c */ /* 0x000fe20004761670 */
[----:B-1----:R-:W-:-:S04]  /*170a0*/  IMAD.WIDE.U32 R8, R13, UR8, R30 ;  /* 0x000000080d087c25 */ /* 0x002fc8000f8e001e */
[----:B------:R-:W-:Y:S01]  /*170b0*/  IMAD R13, R13, UR9, R14 ;  /* 0x000000090d0d7c24 */ /* 0x000fe2000f8e020e */
[----:B------:R-:W-:-:S04]  /*170c0*/  IADD3 R8, P2, R8, UR16, RZ ;  /* 0x0000001008087c10 */ /* 0x000fc8000ff5e0ff */
[----:B------:R-:W-:Y:S02]  /*170d0*/  IADD3.X R9, R9, UR17, R13, P2, !PT ;  /* 0x0000001109097c10 */ /* 0x000fe400097fe40d */
[----:B0-----:R-:W-:-:S04]  /*170e0*/  @!P1 IADD3 R10, P4, P5, R6, R10, R3 ;  /* 0x0000000a060a9210 */ /* 0x001fc80007d9e003 */
[----:B------:R-:W-:Y:S02]  /*170f0*/  @!P1 IADD3.X R11, R29, R11, R0, P4, P5 ;  /* 0x0000000b1d0b9210 */ /* 0x000fe400027ea400 */
[----:B---3--:R-:W-:-:S04]  /*17100*/  LOP3.LUT R12, R12, 0xff, RZ, 0xc0, !PT ;  /* 0x000000ff0c0c7812 */ /* 0x008fc800078ec0ff */
[----:B------:R-:W-:-:S05]  /*17110*/  F2FP.F16.E4M3.UNPACK_B R12, R12 ;  /* 0x0000000cff0c723e */ /* 0x000fca00020006ff */
[----:B------:R-:W-:-:S05]  /*17120*/  HADD2.F32 R12, -RZ, R12.H0_H0 ;  /* 0x2000000cff0c7230 */ /* 0x000fca0000004100 */
[----:B------:R-:W-:-:S04]  /*17130*/  FMUL R12, R12, UR21 ;  /* 0x000000150c0c7c20 */ /* 0x000fc80008400000 */
[----:B----4-:R-:W-:Y:S01]  /*17140*/  FFMA R12, R35, UR20, R12 ;  /* 0x00000014230c7c23 */ /* 0x010fe2000800000c */
[----:B------:R-:W-:Y:S01]  /*17150*/  ISETP.LT.OR P2, PT, R27, 0x2, !P0 ;  /* 0x000000021b00780c */ /* 0x000fe20004741670 */
[----:B------:R-:W3:Y:S03]  /*17160*/  LDL.LU R35, [R1+0x270] ;  /* 0x0002700001237983 */ /* 0x000ee60000300800 */
[----:B------:R-:W-:Y:S02]  /*17170*/  F2FP.SATFINITE.E4M3.F32.PACK_AB_MERGE_C R15, RZ, R12, RZ ;  /* 0x0000000cff0f723e */ /* 0x000fe400048070ff */
[----:B------:R-:W-:-:S03]  /*17180*/  PRMT R12, RZ, 0x7610, R12 ;  /* 0x00007610ff0c7816 */ /* 0x000fc6000000000c */
[----:B------:R0:W-:Y:S04]  /*17190*/  @!P1 STG.E.U8 desc[UR14][R10.64+0xb9], R15 ;  /* 0x0000b90f0a009986 */ /* 0x0001e8000c10110e */
[----:B------:R-:W4:Y:S01]  /*171a0*/  @!P3 LDG.E.U8 R12, desc[UR14][R8.64] ;  /* 0x0000000e080cb981 */ /* 0x000f22000c1e1100 */
[----:B0-----:R-:W0:Y:S02]  /*171b0*/  @!P3 LDC.64 R10, c[0x0][0x5c0] ;  /* 0x00017000ff0abb82 */ /* 0x001e240000000a00 */
[----:B0-----:R-:W-:-:S04]  /*171c0*/  @!P3 IADD3 R10, P1, P4, R6, R10, R4 ;  /* 0x0000000a060ab210 */ /* 0x001fc80007c3e004 */
[----:B------:R-:W-:Y:S02]  /*171d0*/  @!P3 IADD3.X R11, R29, R11, R2, P1, P4 ;  /* 0x0000000b1d0bb210 */ /* 0x000fe40000fe8402 */
[----:B----4-:R-:W-:-:S04]  /*171e0*/  LOP3.LUT R12, R12, 0xff, RZ, 0xc0, !PT ;  /* 0x000000ff0c0c7812 */ /* 0x010fc800078ec0ff */
        /* <DEDUP_REMOVED lines=9> */
[----:B------:R-:W4:Y:S01]  /*17280*/  @!P2 LDG.E.U8 R12, desc[UR14][R8.64+0x1] ;  /* 0x0000010e080ca981 */ /* 0x000f22000c1e1100 */
[----:B------:R-:W-:Y:S01]  /*17290*/  IMAD.X R13, RZ, RZ, R37, P1 ;  /* 0x000000ffff0d7224 */ /* 0x000fe200008e0625 */
[----:B------:R-:W-:-:S03]  /*172a0*/  ISETP.GE.AND P1, PT, R26, 0x89, PT ;  /* 0x000000891a00780c */ /* 0x000fc60003f26270 */
[----:B------:R-:W-:Y:S01]  /*172b0*/  IMAD R16, R13, UR8, RZ ;  /* 0x000000080d107c24 */ /* 0x000fe2000f8e02ff */
[----:B------:R-:W-:Y:S01]  /*172c0*/  ISETP.LT.OR P3, PT, R27, 0x1, !P1 ;  /* 0x000000011b00780c */ /* 0x000fe20004f61670 */
[----:B0-----:R-:W0:Y:S02]  /*172d0*/  @!P2 LDC.64 R10, c[0x0][0x5c0] ;  /* 0x00017000ff0aab82 */ /* 0x001e240000000a00 */
[----:B------:R-:W-:Y:S01]  /*172e0*/  IMAD R17, R15, UR9, R16 ;  /* 0x000000090f117c24 */ /* 0x000fe2000f8e0210 */
[----:B0-----:R-:W-:Y:S02]  /*172f0*/  @!P2 IADD3 R14, P4, P5, R6, R10, R4 ;  /* 0x0000000a060ea210 */ /* 0x001fe40007d9e004 */
[----:B----4-:R-:W-:-:S04]  /*17300*/  LOP3.LUT R12, R12, 0xff, RZ, 0xc0, !PT ;  /* 0x000000ff0c0c7812 */ /* 0x010fc800078ec0ff */
[----:B------:R-:W-:-:S05]  /*17310*/  F2FP.F16.E4M3.UNPACK_B R12, R12 ;  /* 0x0000000cff0c723e */ /* 0x000fca00020006ff */
[----:B------:R-:W-:-:S05]  /*17320*/  HADD2.F32 R12, -RZ, R12.H0_H0 ;  /* 0x2000000cff0c7230 */ /* 0x000fca0000004100 */
[----:B------:R-:W-:Y:S01]  /*17330*/  FMUL R10, R12, UR21 ;  /* 0x000000150c0a7c20 */ /* 0x000fe20008400000 */
[----:B------:R-:W-:Y:S01]  /*17340*/  IMAD.WIDE.U32 R12, R15, UR8, R30 ;  /* 0x000000080f0c7c25 */ /* 0x000fe2000f8e001e */
[----:B------:R-:W-:-:S03]  /*17350*/  @!P2 IADD3.X R15, R29, R11, R2, P4, P5 ;  /* 0x0000000b1d0fa210 */ /* 0x000fc600027ea402 */
[----:B---3--:R-:W-:Y:S01]  /*17360*/  FFMA R16, R35, UR20, R10 ;  /* 0x0000001423107c23 */ /* 0x008fe2000800000a */
[----:B------:R-:W-:Y:S01]  /*17370*/  IADD3 R10, P4, R12, UR16, RZ ;  /* 0x000000100c0a7c10 */ /* 0x000fe2000ff9e0ff */
[----:B------:R-:W3:Y:S03]  /*17380*/  LDL.LU R35, [R1+0x278] ;  /* 0x0002780001237983 */ /* 0x000ee60000300800 */
[----:B------:R-:W-:Y:S02]  /*17390*/  F2FP.SATFINITE.E4M3.F32.PACK_AB_MERGE_C R19, RZ, R16, RZ ;  /* 0x00000010ff13723e */ /* 0x000fe400048070ff */
[----:B------:R-:W-:Y:S01]  /*173a0*/  PRMT R16, RZ, 0x7610, R16 ;  /* 0x00007610ff107816 */ /* 0x000fe20000000010 */
[----:B------:R-:W4:Y:S01]  /*173b0*/  LDL.LU R39, [R1+0x27c] ;  /* 0x00027c0001277983 */ /* 0x000f220000300800 */
[----:B------:R-:W-:Y:S02]  /*173c0*/  IADD3.X R11, R13, UR17, R17, P4, !PT ;  /* 0x000000110d0b7c10 */ /* 0x000fe4000a7fe411 */
[----:B------:R-:W0:Y:S01]  /*173d0*/  @!P3 LDC.64 R12, c[0x0][0x5c0] ;  /* 0x00017000ff0cbb82 */ /* 0x000e220000000a00 */
[----:B------:R1:W-:Y:S04]  /*173e0*/  @!P2 STG.E.U8 desc[UR14][R14.64+0x1], R19 ;  /* 0x000001130e00a986 */ /* 0x0003e8000c10110e */
[----:B------:R-:W2:Y:S01]  /*173f0*/  @!P3 LDG.E.U8 R16, desc[UR14][R10.64] ;  /* 0x0000000e0a10b981 */ /* 0x000ea2000c1e1100 */
[----:B------:R-:W-:-:S02]  /*17400*/  @!P3 IADD3 R17, P4, P5, R3, R6, R4 ;  /* 0x000000060311b210 */ /* 0x000fc40007d9e004 */
[----:B------:R-:W-:Y:S02]  /*17410*/  ISETP.LT.OR P2, PT, R27, 0x2, !P1 ;  /* 0x000000021b00780c */ /* 0x000fe40004f41670 */
[----:B------:R-:W-:Y:S02]  /*17420*/  @!P3 IADD3.X R18, R0, R29, R2, P4, P5 ;  /* 0x0000001d0012b210 */ /* 0x000fe400027ea402 */
[----:B-1----:R-:W-:Y:S02]  /*17430*/  PRMT R14, RZ, 0x7610, R14 ;  /* 0x00007610ff0e7816 */ /* 0x002fe4000000000e */
[----:B0-----:R-:W-:-:S05]  /*17440*/  @!P3 IADD3 R12, P4, R17, R12, RZ ;  /* 0x0000000c110cb210 */ /* 0x001fca0007f9e0ff */
[----:B------:R-:W-:Y:S01]  /*17450*/  @!P3 IMAD.X R13, R18, 0x1, R13, P4 ;  /* 0x00000001120db824 */ /* 0x000fe200020e060d */
[----:B--2---:R-:W-:-:S04]  /*17460*/  LOP3.LUT R16, R16, 0xff, RZ, 0xc0, !PT ;  /* 0x000000ff10107812 */ /* 0x004fc800078ec0ff */
[----:B------:R-:W-:-:S05]  /*17470*/  F2FP.F16.E4M3.UNPACK_B R16, R16 ;  /* 0x00000010ff10723e */ /* 0x000fca00020006ff */
[----:B------:R-:W-:-:S05]  /*17480*/  HADD2.F32 R16, -RZ, R16.H0_H0 ;  /* 0x20000010ff107230 */ /* 0x000fca0000004100 */
[----:B------:R-:W-:-:S04]  /*17490*/  FMUL R16, R16, UR21 ;  /* 0x0000001510107c20 */ /* 0x000fc80008400000 */
[----:B------:R-:W-:Y:S01]  /*174a0*/  FFMA R16, R38, UR20, R16 ;  /* 0x0000001426107c23 */ /* 0x000fe20008000010 */
[----:B------:R-:W-:Y:S01]  /*174b0*/  @!P2 IADD3 R17, P4, P5, R3, R6, R4 ;  /* 0x000000060311a210 */ /* 0x000fe20007d9e004 */
[----:B------:R-:W2:Y:S03]  /*174c0*/  LDL.LU R38, [R1+0x280] ;  /* 0x0002800001267983 */ /* 0x000ea60000300800 */
[----:B------:R-:W-:-:S05]  /*174d0*/  F2FP.SATFINITE.E4M3.F32.PACK_AB_MERGE_C R15, RZ, R16, RZ ;  /* 0x00000010ff0f723e */ /* 0x000fca00048070ff */
[----:B------:R0:W-:Y:S04]  /*174e0*/  @!P3 STG.E.U8 desc[UR14][R12.64], R15 ;  /* 0x0000000f0c00b986 */ /* 0x0001e8000c10110e */
[----:B------:R-:W3:Y:S01]  /*174f0*/  @!P2 LDG.E.U8 R14, desc[UR14][R10.64+0x1] ;  /* 0x0000010e0a0ea981 */ /* 0x000ee2000c1e1100 */
[----:B------:R-:W-:Y:S02]  /*17500*/  ISETP.LT.OR P3, PT, R27, 0x9, !P0 ;  /* 0x000000091b00780c */ /* 0x000fe40004761670 */
[----:B------:R-:W-:Y:S01]  /*17510*/  @!P2 IADD3.X R16, R0, R29, R2, P4, P5 ;  /* 0x0000001d0010a210 */ /* 0x000fe200027ea402 */
        /* <DEDUP_REMOVED lines=21> */
[----:B------:R-:W-:-:S05]  /*17670*/  FFMA R14, R39, UR20, R14 ;  /* 0x00000014270e7c23 */ /* 0x000fca000800000e */
        /* <DEDUP_REMOVED lines=13> */
[----:B------:R-:W-:Y:S01]  /*17750*/  @!P3 IADD3 R17, P4, P5, R3, R6, R4 ;  /* 0x000000060311b210 */ /* 0x000fe20007d9e004 */
[----:B------:R-:W2:Y:S03]  /*17760*/  LDL.LU R38, [R1+0x288] ;  /* 0x0002880001267983 */ /* 0x000ea60000300800 */
[----:B------:R-:W-:Y:S01]  /*17770*/  F2FP.SATFINITE.E4M3.F32.PACK_AB_MERGE_C R15, RZ, R14, RZ ;  /* 0x0000000eff0f723e */ /* 0x000fe200048070ff */
[----:B------:R-:W4:Y:S01]  /*17780*/  LDL.LU R39, [R1+0x28c] ;  /* 0x00028c0001277983 */ /* 0x000f220000300800 */
[----:B------:R-:W-:-:S03]  /*17790*/  PRMT R14, RZ, 0x7610, R14 ;  /* 0x00007610ff0e7816 */ /* 0x000fc6000000000e */
        /* <DEDUP_REMOVED lines=11> */
[----:B------:R-:W-:Y:S01]  /*17850*/  FFMA R14, R35, UR20, R14 ;  /* 0x00000014230e7c23 */ /* 0x000fe2000800000e */
[----:B------:R-:W-:Y:S01]  /*17860*/  @!P2 IADD3 R17, P4, P5, R3, R6, R4 ;  /* 0x000000060311a210 */ /* 0x000fe20007d9e004 */
[----:B------:R-:W3:Y:S03]  /*17870*/  LDL.LU R35, [R1+0x290] ;  /* 0x0002900001237983 */ /* 0x000ee60000300800 */
[----:B------:R-:W-:Y:S02]  /*17880*/  F2FP.SATFINITE.E4M3.F32.PACK_AB_MERGE_C R15, RZ, R14, RZ ;  /* 0x0000000eff0f723e */ /* 0x000fe400048070ff */
[----:B------:R-:W-:-:S03]  /*17890*/  PRMT R14, RZ, 0x7610, R14 ;  /* 0x00007610ff0e7816 */ /* 0x000fc6000000000e */
[----:B------:R0:W-:Y:S04]  /*178a0*/  @!P3 STG.E.U8 desc[UR14][R12.64+0x8], R15 ;  /* 0x0000080f0c00b986 */ /* 0x0001e8000c10110e */
[----:B------:R-:W2:Y:S01]  /*178b0*/  @!P2 LDG.E.U8 R14, desc[UR14][R10.64+0x9] ;  /* 0x0000090e0a0ea981 */ /* 0x000ea2000c1e1100 */
[----:B------:R-:W-:Y:S02]  /*178c0*/  ISETP.LT.OR P3, PT, R27, 0x11, !P0 ;  /* 0x000000111b00780c */ /* 0x000fe40004761670 */
[----:B------:R-:W-:Y:S01]  /*178d0*/  @!P2 IADD3.X R16, R0, R29, R2, P4, P5 ;  /* 0x0000001d0010a210 */ /* 0x000fe200027ea402 */
        /* <DEDUP_REMOVED lines=34> */
[----:B---3--:R-:W-:Y:S01]  /*17b00*/  FFMA R14, R35, UR20, R14 ;  /* 0x00000014230e7c23 */ /* 0x008fe2000800000e */
[----:B------:R-:W-:Y:S01]  /*17b10*/  @!P3 IADD3 R17, P4, P5, R3, R6, R4 ;  /* 0x000000060311b210 */ /* 0x000fe20007d9e004 */
[----:B------:R-:W3:Y:S03]  /*17b20*/  LDL.LU R35, [R1+0x298] ;  /* 0x0002980001237983 */ /* 0x000ee60000300800 */
[----:B------:R-:W-:Y:S01]  /*17b30*/  F2FP.SATFINITE.E4M3.F32.PACK_AB_MERGE_C R15, RZ, R14, RZ ;  /* 0x0000000eff0f723e */ /* 0x000fe200048070ff */
[----:B------:R-:W4:Y:S01]  /*17b40*/  LDL.LU R39, [R1+0x29c] ;  /* 0x00029c0001277983 */ /* 0x000f220000300800 */
        /* <DEDUP_REMOVED lines=15> */
[----:B------:R-:W-:Y:S02]  /*17c40*/  F2FP.SATFINITE.E4M3.F32.PACK_AB_MERGE_C R15, RZ, R14, RZ ;  /* 0x0000000eff0f723e */ /* 0x000fe400048070ff */
        /* <DEDUP_REMOVED lines=1127> */
[----:B0-----:R-:W0:Y:S01]  /*1c2c0*/  @!P3 LDC.64 R12, c[0x0][0x5c0] ;  /* 0x00017000ff0cbb82 */ /* 0x001e220000000a00 */
[----:B------:R-:W-:Y:S02]  /*1c2d0*/  ISETP.LT.OR P2, PT, R27, 0xaa, !P1 ;  /* 0x000000aa1b00780c */ /* 0x000fe40004f41670 */
[----:B------:R-:W-:Y:S02]  /*1c2e0*/  @!P3 IADD3.X R16, R0, R29, R2, P4, P5 ;  /* 0x0000001d0010b210 */ /* 0x000fe400027ea402 */
        /* <DEDUP_REMOVED lines=12> */
[----:B------:R-:W4:Y:S01]  /*1c3b0*/  @!P2 LDG.E.U8 R14, desc[UR14][R10.64+0xa9] ;  /* 0x0000a90e0a0ea981 */ /* 0x000f22000c1e1100 */
[----:B0-----:R-:W0:Y:S01]  /*1c3c0*/  @!P2 LDC.64 R12, c[0x0][0x5c0] ;  /* 0x00017000ff0cab82 */ /* 0x001e220000000a00 */
[----:B------:R-:W-:Y:S02]  /*1c3d0*/  ISETP.LT.OR P3, PT, R27, 0xb1, !P0 ;  /* 0x000000b11b00780c */ /* 0x000fe40004761670 */
[----:B------:R-:W-:Y:S02]  /*1c3e0*/  @!P2 IADD3.X R16, R0, R29, R2, P4, P5 ;  /* 0x0000001d0010a210 */ /* 0x000fe400027ea402 */
        /* <DEDUP_REMOVED lines=12> */
[----:B0-----:R-:W0:Y:S01]  /*1c4b0*/  @!P3 LDC.64 R12, c[0x0][0x5c0] ;  /* 0x00017000ff0cbb82 */ /* 0x001e220000000a00 */
        /* <DEDUP_REMOVED lines=20> */
[----:B---3--:R-:W-:Y:S01]  /*1c600*/  FFMA R14, R35, UR20, R14 ;  /* 0x00000014230e7c23 */ /* 0x008fe2000800000e */
[----:B------:R-:W-:Y:S01]  /*1c610*/  @!P3 IADD3 R17, P4, P5, R3, R6, R4 ;  /* 0x000000060311b210 */ /* 0x000fe20007d9e004 */
[----:B------:R-:W2:Y:S03]  /*1c620*/  LDL.LU R35, [R1+0x3d8] ;  /* 0x0003d80001237983 */ /* 0x000ea60000300800 */
[----:B------:R-:W-:Y:S01]  /*1c630*/  F2FP.SATFINITE.E4M3.F32.PACK_AB_MERGE_C R15, RZ, R14, RZ ;  /* 0x0000000eff0f723e */ /* 0x000fe200048070ff */
[----:B------:R-:W3:Y:S01]  /*1c640*/  LDL.LU R38, [R1+0x3dc] ;  /* 0x0003dc0001267983 */ /* 0x000ee20000300800 */
        /* <DEDUP_REMOVED lines=12> */
[----:B------:R-:W-:Y:S01]  /*1c710*/  FFMA R14, R39, UR20, R14 ;  /* 0x00000014270e7c23 */ /* 0x000fe2000800000e */
[----:B------:R-:W-:Y:S01]  /*1c720*/  @!P2 IADD3 R17, P4, P5, R3, R6, R4 ;  /* 0x000000060311a210 */ /* 0x000fe20007d9e004 */
[----:B------:R-:W4:Y:S03]  /*1c730*/  LDL.LU R39, [R1+0x3e0] ;  /* 0x0003e00001277983 */ /* 0x000f260000300800 */
[----:B------:R-:W-:Y:S02]  /*1c740*/  F2FP.SATFINITE.E4M3.F32.PACK_AB_MERGE_C R15, RZ, R14, RZ ;  /* 0x0000000eff0f723e */ /* 0x000fe400048070ff */
[----:B------:R-:W-:-:S03]  /*1c750*/  PRMT R14, RZ, 0x7610, R14 ;  /* 0x00007610ff0e7816 */ /* 0x000fc6000000000e */
[----:B------:R0:W-:Y:S04]  /*1c760*/  @!P3 STG.E.U8 desc[UR14][R12.64+0xb0], R15 ;  /* 0x0000b00f0c00b986 */ /* 0x0001e8000c10110e */
[----:B------:R-:W2:Y:S01]  /*1c770*/  @!P2 LDG.E.U8 R14, desc[UR14][R10.64+0xb1] ;  /* 0x0000b10e0a0ea981 */ /* 0x000ea2000c1e1100 */
[----:B0-----:R-:W0:Y:S01]  /*1c780*/  @!P2 LDC.64 R12, c[0x0][0x5c0] ;  /* 0x00017000ff0cab82 */ /* 0x001e220000000a00 */
[----:B------:R-:W-:Y:S02]  /*1c790*/  ISETP.LT.OR P3, PT, R27, 0xb9, !P0 ;  /* 0x000000b91b00780c */ /* 0x000fe40004761670 */
[----:B------:R-:W-:Y:S02]  /*1c7a0*/  @!P2 IADD3.X R16, R0, R29, R2, P4, P5 ;  /* 0x0000001d0010a210 */ /* 0x000fe400027ea402 */
[----:B0-----:R-:W-:-:S05]  /*1c7b0*/  @!P2 IADD3 R12, P4, R17, R12, RZ ;  /* 0x0000000c110ca210 */ /* 0x001fca0007f9e0ff */
[----:B------:R-:W-:Y:S01]  /*1c7c0*/  @!P2 IMAD.X R13, R16, 0x1, R13, P4 ;  /* 0x00000001100da824 */ /* 0x000fe200020e060d */
        /* <DEDUP_REMOVED lines=10> */
[----:B------:R-:W3:Y:S01]  /*1c870*/  @!P3 LDG.E.U8 R14, desc[UR14][R8.64+0xb8] ;  /* 0x0000b80e080eb981 */ /* 0x000ee2000c1e1100 */
[----:B0-----:R-:W0:Y:S02]  /*1c880*/  @!P3 LDC.64 R12, c[0x0][0x5c0] ;  /* 0x00017000ff0cbb82 */ /* 0x001e240000000a00 */
[----:B0-----:R-:W-:-:S04]  /*1c890*/  @!P3 IADD3 R12, P2, P4, R6, R12, R4 ;  /* 0x0000000c060cb210 */ /* 0x001fc80007c5e004 */
[----:B------:R-:W-:Y:S02]  /*1c8a0*/  @!P3 IADD3.X R13, R29, R13, R2, P2, P4 ;  /* 0x0000000d1d0db210 */ /* 0x000fe400017e8402 */
[----:B---3--:R-:W-:-:S04]  /*1c8b0*/  LOP3.LUT R14, R14, 0xff, RZ, 0xc0, !PT ;  /* 0x000000ff0e0e7812 */ /* 0x008fc800078ec0ff */
[----:B------:R-:W-:-:S05]  /*1c8c0*/  F2FP.F16.E4M3.UNPACK_B R14, R14 ;  /* 0x0000000eff0e723e */ /* 0x000fca00020006ff */
[----:B------:R-:W-:-:S05]  /*1c8d0*/  HADD2.F32 R14, -RZ, R14.H0_H0 ;  /* 0x2000000eff0e7230 */ /* 0x000fca0000004100 */
[----:B------:R-:W-:-:S04]  /*1c8e0*/  FMUL R14, R14, UR21 ;  /* 0x000000150e0e7c20 */ /* 0x000fc80008400000 */
[----:B------:R-:W-:Y:S01]  /*1c8f0*/  FFMA R14, R38, UR20, R14 ;  /* 0x00000014260e7c23 */ /* 0x000fe2000800000e */
[----:B------:R-:W-:Y:S01]  /*1c900*/  ISETP.LT.OR P2, PT, R27, 0xb9, !P1 ;  /* 0x000000b91b00780c */ /* 0x000fe20004f41670 */
[----:B------:R-:W3:Y:S03]  /*1c910*/  LDL.LU R38, [R1+0x3e8] ;  /* 0x0003e80001267983 */ /* 0x000ee60000300800 */
[----:B------:R-:W-:Y:S02]  /*1c920*/  F2FP.SATFINITE.E4M3.F32.PACK_AB_MERGE_C R15, RZ, R14, RZ ;  /* 0x0000000eff0f723e */ /* 0x000fe400048070ff */
[----:B------:R-:W-:-:S03]  /*1c930*/  PRMT R14, RZ, 0x7610, R14 ;  /* 0x00007610ff0e7816 */ /* 0x000fc6000000000e */
[----:B------:R0:W-:Y:S04]  /*1c940*/  @!P3 STG.E.U8 desc[UR14][R12.64+0xb8], R15 ;  /* 0x0000b80f0c00b986 */ /* 0x0001e8000c10110e */
[----:B------:R1:W4:Y:S01]  /*1c950*/  @!P0 LDG.E.U8 R14, desc[UR14][R8.64+0xb9] ;  /* 0x0000b90e080e8981 */ /* 0x000322000c1e1100 */
[----:B0-----:R-:W0:Y:S08]  /*1c960*/  @!P2 LDC.64 R12, c[0x0][0x5c0] ;  /* 0x00017000ff0cab82 */ /* 0x001e300000000a00 */
[----:B-1----:R-:W1:Y:S02]  /*1c970*/  @!P0 LDC.64 R8, c[0x0][0x5c0] ;  /* 0x00017000ff088b82 */ /* 0x002e640000000a00 */
[----:B-1----:R-:W-:-:S04]  /*1c980*/  @!P0 IADD3 R8, P3, P4, R6, R8, R4 ;  /* 0x0000000806088210 */ /* 0x002fc80007c7e004 */
        /* <DEDUP_REMOVED lines=10> */
[----:B------:R-:W-:Y:S02]  /*1ca30*/  @!P2 IADD3 R17, P0, P3, R3, R6, R4 ;  /* 0x000000060311a210 */ /* 0x000fe40007b1e004 */
[----:B------:R-:W-:Y:S02]  /*1ca40*/  ISETP.LT.OR P1, PT, R27, 0xba, !P1 ;  /* 0x000000ba1b00780c */ /* 0x000fe40004f21670 */
[----:B0-----:R-:W-:Y:S02]  /*1ca50*/  @!P2 IADD3 R12, P4, R17, R12, RZ ;  /* 0x0000000c110ca210 */ /* 0x001fe40007f9e0ff */
[----:B-1----:R-:W-:-:S05]  /*1ca60*/  @!P2 IADD3.X R8, R0, R29, R2, P0, P3 ;  /* 0x0000001d0008a210 */ /* 0x002fca00007e6402 */
[----:B------:R-:W-:-:S04]  /*1ca70*/  @!P2 IMAD.X R13, R8, 0x1, R13, P4 ;  /* 0x00000001080da824 */ /* 0x000fc800020e060d */
[----:B------:R-:W0:Y:S01]  /*1ca80*/  @!P1 LDC.64 R8, c[0x0][0x5c0] ;  /* 0x00017000ff089b82 */ /* 0x000e220000000a00 */
        /* <DEDUP_REMOVED lines=10> */
[----:B------:R0:W4:Y:S01]  /*1cb30*/  @!P1 LDG.E.U8 R14, desc[UR14][R10.64+0xb9] ;  /* 0x0000b90e0a0e9981 */ /* 0x000122000c1e1100 */
[----:B------:R-:W-:Y:S01]  /*1cb40*/  IMAD.X R16, RZ, RZ, R37, P0 ;  /* 0x000000ffff107224 */ /* 0x000fe200000e0625 */
[----:B------:R-:W-:Y:S02]  /*1cb50*/  ISETP.GE.AND P0, PT, R26, 0x101, PT ;  /* 0x000001011a00780c */ /* 0x000fe40003f06270 */
[----:B------:R-:W-:Y:S01]  /*1cb60*/  @!P1 IADD3 R19, P4, P5, R3, R6, R4 ;  /* 0x0000000603139210 */ /* 0x000fe20007d9e004 */
[----:B------:R-:W-:Y:S01]  /*1cb70*/  IMAD R16, R16, UR8, RZ ;  /* 0x0000000810107c24 */ /* 0x000fe2000f8e02ff */
[----:B------:R-:W-:Y:S01]  /*1cb80*/  ISETP.LT.OR P2, PT, R27, 0x1, !P0 ;  /* 0x000000011b00780c */ /* 0x000fe20004741670 */
[----:B-1----:R-:W-:Y:S01]  /*1cb90*/  IMAD.WIDE.U32 R12, R15, UR8, R30 ;  /* 0x000000080f0c7c25 */ /* 0x002fe2000f8e001e */
[----:B------:R-:W-:-:S02]  /*1cba0*/  @!P1 IADD3.X R18, R0, R29, R2, P4, P5 ;  /* 0x0000001d00129210 */ /* 0x000fc400027ea402 */
[----:B0-----:R-:W-:Y:S01]  /*1cbb0*/  @!P1 IADD3 R10, P3, R19, R8, RZ ;  /* 0x00000008130a9210 */ /* 0x001fe20007f7e0ff */
[----:B------:R-:W-:Y:S01]  /*1cbc0*/  IMAD R15, R15, UR9, R16 ;  /* 0x000000090f0f7c24 */ /* 0x000fe2000f8e0210 */
[----:B------:R-:W-:-:S03]  /*1cbd0*/  IADD3 R8, P4, R12, UR16, RZ ;  /* 0x000000100c087c10 */ /* 0x000fc6000ff9e0ff */
[----:B------:R-:W-:Y:S01]  /*1cbe0*/  @!P1 IMAD.X R11, R18, 0x1, R9, P3 ;  /* 0x00000001120b9824 */ /* 0x000fe200018e0609 */
[----:B------:R-:W-:-:S03]  /*1cbf0*/  IADD3.X R9, R13, UR17, R15, P4, !PT ;  /* 0x000000110d097c10 */ /* 0x000fc6000a7fe40f */
[----:B------:R-:W0:Y:S01]  /*1cc00*/  @!P2 LDC.64 R12, c[0x0][0x5c0] ;  /* 0x00017000ff0cab82 */ /* 0x000e220000000a00 */
[----:B----4-:R-:W-:-:S04]  /*1cc10*/  LOP3.LUT R14, R14, 0xff, RZ, 0xc0, !PT ;  /* 0x000000ff0e0e7812 */ /* 0x010fc800078ec0ff */
[----:B------:R-:W-:-:S05]  /*1cc20*/  F2FP.F16.E4M3.UNPACK_B R14, R14 ;  /* 0x0000000eff0e723e */ /* 0x000fca00020006ff */
[----:B------:R-:W-:-:S05]  /*1cc30*/  HADD2.F32 R14, -RZ, R14.H0_H0 ;  /* 0x2000000eff0e7230 */ /* 0x000fca0000004100 */
[----:B------:R-:W-:-:S04]  /*1cc40*/  FMUL R14, R14, UR21 ;  /* 0x000000150e0e7c20 */ /* 0x000fc80008400000 */
[----:B---3--:R-:W-:Y:S01]  /*1cc50*/  FFMA R14, R38, UR20, R14 ;  /* 0x00000014260e7c23 */ /* 0x008fe2000800000e */
[----:B------:R-:W-:Y:S01]  /*1cc60*/  USHF.L.U32 UR11, UR6, 0x8, URZ ;  /* 0x00000008060b7899 */ /* 0x000fe2000800063f */
[----:B------:R-:W-:Y:S01]  /*1cc70*/  ISETP.LT.OR P3, PT, R27, 0x2, !P0 ;  /* 0x000000021b00780c */ /* 0x000fe20004761670 */
[----:B------:R-:W-:Y:S01]  /*1cc80*/  USHF.L.U64.HI UR7, UR6, 0x8, UR7 ;  /* 0x0000000806077899 */ /* 0x000fe20008010207 */
[----:B------:R-:W3:Y:S01]  /*1cc90*/  LDL.LU R38, [R1+0x3f0] ;  /* 0x0003f00001267983 */ /* 0x000ee20000300800 */
[----:B------:R-:W-:Y:S02]  /*1cca0*/  F2FP.SATFINITE.E4M3.F32.PACK_AB_MERGE_C R17, RZ, R14, RZ ;  /* 0x0000000eff11723e */ /* 0x000fe400048070ff */
[----:B------:R-:W-:-:S03]  /*1ccb0*/  PRMT R14, RZ, 0x7610, R14 ;  /* 0x00007610ff0e7816 */ /* 0x000fc6000000000e */
[----:B------:R1:W-:Y:S04]  /*1ccc0*/  @!P1 STG.E.U8 desc[UR14][R10.64+0xb9], R17 ;  /* 0x0000b9110a009986 */ /* 0x0003e8000c10110e */
[----:B------:R-:W4:Y:S01]  /*1ccd0*/  @!P2 LDG.E.U8 R14, desc[UR14][R8.64] ;  /* 0x0000000e080ea981 */ /* 0x000f22000c1e1100 */
[----:B0-----:R-:W-:-:S04]  /*1cce0*/  @!P2 IADD3 R12, P1, P4, R6, UR11, R12 ;  /* 0x0000000b060cac10 */ /* 0x001fc8000fc3e00c */
[----:B------:R-:W-:Y:S01]  /*1ccf0*/  @!P2 IADD3.X R13, R29, UR7, R13, P1, P4 ;  /* 0x000000071d0dac10 */ /* 0x000fe20008fe840d */
[----:B-1----:R-:W0:Y:S01]  /*1cd00*/  @!P3 LDC.64 R10, c[0x0][0x5c0] ;  /* 0x00017000ff0abb82 */ /* 0x002e220000000a00 */
        /* <DEDUP_REMOVED lines=12> */
[----:B------:R-:W-:Y:S01]  /*1cdd0*/  ISETP.GE.AND P1, PT, R26, 0x109, PT ;  /* 0x000001091a00780c */ /* 0x000fe20003f26270 */
[----:B------:R-:W-:-:S03]  /*1cde0*/  IMAD.WIDE.U32 R30, R17, UR8, R30 ;  /* 0x00000008111e7c25 */ /* 0x000fc6000f8e001e */
[----:B------:R-:W-:Y:S01]  /*1cdf0*/  ISETP.LT.OR P2, PT, R27, 0x1, !P1 ;  /* 0x000000011b00780c */ /* 0x000fe20004f41670 */
[----:B------:R-:W-:-:S04]  /*1ce00*/  IMAD R36, R36, UR8, RZ ;  /* 0x0000000824247c24 */ /* 0x000fc8000f8e02ff */
[----:B------:R-:W-:Y:S01]  /*1ce10*/  IMAD R17, R17, UR9, R36 ;  /* 0x0000000911117c24 */ /* 0x000fe2000f8e0224 */
[----:B------:R-:W-:Y:S02]  /*1ce20*/  PRMT R16, RZ, 0x7610, R16 ;  /* 0x00007610ff107816 */ /* 0x000fe40000000010 */
[----:B----4-:R-:W-:-:S04]  /*1ce30*/  LOP3.LUT R14, R14, 0xff, RZ, 0xc0, !PT ;  /* 0x000000ff0e0e7812 */ /* 0x010fc800078ec0ff */
[----:B------:R-:W-:-:S05]  /*1ce40*/  F2FP.F16.E4M3.UNPACK_B R14, R14 ;  /* 0x0000000eff0e723e */ /* 0x000fca00020006ff */
[----:B------:R-:W-:Y:S01]  /*1ce50*/  HADD2.F32 R15, -RZ, R14.H0_H0 ;  /* 0x2000000eff0f7230 */ /* 0x000fe20000004100 */
[----:B0-----:R-:W-:-:S04]  /*1ce60*/  @!P3 IADD3 R14, P4, P5, R6, UR11, R10 ;  /* 0x0000000b060ebc10 */ /* 0x001fc8000fd9e00a */
[----:B------:R-:W-:-:S04]  /*1ce70*/  FMUL R15, R15, UR21 ;  /* 0x000000150f0f7c20 */ /* 0x000fc80008400000 */
[----:B---3--:R-:W-:Y:S01]  /*1ce80*/  FFMA R12, R38, UR20, R15 ;  /* 0x00000014260c7c23 */ /* 0x008fe2000800000f */
[----:B------:R-:W-:Y:S01]  /*1ce90*/  @!P3 IADD3.X R15, R29, UR7, R11, P4, P5 ;  /* 0x000000071d0fbc10 */ /* 0x000fe2000a7ea40b */
[----:B------:R-:W3:Y:S01]  /*1cea0*/  LDL.LU R38, [R1+0x3f8] ;  /* 0x0003f80001267983 */ /* 0x000ee20000300800 */
[----:B------:R-:W-:Y:S02]  /*1ceb0*/  IADD3 R10, P4, R30, UR16, RZ ;  /* 0x000000101e0a7c10 */ /* 0x000fe4000ff9e0ff */
[----:B------:R-:W-:Y:S01]  /*1cec0*/  F2FP.SATFINITE.E4M3.F32.PACK_AB_MERGE_C R19, RZ, R12, RZ ;  /* 0x0000000cff13723e */ /* 0x000fe200048070ff */
[----:B------:R-:W4:Y:S01]  /*1ced0*/  LDL.LU R39, [R1+0x3fc] ;  /* 0x0003fc0001277983 */ /* 0x000f220000300800 */
[----:B------:R-:W-:Y:S01]  /*1cee0*/  IADD3.X R11, R31, UR17, R17, P4, !PT ;  /* 0x000000111f0b7c10 */ /* 0x000fe2000a7fe411 */
[----:B------:R-:W0:Y:S02]  /*1cef0*/  @!P2 LDC.64 R12, c[0x0][0x5c0] ;  /* 0x00017000ff0cab82 */ /* 0x000e240000000a00 */
[----:B------:R1:W-:Y:S04]  /*1cf00*/  @!P3 STG.E.U8 desc[UR14][R14.64+0x1], R19 ;  /* 0x000001130e00b986 */ /* 0x0003e8000c10110e */
[----:B------:R-:W2:Y:S01]  /*1cf10*/  @!P2 LDG.E.U8 R16, desc[UR14][R10.64] ;  /* 0x0000000e0a10a981 */ /* 0x000ea2000c1e1100 */
[----:B------:R-:W-:-:S02]  /*1cf20*/  @!P2 IADD3 R17, P4, P5, R3, UR11, R6 ;  /* 0x0000000b0311ac10 */ /* 0x000fc4000fd9e006 */
[----:B------:R-:W-:Y:S02]  /*1cf30*/  ISETP.LT.OR P3, PT, R27, 0x2, !P1 ;  /* 0x000000021b00780c */ /* 0x000fe40004f61670 */
[----:B------:R-:W-:Y:S02]  /*1cf40*/  @!P2 IADD3.X R18, R0, UR7, R29, P4, P5 ;  /* 0x000000070012ac10 */ /* 0x000fe4000a7ea41d */
[----:B-1----:R-:W-:-:S09]  /*1cf50*/  PRMT R14, RZ, 0x7610, R14 ;  /* 0x00007610ff0e7816 */ /* 0x002fd2000000000e */
[----:B------:R-:W1:Y:S01]  /*1cf60*/  @!P3 LDC.64 R20, c[0x0][0x5c0] ;  /* 0x00017000ff14bb82 */ /* 0x000e620000000a00 */
[----:B0-----:R-:W-:-:S05]  /*1cf70*/  @!P2 IADD3 R12, P4, R17, R12, RZ ;  /* 0x0000000c110ca210 */ /* 0x001fca0007f9e0ff */
[----:B------:R-:W-:Y:S01]  /*1cf80*/  @!P2 IMAD.X R13, R18, 0x1, R13, P4 ;  /* 0x00000001120da824 */ /* 0x000fe200020e060d */
[----:B--2---:R-:W-:-:S04]  /*1cf90*/  LOP3.LUT R16, R16, 0xff, RZ, 0xc0, !PT ;  /* 0x000000ff10107812 */ /* 0x004fc800078ec0ff */
[----:B------:R-:W-:-:S05]  /*1cfa0*/  F2FP.F16.E4M3.UNPACK_B R16, R16 ;  /* 0x00000010ff10723e */ /* 0x000fca00020006ff */
[----:B------:R-:W-:-:S05]  /*1cfb0*/  HADD2.F32 R16, -RZ, R16.H0_H0 ;  /* 0x20000010ff107230 */ /* 0x000fca0000004100 */
[----:B------:R-:W-:-:S04]  /*1cfc0*/  FMUL R16, R16, UR21 ;  /* 0x0000001510107c20 */ /* 0x000fc80008400000 */
[----:B------:R-:W-:Y:S01]  /*1cfd0*/  FFMA R16, R35, UR20, R16 ;  /* 0x0000001423107c23 */ /* 0x000fe20008000010 */
[----:B------:R-:W-:Y:S01]  /*1cfe0*/  @!P3 IADD3 R19, P4, P5, R3, UR11, R6 ;  /* 0x0000000b0313bc10 */ /* 0x000fe2000fd9e006 */
[----:B------:R-:W2:Y:S03]  /*1cff0*/  LDL.LU R35, [R1+0x400] ;  /* 0x0004000001237983 */ /* 0x000ea60000300800 */
[----:B------:R-:W-:-:S05]  /*1d000*/  F2FP.SATFINITE.E4M3.F32.PACK_AB_MERGE_C R17, RZ, R16, RZ ;  /* 0x00000010ff11723e */ /* 0x000fca00048070ff */
[----:B------:R3:W-:Y:S04]  /*1d010*/  @!P2 STG.E.U8 desc[UR14][R12.64], R17 ;  /* 0x000000110c00a986 */ /* 0x0007e8000c10110e */
[----:B------:R-:W4:Y:S01]  /*1d020*/  @!P3 LDG.E.U8 R14, desc[UR14][R10.64+0x1] ;  /* 0x0000010e0a0eb981 */ /* 0x000f22000c1e1100 */
[----:B------:R-:W-:Y:S02]  /*1d030*/  ISETP.LT.OR P2, PT, R27, 0x9, !P0 ;  /* 0x000000091b00780c */ /* 0x000fe40004741670 */
[----:B------:R-:W-:Y:S02]  /*1d040*/  @!P3 IADD3.X R16, R0, UR7, R29, P4, P5 ;  /* 0x000000070010bc10 */ /* 0x000fe4000a7ea41d */
[----:B----4-:R-:W-:-:S04]  /*1d050*/  LOP3.LUT R14, R14, 0xff, RZ, 0xc0, !PT ;  /* 0x000000ff0e0e7812 */ /* 0x010fc800078ec0ff */
[----:B------:R-:W-:-:S05]  /*1d060*/  F2FP.F16.E4M3.UNPACK_B R14, R14 ;  /* 0x0000000eff0e723e */ /* 0x000fca00020006ff */
[----:B------:R-:W-:-:S05]  /*1d070*/  HADD2.F32 R14, -RZ, R14.H0_H0 ;  /* 0x2000000eff0e7230 */ /* 0x000fca0000004100 */
[----:B------:R-:W-:Y:S01]  /*1d080*/  FMUL R15, R14, UR21 ;  /* 0x000000150e0f7c20 */ /* 0x000fe20008400000 */
[----:B-1----:R-:W-:Y:S02]  /*1d090*/  @!P3 IADD3 R14, P4, R19, R20, RZ ;  /* 0x00000014130eb210 */ /* 0x002fe40007f9e0ff */
[----:B------:R-:W0:Y:S01]  /*1d0a0*/  @!P2 LDC.64 R18, c[0x0][0x5c0] ;  /* 0x00017000ff12ab82 */ /* 0x000e220000000a00 */
[----:B---3--:R-:W-:Y:S02]  /*1d0b0*/  FFMA R12, R38, UR20, R15 ;  /* 0x00000014260c7c23 */ /* 0x008fe4000800000f */
[----:B------:R-:W-:Y:S01]  /*1d0c0*/  @!P3 IMAD.X R15, R16, 0x1, R21, P4 ;  /* 0x00000001100fb824 */ /* 0x000fe200020e0615 */
[----:B------:R-:W3:Y:S02]  /*1d0d0*/  LDL.LU R38, [R1+0x404] ;  /* 0x0004040001267983 */ /* 0x000ee40000300800 */
[----:B------:R-:W-:Y:S02]  /*1d0e0*/  F2FP.SATFINITE.E4M3.F32.PACK_AB_MERGE_C R17, RZ, R12, RZ ;  /* 0x0000000cff11723e */ /* 0x000fe400048070ff */
[----:B------:R-:W-:-:S03]  /*1d0f0*/  PRMT R12, RZ, 0x7610, R12 ;  /* 0x00007610ff0c7816 */ /* 0x000fc6000000000c */
[----:B------:R1:W-:Y:S04]  /*1d100*/  @!P3 STG.E.U8 desc[UR14][R14.64+0x1], R17 ;  /* 0x000001110e00b986 */ /* 0x0003e8000c10110e */
[----:B------:R-:W4:Y:S01]  /*1d110*/  @!P2 LDG.E.U8 R12, desc[UR14][R8.64+0x8] ;  /* 0x0000080e080ca981 */ /* 0x000f22000c1e1100 */
[----:B------:R-:W-:Y:S02]  /*1d120*/  ISETP.LT.OR P3, PT, R27, 0xa, !P0 ;  /* 0x0000000a1b00780c */ /* 0x000fe40004761670 */
[----:B-1----:R-:W-:Y:S02]  /*1d130*/  PRMT R14, RZ, 0x7610, R14 ;  /* 0x00007610ff0e7816 */ /* 0x002fe4000000000e */
[----:B----4-:R-:W-:-:S04]  /*1d140*/  LOP3.LUT R12, R12, 0xff, RZ, 0xc0, !PT ;  /* 0x000000ff0c0c7812 */ /* 0x010fc800078ec0ff */
[----:B------:R-:W-:-:S05]  /*1d150*/  F2FP.F16.E4M3.UNPACK_B R12, R12 ;  /* 0x0000000cff0c723e */ /* 0x000fca00020006ff */
[----:B------:R-:W-:-:S05]  /*1d160*/  HADD2.F32 R12, -RZ, R12.H0_H0 ;  /* 0x2000000cff0c7230 */ /* 0x000fca0000004100 */
[----:B------:R-:W-:Y:S01]  /*1d170*/  FMUL R13, R12, UR21 ;  /* 0x000000150c0d7c20 */ /* 0x000fe20008400000 */
[----:B0-----:R-:W-:-:S03]  /*1d180*/  @!P2 IADD3 R12, P4, P5, R6, UR11, R18 ;  /* 0x0000000b060cac10 */ /* 0x001fc6000fd9e012 */
[----:B------:R-:W-:Y:S01]  /*1d190*/  FFMA R16, R39, UR20, R13 ;  /* 0x0000001427107c23 */ /* 0x000fe2000800000d */
[----:B------:R-:W-:Y:S02]  /*1d1a0*/  @!P2 IADD3.X R13, R29, UR7, R19, P4, P5 ;  /* 0x000000071d0dac10 */ /* 0x000fe4000a7ea413 */
[----:B------:R-:W0:Y:S02]  /*1d1b0*/  @!P3 LDC.64 R18, c[0x0][0x5c0] ;  /* 0x00017000ff12bb82 */ /* 0x000e240000000a00 */
[----:B------:R-:W-:-:S05]  /*1d1c0*/  F2FP.SATFINITE.E4M3.F32.PACK_AB_MERGE_C R17, RZ, R16, RZ ;  /* 0x00000010ff11723e */ /* 0x000fca00048070ff */
[----:B------:R1:W-:Y:S04]  /*1d1d0*/  @!P2 STG.E.U8 desc[UR14][R12.64+0x8], R17 ;  /* 0x000008110c00a986 */ /* 0x0003e8000c10110e */
[----:B------:R-:W4:Y:S01]  /*1d1e0*/  @!P3 LDG.E.U8 R14, desc[UR14][R8.64+0x9] ;  /* 0x0000090e080eb981 */ /* 0x000f22000c1e1100 */
[----:B------:R-:W-:Y:S02]  /*1d1f0*/  ISETP.LT.OR P2, PT, R27, 0x9, !P1 ;  /* 0x000000091b00780c */ /* 0x000fe40004f41670 */
[----:B-1----:R-:W-:-:S11]  /*1d200*/  PRMT R12, RZ, 0x7610, R12 ;  /* 0x00007610ff0c7816 */ /* 0x002fd6000000000c */
[----:B------:R-:W1:Y:S01]  /*1d210*/  @!P2 LDC.64 R20, c[0x0][0x5c0] ;  /* 0x00017000ff14ab82 */ /* 0x000e620000000a00 */
[----:B----4-:R-:W-:-:S04]  /*1d220*/  LOP3.LUT R14, R14, 0xff, RZ, 0xc0, !PT ;  /* 0x000000ff0e0e7812 */ /* 0x010fc800078ec0ff */
[----:B------:R-:W-:-:S05]  /*1d230*/  F2FP.F16.E4M3.UNPACK_B R14, R14 ;  /* 0x0000000eff0e723e */ /* 0x000fca00020006ff */
[----:B------:R-:W-:-:S05]  /*1d240*/  HADD2.F32 R14, -RZ, R14.H0_H0 ;  /* 0x2000000eff0e7230 */ /* 0x000fca0000004100 */
[----:B------:R-:W-:Y:S01]  /*1d250*/  FMUL R15, R14, UR21 ;  /* 0x000000150e0f7c20 */ /* 0x000fe20008400000 */
[----:B0-----:R-:W-:-:S03]  /*1d260*/  @!P3 IADD3 R14, P4, P5, R6, UR11, R18 ;  /* 0x0000000b060ebc10 */ /* 0x001fc6000fd9e012 */
[----:B--2---:R-:W-:Y:S01]  /*1d270*/  FFMA R16, R35, UR20, R15 ;  /* 0x0000001423107c23 */ /* 0x004fe2000800000f */
[----:B------:R-:W-:Y:S01]  /*1d280*/  @!P3 IADD3.X R15, R29, UR7, R19, P4, P5 ;  /* 0x000000071d0fbc10 */ /* 0x000fe2000a7ea413 */
[----:B------:R-:W2:Y:S03]  /*1d290*/  LDL.LU R35, [R1+0x408] ;  /* 0x0004080001237983 */ /* 0x000ea60000300800 */
[----:B------:R-:W-:Y:S01]  /*1d2a0*/  F2FP.SATFINITE.E4M3.F32.PACK_AB_MERGE_C R17, RZ, R16, RZ ;  /* 0x00000010ff11723e */ /* 0x000fe200048070ff */
[----:B------:R-:W4:Y:S04]  /*1d2b0*/  LDL.LU R39, [R1+0x40c] ;  /* 0x00040c0001277983 */ /* 0x000f280000300800 */
[----:B------:R3:W-:Y:S04]  /*1d2c0*/  @!P3 STG.E.U8 desc[UR14][R14.64+0x9], R17 ;  /* 0x000009110e00b986 */ /* 0x0007e8000c10110e */
[----:B------:R-:W3:Y:S01]  /*1d2d0*/  @!P2 LDG.E.U8 R12, desc[UR14][R10.64+0x8] ;  /* 0x0000080e0a0ca981 */ /* 0x000ee2000c1e1100 */
[----:B------:R-:W-:-:S02]  /*1d2e0*/  @!P2 IADD3 R19, P4, P5, R3, UR11, R6 ;  /* 0x0000000b0313ac10 */ /* 0x000fc4000fd9e006 */
[----:B------:R-:W-:Y:S02]  /*1d2f0*/  ISETP.LT.OR P3, PT, R27, 0xa, !P1 ;  /* 0x0000000a1b00780c */ /* 0x000fe40004f61670 */
[----:B------:R-:W-:Y:S02]  /*1d300*/  @!P2 IADD3.X R16, R0, UR7, R29, P4, P5 ;  /* 0x000000070010ac10 */ /* 0x000fe4000a7ea41d */
[----:B---3--:R-:W-:-:S04]  /*1d310*/  LOP3.LUT R12, R12, 0xff, RZ, 0xc0, !PT ;  /* 0x000000ff0c0c7812 */ /* 0x008fc800078ec0ff */
[----:B------:R-:W-:-:S05]  /*1d320*/  F2FP.F16.E4M3.UNPACK_B R12, R12 ;  /* 0x0000000cff0c723e */ /* 0x000fca00020006ff */
[----:B------:R-:W-:-:S05]  /*1d330*/  HADD2.F32 R12, -RZ, R12.H0_H0 ;  /* 0x2000000cff0c7230 */ /* 0x000fca0000004100 */
[----:B------:R-:W-:Y:S01]  /*1d340*/  FMUL R13, R12, UR21 ;  /* 0x000000150c0d7c20 */ /* 0x000fe20008400000 */
[----:B-1----:R-:W-:-:S03]  /*1d350*/  @!P2 IADD3 R12, P4, R19, R20, RZ ;  /* 0x00000014130ca210 */ /* 0x002fc60007f9e0ff */
[----:B------:R-:W-:Y:S02]  /*1d360*/  FFMA R14, R38, UR20, R13 ;  /* 0x00000014260e7c23 */ /* 0x000fe4000800000d */
[----:B------:R-:W-:Y:S01]  /*1d370*/  @!P2 IMAD.X R13, R16, 0x1, R21, P4 ;  /* 0x00000001100da824 */ /* 0x000fe200020e0615 */
[----:B------:R-:W3:Y:S01]  /*1d380*/  LDL.LU R38, [R1+0x410] ;  /* 0x0004100001267983 */ /* 0x000ee20000300800 */
[----:B------:R-:W0:Y:S01]  /*1d390*/  @!P3 LDC.64 R20, c[0x0][0x5c0] ;  /* 0x00017000ff14bb82 */ /* 0x000e220000000a00 */
[----:B------:R-:W-:Y:S02]  /*1d3a0*/  F2FP.SATFINITE.E4M3.F32.PACK_AB_MERGE_C R17, RZ, R14, RZ ;  /* 0x0000000eff11723e */ /* 0x000fe400048070ff */
[----:B------:R-:W-:-:S03]  /*1d3b0*/  PRMT R14, RZ, 0x7610, R14 ;  /* 0x00007610ff0e7816 */ /* 0x000fc6000000000e */
[----:B------:R2:W-:Y:S04]  /*1d3c0*/  @!P2 STG.E.U8 desc[UR14][R12.64+0x8], R17 ;  /* 0x000008110c00a986 */ /* 0x0005e8000c10110e */
[----:B------:R-:W4:Y:S01]  /*1d3d0*/  @!P3 LDG.E.U8 R14, desc[UR14][R10.64+0x9] ;  /* 0x0000090e0a0eb981 */ /* 0x000f22000c1e1100 */
[----:B------:R-:W-:Y:S02]  /*1d3e0*/  @!P3 IADD3 R19, P4, P5, R3, UR11, R6 ;  /* 0x0000000b0313bc10 */ /* 0x000fe4000fd9e006 */
[----:B------:R-:W-:Y:S02]  /*1d3f0*/  ISETP.LT.OR P2, PT, R27, 0x11, !P0 ;  /* 0x000000111b00780c */ /* 0x000fe40004741670 */
[----:B------:R-:W-:Y:S02]  /*1d400*/  @!P3 IADD3.X R16, R0, UR7, R29, P4, P5 ;  /* 0x000000070010bc10 */ /* 0x000fe4000a7ea41d */
[----:B----4-:R-:W-:-:S04]  /*1d410*/  LOP3.LUT R14, R14, 0xff, RZ, 0xc0, !PT ;  /* 0x000000ff0e0e7812 */ /* 0x010fc800078ec0ff */
[----:B------:R-:W-:-:S05]  /*1d420*/  F2FP.F16.E4M3.UNPACK_B R14, R14 ;  /* 0x0000000eff0e723e */ /* 0x000fca00020006ff */
[----:B------:R-:W-:-:S05]  /*1d430*/  HADD2.F32 R14, -RZ, R14.H0_H0 ;  /* 0x2000000eff0e7230 */ /* 0x000fca0000004100 */
[----:B------:R-:W-:Y:S01]  /*1d440*/  FMUL R15, R14, UR21 ;  /* 0x000000150e0f7c20 */ /* 0x000fe20008400000 */
[----:B0-----:R-:W-:Y:S02]  /*1d450*/  @!P3 IADD3 R14, P4, R19, R20, RZ ;  /* 0x00000014130eb210 */ /* 0x001fe40007f9e0ff */
[----:B------:R-:W0:Y:S01]  /*1d460*/  @!P2 LDC.64 R18, c[0x0][0x5c0] ;  /* 0x00017000ff12ab82 */ /* 0x000e220000000a00 */
[----:B--2---:R-:W-:Y:S02]  /*1d470*/  FFMA R12, R35, UR20, R15 ;  /* 0x00000014230c7c23 */ /* 0x004fe4000800000f */
[----:B------:R-:W-:Y:S01]  /*1d480*/  @!P3 IMAD.X R15, R16, 0x1, R21, P4 ;  /* 0x00000001100fb824 */ /* 0x000fe200020e0615 */
[----:B------:R-:W2:Y:S02]  /*1d490*/  LDL.LU R35, [R1+0x414] ;  /* 0x0004140001237983 */ /* 0x000ea40000300800 */
        /* <DEDUP_REMOVED lines=25> */
[----:B---3--:R-:W-:Y:S01]  /*1d630*/  FFMA R16, R38, UR20, R15 ;  /* 0x0000001426107c23 */ /* 0x008fe2000800000f */
[----:B------:R-:W-:Y:S01]  /*1d640*/  @!P3 IADD3.X R15, R29, UR7, R19, P4, P5 ;  /* 0x000000071d0fbc10 */ /* 0x000fe2000a7ea413 */
[----:B------:R-:W3:Y:S03]  /*1d650*/  LDL.LU R38, [R1+0x418] ;  /* 0x0004180001267983 */ /* 0x000ee60000300800 */
[----:B------:R-:W-:Y:S01]  /*1d660*/  F2FP.SATFINITE.E4M3.F32.PACK_AB_MERGE_C R17, RZ, R16, RZ ;  /* 0x00000010ff11723e */ /* 0x000fe200048070ff */
[----:B------:R-:W4:Y:S04]  /*1d670*/  LDL.LU R39, [R1+0x41c] ;  /* 0x00041c0001277983 */ /* 0x000f280000300800 */
[----:B------:R2:W-:Y:S04]  /*1d680*/  @!P3 STG.E.U8 desc[UR14][R14.64+0x11], R17 ;  /* 0x000011110e00b986 */ /* 0x0005e8000c10110e */
[----:B------:R-:W2:Y:S01]  /*1d690*/  @!P2 LDG.E.U8 R12, desc[UR14][R10.64+0x10] ;  /* 0x0000100e0a0ca981 */ /* 0x000ea2000c1e1100 */
[----:B------:R-:W-:-:S02]  /*1d6a0*/  @!P2 IADD3 R19, P4, P5, R3, UR11, R6 ;  /* 0x0000000b0313ac10 */ /* 0x000fc4000fd9e006 */
[----:B------:R-:W-:Y:S02]  /*1d6b0*/  ISETP.LT.OR P3, PT, R27, 0x12, !P1 ;  /* 0x000000121b00780c */ /* 0x000fe40004f61670 */
[----:B------:R-:W-:Y:S02]  /*1d6c0*/  @!P2 IADD3.X R16, R0, UR7, R29, P4, P5 ;  /* 0x000000070010ac10 */ /* 0x000fe4000a7ea41d */
[----:B--2---:R-:W-:-:S04]  /*1d6d0*/  LOP3.LUT R12, R12, 0xff, RZ, 0xc0, !PT ;  /* 0x000000ff0c0c7812 */ /* 0x004fc800078ec0ff */
[----:B------:R-:W-:-:S05]  /*1d6e0*/  F2FP.F16.E4M3.UNPACK_B R12, R12 ;  /* 0x0000000cff0c723e */ /* 0x000fca00020006ff */
[----:B------:R-:W-:-:S05]  /*1d6f0*/  HADD2.F32 R12, -RZ, R12.H0_H0 ;  /* 0x2000000cff0c7230 */ /* 0x000fca0000004100 */
[----:B------:R-:W-:Y:S01]  /*1d700*/  FMUL R13, R12, UR21 ;  /* 0x000000150c0d7c20 */ /* 0x000fe20008400000 */
[----:B-1----:R-:W-:-:S03]  /*1d710*/  @!P2 IADD3 R12, P4, R19, R20, RZ ;  /* 0x00000014130ca210 */ /* 0x002fc60007f9e0ff */
[----:B------:R-:W-:Y:S02]  /*1d720*/  FFMA R14, R35, UR20, R13 ;  /* 0x00000014230e7c23 */ /* 0x000fe4000800000d */
[----:B------:R-:W-:Y:S01]  /*1d730*/  @!P2 IMAD.X R13, R16, 0x1, R21, P4 ;  /* 0x00000001100da824 */ /* 0x000fe200020e0615 */
[----:B------:R-:W2:Y:S01]  /*1d740*/  LDL.LU R35, [R1+0x420] ;  /* 0x0004200001237983 */ /* 0x000ea20000300800 */
        /* <DEDUP_REMOVED lines=929> */
[----:B------:R-:W-:Y:S01]  /*21160*/  @!P2 IADD3.X R13, R29, UR7, R19, P4, P5 ;  /* 0x000000071d0dac10 */ /* 0x000fe2000a7ea413 */
[----:B------:R-:W4:Y:S01]  /*21170*/  LDL.LU R39, [R1+0x518] ;  /* 0x0005180001277983 */ /* 0x000f220000300800 */
[----:B------:R-:W0:Y:S02]  /*21180*/  @!P3 LDC.64 R18, c[0x0][0x5c0] ;  /* 0x00017000ff12bb82 */ /* 0x000e240000000a00 */
[----:B------:R-:W-:-:S05]  /*21190*/  F2FP.SATFINITE.E4M3.F32.PACK_AB_MERGE_C R17, RZ, R16, RZ ;  /* 0x00000010ff11723e */ /* 0x000fca00048070ff */
[----:B------:R1:W-:Y:S04]  /*211a0*/  @!P2 STG.E.U8 desc[UR14][R12.64+0x90], R17 ;  /* 0x000090110c00a986 */ /* 0x0003e8000c10110e */
[----:B------:R-:W3:Y:S01]  /*211b0*/  @!P3 LDG.E.U8 R14, desc[UR14][R8.64+0x91] ;  /* 0x0000910e080eb981 */ /* 0x000ee2000c1e1100 */
[----:B------:R-:W-:Y:S02]  /*211c0*/  ISETP.LT.OR P2, PT, R27, 0x91, !P1 ;  /* 0x000000911b00780c */ /* 0x000fe40004f41670 */
[----:B-1----:R-:W-:-:S11]  /*211d0*/  PRMT R12, RZ, 0x7610, R12 ;  /* 0x00007610ff0c7816 */ /* 0x002fd6000000000c */
[----:B------:R-:W1:Y:S01]  /*211e0*/  @!P2 LDC.64 R20, c[0x0][0x5c0] ;  /* 0x00017000ff14ab82 */ /* 0x000e620000000a00 */
[----:B---3--:R-:W-:-:S04]  /*211f0*/  LOP3.LUT R14, R14, 0xff, RZ, 0xc0, !PT ;  /* 0x000000ff0e0e7812 */ /* 0x008fc800078ec0ff */
[----:B------:R-:W-:-:S05]  /*21200*/  F2FP.F16.E4M3.UNPACK_B R14, R14 ;  /* 0x0000000eff0e723e */ /* 0x000fca00020006ff */
[----:B------:R-:W-:-:S05]  /*21210*/  HADD2.F32 R14, -RZ, R14.H0_H0 ;  /* 0x2000000eff0e7230 */ /* 0x000fca0000004100 */
[----:B------:R-:W-:Y:S01]  /*21220*/  FMUL R15, R14, UR21 ;  /* 0x000000150e0f7c20 */ /* 0x000fe20008400000 */
[----:B0-----:R-:W-:-:S03]  /*21230*/  @!P3 IADD3 R14, P4, P5, R6, UR11, R18 ;  /* 0x0000000b060ebc10 */ /* 0x001fc6000fd9e012 */
[----:B------:R-:W-:Y:S01]  /*21240*/  FFMA R16, R38, UR20, R15 ;  /* 0x0000001426107c23 */ /* 0x000fe2000800000f */
[----:B------:R-:W-:Y:S01]  /*21250*/  @!P3 IADD3.X R15, R29, UR7, R19, P4, P5 ;  /* 0x000000071d0fbc10 */ /* 0x000fe2000a7ea413 */
[----:B------:R-:W3:Y:S03]  /*21260*/  LDL.LU R38, [R1+0x51c] ;  /* 0x00051c0001267983 */ /* 0x000ee60000300800 */
[----:B------:R-:W-:-:S05]  /*21270*/  F2FP.SATFINITE.E4M3.F32.PACK_AB_MERGE_C R17, RZ, R16, RZ ;  /* 0x00000010ff11723e */ /* 0x000fca00048070ff */
        /* <DEDUP_REMOVED lines=9> */
[----:B-1----:R-:W-:-:S03]  /*21310*/  @!P2 IADD3 R12, P4, R19, R20, RZ ;  /* 0x00000014130ca210 */ /* 0x002fc60007f9e0ff */
[----:B--2---:R-:W-:Y:S02]  /*21320*/  FFMA R14, R35, UR20, R13 ;  /* 0x00000014230e7c23 */ /* 0x004fe4000800000d */
        /* <DEDUP_REMOVED lines=16> */
[----:B-1----:R-:W-:Y:S02]  /*21430*/  FFMA R12, R39, UR20, R15 ;  /* 0x00000014270c7c23 */ /* 0x002fe4000800000f */
[----:B------:R-:W-:Y:S01]  /*21440*/  @!P3 IMAD.X R15, R16, 0x1, R21, P4 ;  /* 0x00000001100fb824 */ /* 0x000fe200020e0615 */
[----:B------:R-:W4:Y:S02]  /*21450*/  LDL.LU R39, [R1+0x524] ;  /* 0x0005240001277983 */ /* 0x000f240000300800 */
[----:B------:R-:W-:Y:S02]  /*21460*/  F2FP.SATFINITE.E4M3.F32.PACK_AB_MERGE_C R17, RZ, R12, RZ ;  /* 0x0000000cff11723e */ /* 0x000fe400048070ff */
[----:B------:R-:W-:-:S03]  /*21470*/  PRMT R12, RZ, 0x7610, R12 ;  /* 0x00007610ff0c7816 */ /* 0x000fc6000000000c */
[----:B------:R1:W-:Y:S04]  /*21480*/  @!P3 STG.E.U8 desc[UR14][R14.64+0x91], R17 ;  /* 0x000091110e00b986 */ /* 0x0003e8000c10110e */
[----:B------:R-:W3:Y:S01]  /*21490*/  @!P2 LDG.E.U8 R12, desc[UR14][R8.64+0x98] ;  /* 0x0000980e080ca981 */ /* 0x000ee2000c1e1100 */
[----:B------:R-:W-:Y:S02]  /*214a0*/  ISETP.LT.OR P3, PT, R27, 0x9a, !P0 ;  /* 0x0000009a1b00780c */ /* 0x000fe40004761670 */
[----:B-1----:R-:W-:Y:S02]  /*214b0*/  PRMT R14, RZ, 0x7610, R14 ;  /* 0x00007610ff0e7816 */ /* 0x002fe4000000000e */
[----:B---3--:R-:W-:-:S04]  /*214c0*/  LOP3.LUT R12, R12, 0xff, RZ, 0xc0, !PT ;  /* 0x000000ff0c0c7812 */ /* 0x008fc800078ec0ff */
[----:B------:R-:W-:-:S05]  /*214d0*/  F2FP.F16.E4M3.UNPACK_B R12, R12 ;  /* 0x0000000cff0c723e */ /* 0x000fca00020006ff */
[----:B------:R-:W-:-:S05]  /*214e0*/  HADD2.F32 R12, -RZ, R12.H0_H0 ;  /* 0x2000000cff0c7230 */ /* 0x000fca0000004100 */
[----:B------:R-:W-:Y:S01]  /*214f0*/  FMUL R13, R12, UR21 ;  /* 0x000000150c0d7c20 */ /* 0x000fe20008400000 */
[----:B0-----:R-:W-:-:S03]  /*21500*/  @!P2 IADD3 R12, P4, P5, R6, UR11, R18 ;  /* 0x0000000b060cac10 */ /* 0x001fc6000fd9e012 */
[----:B------:R-:W-:Y:S01]  /*21510*/  FFMA R16, R38, UR20, R13 ;  /* 0x0000001426107c23 */ /* 0x000fe2000800000d */
[----:B------:R-:W-:Y:S01]  /*21520*/  @!P2 IADD3.X R13, R29, UR7, R19, P4, P5 ;  /* 0x000000071d0dac10 */ /* 0x000fe2000a7ea413 */
[----:B------:R-:W3:Y:S01]  /*21530*/  LDL.LU R38, [R1+0x528] ;  /* 0x0005280001267983 */ /* 0x000ee20000300800 */
[----:B------:R-:W0:Y:S02]  /*21540*/  @!P3 LDC.64 R18, c[0x0][0x5c0] ;  /* 0x00017000ff12bb82 */ /* 0x000e240000000a00 */
[----:B------:R-:W-:-:S05]  /*21550*/  F2FP.SATFINITE.E4M3.F32.PACK_AB_MERGE_C R17, RZ, R16, RZ ;  /* 0x00000010ff11723e */ /* 0x000fca00048070ff */
[----:B------:R1:W-:Y:S04]  /*21560*/  @!P2 STG.E.U8 desc[UR14][R12.64+0x98], R17 ;  /* 0x000098110c00a986 */ /* 0x0003e8000c10110e */
[----:B------:R-:W2:Y:S01]  /*21570*/  @!P3 LDG.E.U8 R14, desc[UR14][R8.64+0x99] ;  /* 0x0000990e080eb981 */ /* 0x000ea2000c1e1100 */
[----:B------:R-:W-:Y:S02]  /*21580*/  ISETP.LT.OR P2, PT, R27, 0x99, !P1 ;  /* 0x000000991b00780c */ /* 0x000fe40004f41670 */
[----:B-1----:R-:W-:-:S11]  /*21590*/  PRMT R12, RZ, 0x7610, R12 ;  /* 0x00007610ff0c7816 */ /* 0x002fd6000000000c */
[----:B------:R-:W1:Y:S01]  /*215a0*/  @!P2 LDC.64 R20, c[0x0][0x5c0] ;  /* 0x00017000ff14ab82 */ /* 0x000e620000000a00 */
[----:B--2---:R-:W-:-:S04]  /*215b0*/  LOP3.LUT R14, R14, 0xff, RZ, 0xc0, !PT ;  /* 0x000000ff0e0e7812 */ /* 0x004fc800078ec0ff */
[----:B------:R-:W-:-:S05]  /*215c0*/  F2FP.F16.E4M3.UNPACK_B R14, R14 ;  /* 0x0000000eff0e723e */ /* 0x000fca00020006ff */
[----:B------:R-:W-:-:S05]  /*215d0*/  HADD2.F32 R14, -RZ, R14.H0_H0 ;  /* 0x2000000eff0e7230 */ /* 0x000fca0000004100 */
[----:B------:R-:W-:Y:S01]  /*215e0*/  FMUL R15, R14, UR21 ;  /* 0x000000150e0f7c20 */ /* 0x000fe20008400000 */
[----:B0-----:R-:W-:-:S03]  /*215f0*/  @!P3 IADD3 R14, P4, P5, R6, UR11, R18 ;  /* 0x0000000b060ebc10 */ /* 0x001fc6000fd9e012 */
[----:B------:R-:W-:Y:S01]  /*21600*/  FFMA R16, R35, UR20, R15 ;  /* 0x0000001423107c23 */ /* 0x000fe2000800000f */
[----:B------:R-:W-:Y:S01]  /*21610*/  @!P3 IADD3.X R15, R29, UR7, R19, P4, P5 ;  /* 0x000000071d0fbc10 */ /* 0x000fe2000a7ea413 */
[----:B------:R-:W2:Y:S03]  /*21620*/  LDL.LU R35, [R1+0x52c] ;  /* 0x00052c0001237983 */ /* 0x000ea60000300800 */
[----:B------:R-:W-:-:S05]  /*21630*/  F2FP.SATFINITE.E4M3.F32.PACK_AB_MERGE_C R17, RZ, R16, RZ ;  /* 0x00000010ff11723e */ /* 0x000fca00048070ff */
[----:B------:R4:W-:Y:S04]  /*21640*/  @!P3 STG.E.U8 desc[UR14][R14.64+0x99], R17 ;  /* 0x000099110e00b986 */ /* 0x0009e8000c10110e */
[----:B------:R-:W3:Y:S01]  /*21650*/  @!P2 LDG.E.U8 R12, desc[UR14][R10.64+0x98] ;  /* 0x0000980e0a0ca981 */ /* 0x000ee2000c1e1100 */
[----:B------:R-:W-:Y:S02]  /*21660*/  @!P2 IADD3 R19, P4, P5, R3, UR11, R6 ;  /* 0x0000000b0313ac10 */ /* 0x000fe4000fd9e006 */
[----:B------:R-:W-:Y:S02]  /*21670*/  ISETP.LT.OR P3, PT, R27, 0x9a, !P1 ;  /* 0x0000009a1b00780c */ /* 0x000fe40004f61670 */
[----:B------:R-:W-:Y:S02]  /*21680*/  @!P2 IADD3.X R16, R0, UR7, R29, P4, P5 ;  /* 0x000000070010ac10 */ /* 0x000fe4000a7ea41d */
[----:B---3--:R-:W-:-:S04]  /*21690*/  LOP3.LUT R12, R12, 0xff, RZ, 0xc0, !PT ;  /* 0x000000ff0c0c7812 */ /* 0x008fc800078ec0ff */
[----:B------:R-:W-:-:S05]  /*216a0*/  F2FP.F16.E4M3.UNPACK_B R12, R12 ;  /* 0x0000000cff0c723e */ /* 0x000fca00020006ff */
[----:B------:R-:W-:-:S05]  /*216b0*/  HADD2.F32 R12, -RZ, R12.H0_H0 ;  /* 0x2000000cff0c7230 */ /* 0x000fca0000004100 */
[----:B------:R-:W-:Y:S01]  /*216c0*/  FMUL R13, R12, UR21 ;  /* 0x000000150c0d7c20 */ /* 0x000fe20008400000 */
[----:B-1----:R-:W-:-:S03]  /*216d0*/  @!P2 IADD3 R12, P4, R19, R20, RZ ;  /* 0x00000014130ca210 */ /* 0x002fc60007f9e0ff */
[----:B----4-:R-:W-:Y:S02]  /*216e0*/  FFMA R14, R39, UR20, R13 ;  /* 0x00000014270e7c23 */ /* 0x010fe4000800000d */
        /* <DEDUP_REMOVED lines=22> */
[----:B------:R-:W2:Y:S01]  /*21850*/  @!P2 LDG.E.U8 R12, desc[UR14][R8.64+0xa0] ;  /* 0x0000a00e080ca981 */ /* 0x000ea2000c1e1100 */
[----:B------:R-:W-:Y:S02]  /*21860*/  ISETP.LT.OR P3, PT, R27, 0xa2, !P0 ;  /* 0x000000a21b00780c */ /* 0x000fe40004761670 */
[----:B-1----:R-:W-:Y:S02]  /*21870*/  PRMT R14, RZ, 0x7610, R14 ;  /* 0x00007610ff0e7816 */ /* 0x002fe4000000000e */
[----:B--2---:R-:W-:-:S04]  /*21880*/  LOP3.LUT R12, R12, 0xff, RZ, 0xc0, !PT ;  /* 0x000000ff0c0c7812 */ /* 0x004fc800078ec0ff */
[----:B------:R-:W-:-:S05]  /*21890*/  F2FP.F16.E4M3.UNPACK_B R12, R12 ;  /* 0x0000000cff0c723e */ /* 0x000fca00020006ff */
[----:B------:R-:W-:-:S05]  /*218a0*/  HADD2.F32 R12, -RZ, R12.H0_H0 ;  /* 0x2000000cff0c7230 */ /* 0x000fca0000004100 */
[----:B------:R-:W-:Y:S01]  /*218b0*/  FMUL R13, R12, UR21 ;  /* 0x000000150c0d7c20 */ /* 0x000fe20008400000 */
[----:B0-----:R-:W-:-:S03]  /*218c0*/  @!P2 IADD3 R12, P4, P5, R6, UR11, R18 ;  /* 0x0000000b060cac10 */ /* 0x001fc6000fd9e012 */
[----:B------:R-:W-:Y:S01]  /*218d0*/  FFMA R16, R35, UR20, R13 ;  /* 0x0000001423107c23 */ /* 0x000fe2000800000d */
[----:B------:R-:W-:Y:S01]  /*218e0*/  @!P2 IADD3.X R13, R29, UR7, R19, P4, P5 ;  /* 0x000000071d0dac10 */ /* 0x000fe2000a7ea413 */
[----:B------:R-:W2:Y:S01]  /*218f0*/  LDL.LU R35, [R1+0x538] ;  /* 0x0005380001237983 */ /* 0x000ea20000300800 */
        /* <DEDUP_REMOVED lines=17> */
[----:B------:R-:W2:Y:S01]  /*21a10*/  @!P2 LDG.E.U8 R12, desc[UR14][R10.64+0xa0] ;  /* 0x0000a00e0a0ca981 */ /* 0x000ea2000c1e1100 */
[----:B------:R-:W-:Y:S02]  /*21a20*/  @!P2 IADD3 R19, P4, P5, R3, UR11, R6 ;  /* 0x0000000b0313ac10 */ /* 0x000fe4000fd9e006 */
[----:B------:R-:W-:Y:S02]  /*21a30*/  ISETP.LT.OR P3, PT, R27, 0xa2, !P1 ;  /* 0x000000a21b00780c */ /* 0x000fe40004f61670 */
[----:B------:R-:W-:Y:S02]  /*21a40*/  @!P2 IADD3.X R16, R0, UR7, R29, P4, P5 ;  /* 0x000000070010ac10 */ /* 0x000fe4000a7ea41d */
[----:B--2---:R-:W-:-:S04]  /*21a50*/  LOP3.LUT R12, R12, 0xff, RZ, 0xc0, !PT ;  /* 0x000000ff0c0c7812 */ /* 0x004fc800078ec0ff */
[----:B------:R-:W-:-:S05]  /*21a60*/  F2FP.F16.E4M3.UNPACK_B R12, R12 ;  /* 0x0000000cff0c723e */ /* 0x000fca00020006ff */
[----:B------:R-:W-:-:S05]  /*21a70*/  HADD2.F32 R12, -RZ, R12.H0_H0 ;  /* 0x2000000cff0c7230 */ /* 0x000fca0000004100 */
[----:B------:R-:W-:Y:S01]  /*21a80*/  FMUL R13, R12, UR21 ;  /* 0x000000150c0d7c20 */ /* 0x000fe20008400000 */
[----:B-1----:R-:W-:Y:S02]  /*21a90*/  @!P2 IADD3 R12, P4, R19, R20, RZ ;  /* 0x00000014130ca210 */ /* 0x002fe40007f9e0ff */
[----:B------:R-:W0:Y:S01]  /*21aa0*/  @!P3 LDC.64 R18, c[0x0][0x5c0] ;  /* 0x00017000ff12bb82 */ /* 0x000e220000000a00 */
[----:B----4-:R-:W-:Y:S02]  /*21ab0*/  FFMA R14, R38, UR20, R13 ;  /* 0x00000014260e7c23 */ /* 0x010fe4000800000d */
[----:B------:R-:W-:Y:S01]  /*21ac0*/  @!P2 IMAD.X R13, R16, 0x1, R21, P4 ;  /* 0x00000001100da824 */ /* 0x000fe200020e0615 */
[----:B------:R-:W2:Y:S02]  /*21ad0*/  LDL.LU R38, [R1+0x540] ;  /* 0x0005400001267983 */ /* 0x000ea40000300800 */
[----:B------:R-:W-:Y:S02]  /*21ae0*/  F2FP.SATFINITE.E4M3.F32.PACK_AB_MERGE_C R15, RZ, R14, RZ ;  /* 0x0000000eff0f723e */ /* 0x000fe400048070ff */
[----:B------:R-:W-:-:S03]  /*21af0*/  PRMT R14, RZ, 0x7610, R14 ;  /* 0x00007610ff0e7816 */ /* 0x000fc6000000000e */
[----:B------:R0:W-:Y:S04]  /*21b00*/  @!P2 STG.E.U8 desc[UR14][R12.64+0xa0], R15 ;  /* 0x0000a00f0c00a986 */ /* 0x0001e8000c10110e */
[----:B------:R-:W4:Y:S01]  /*21b10*/  @!P3 LDG.E.U8 R14, desc[UR14][R10.64+0xa1] ;  /* 0x0000a10e0a0eb981 */ /* 0x000f22000c1e1100 */
[----:B------:R-:W-:Y:S02]  /*21b20*/  @!P3 IADD3 R17, P4, P5, R3, UR11, R6 ;  /* 0x0000000b0311bc10 */ /* 0x000fe4000fd9e006 */
[----:B------:R-:W-:Y:S02]  /*21b30*/  ISETP.LT.OR P2, PT, R27, 0xa9, !P0 ;  /* 0x000000a91b00780c */ /* 0x000fe40004741670 */
[----:B------:R-:W-:Y:S02]  /*21b40*/  @!P3 IADD3.X R16, R0, UR7, R29, P4, P5 ;  /* 0x000000070010bc10 */ /* 0x000fe4000a7ea41d */
[----:B0-----:R-:W-:-:S05]  /*21b50*/  @!P3 IADD3 R12, P4, R17, R18, RZ ;  /* 0x00000012110cb210 */ /* 0x001fca0007f9e0ff */
[----:B------:R-:W-:-:S04]  /*21b60*/  @!P3 IMAD.X R13, R16, 0x1, R19, P4 ;  /* 0x00000001100db824 */ /* 0x000fc800020e0613 */
[----:B------:R-:W0:Y:S01]  /*21b70*/  @!P2 LDC.64 R18, c[0x0][0x5c0] ;  /* 0x00017000ff12ab82 */ /* 0x000e220000000a00 */
        /* <DEDUP_REMOVED lines=35> */
[----:B------:R-:W3:Y:S04]  /*21db0*/  LDL.LU R39, [R1+0x54c] ;  /* 0x00054c0001277983 */ /* 0x000ee80000300800 */
[----:B------:R4:W-:Y:S04]  /*21dc0*/  @!P3 STG.E.U8 desc[UR14][R12.64+0xa9], R17 ;  /* 0x0000a9110c00b986 */ /* 0x0009e8000c10110e */
[----:B------:R-:W4:Y:S01]  /*21dd0*/  @!P2 LDG.E.U8 R14, desc[UR14][R10.64+0xa8] ;  /* 0x0000a80e0a0ea981 */ /* 0x000f22000c1e1100 */
[----:B------:R-:W-:-:S02]  /*21de0*/  @!P2 IADD3 R19, P4, P5, R3, UR11, R6 ;  /* 0x0000000b0313ac10 */ /* 0x000fc4000fd9e006 */
[----:B------:R-:W-:Y:S02]  /*21df0*/  ISETP.LT.OR P3, PT, R27, 0xaa, !P1 ;  /* 0x000000aa1b00780c */ /* 0x000fe40004f61670 */
[----:B------:R-:W-:Y:S02]  /*21e00*/  @!P2 IADD3.X R16, R0, UR7, R29, P4, P5 ;  /* 0x000000070010ac10 */ /* 0x000fe4000a7ea41d */
[----:B----4-:R-:W-:-:S04]  /*21e10*/  LOP3.LUT R14, R14, 0xff, RZ, 0xc0, !PT ;  /* 0x000000ff0e0e7812 */ /* 0x010fc800078ec0ff */
[----:B------:R-:W-:-:S05]  /*21e20*/  F2FP.F16.E4M3.UNPACK_B R14, R14 ;  /* 0x0000000eff0e723e */ /* 0x000fca00020006ff */
[----:B------:R-:W-:-:S05]  /*21e30*/  HADD2.F32 R14, -RZ, R14.H0_H0 ;  /* 0x2000000eff0e7230 */ /* 0x000fca0000004100 */
[----:B------:R-:W-:Y:S01]  /*21e40*/  FMUL R15, R14, UR21 ;  /* 0x000000150e0f7c20 */ /* 0x000fe20008400000 */
[----:B-1----:R-:W-:-:S03]  /*21e50*/  @!P2 IADD3 R14, P4, R19, R20, RZ ;  /* 0x00000014130ea210 */ /* 0x002fc60007f9e0ff */
[----:B------:R-:W-:Y:S02]  /*21e60*/  FFMA R12, R35, UR20, R15 ;  /* 0x00000014230c7c23 */ /* 0x000fe4000800000f */
[----:B------:R-:W-:Y:S01]  /*21e70*/  @!P2 IMAD.X R15, R16, 0x1, R21, P4 ;  /* 0x00000001100fa824 */ /* 0x000fe200020e0615 */
[----:B------:R-:W4:Y:S01]  /*21e80*/  LDL.LU R35, [R1+0x550] ;  /* 0x0005500001237983 */ /* 0x000f220000300800 */
[----:B------:R-:W0:Y:S01]  /*21e90*/  @!P3 LDC.64 R20, c[0x0][0x5c0] ;  /* 0x00017000ff14bb82 */ /* 0x000e220000000a00 */
[----:B------:R-:W-:Y:S02]  /*21ea0*/  F2FP.SATFINITE.E4M3.F32.PACK_AB_MERGE_C R17, RZ, R12, RZ ;  /* 0x0000000cff11723e */ /* 0x000fe400048070ff */
[----:B------:R-:W-:-:S03]  /*21eb0*/  PRMT R12, RZ, 0x7610, R12 ;  /* 0x00007610ff0c7816 */ /* 0x000fc6000000000c */
        /* <DEDUP_REMOVED lines=39> */
[----:B----4-:R-:W-:Y:S01]  /*22130*/  FFMA R16, R35, UR20, R13 ;  /* 0x0000001423107c23 */ /* 0x010fe2000800000d */
        /* <DEDUP_REMOVED lines=33> */
[----:B------:R-:W-:Y:S01]  /*22350*/  ISETP.LT.OR P0, PT, R27, 0xba, !P0 ;  /* 0x000000ba1b00780c */ /* 0x000fe20004701670 */
[----:B------:R-:W3:Y:S01]  /*22360*/  LDL.LU R35, [R1+0x564] ;  /* 0x0005640001237983 */ /* 0x000ee20000300800 */
[----:B------:R-:W-:Y:S02]  /*22370*/  F2FP.SATFINITE.E4M3.F32.PACK_AB_MERGE_C R17, RZ, R14, RZ ;  /* 0x0000000eff11723e */ /* 0x000fe400048070ff */
[----:B------:R-:W-:-:S03]  /*22380*/  PRMT R14, RZ, 0x7610, R14 ;  /* 0x00007610ff0e7816 */ /* 0x000fc6000000000e */
[----:B------:R1:W-:Y:S04]  /*22390*/  @!P3 STG.E.U8 desc[UR14][R12.64+0xb1], R17 ;  /* 0x0000b1110c00b986 */ /* 0x0003e8000c10110e */
[----:B------:R-:W4:Y:S01]  /*223a0*/  @!P2 LDG.E.U8 R14, desc[UR14][R8.64+0xb8] ;  /* 0x0000b80e080ea981 */ /* 0x000f22000c1e1100 */
        /* <DEDUP_REMOVED lines=11> */
[----:B------:R4:W2:Y:S01]  /*22460*/  @!P0 LDG.E.U8 R12, desc[UR14][R8.64+0xb9] ;  /* 0x0000b90e080c8981 */ /* 0x0008a2000c1e1100 */
[----:B------:R-:W-:Y:S02]  /*22470*/  ISETP.LT.OR P2, PT, R27, 0xb9, !P1 ;  /* 0x000000b91b00780c */ /* 0x000fe40004f41670 */
[----:B----4-:R-:W-:Y:S02]  /*22480*/  PRMT R8, RZ, 0x7610, R8 ;  /* 0x00007610ff087816 */ /* 0x010fe40000000008 */
[----:B--2---:R-:W-:-:S04]  /*22490*/  LOP3.LUT R12, R12, 0xff, RZ, 0xc0, !PT ;  /* 0x000000ff0c0c7812 */ /* 0x004fc800078ec0ff */
[----:B------:R-:W-:-:S05]  /*224a0*/  F2FP.F16.E4M3.UNPACK_B R12, R12 ;  /* 0x0000000cff0c723e */ /* 0x000fca00020006ff */
[----:B------:R-:W-:-:S05]  /*224b0*/  HADD2.F32 R12, -RZ, R12.H0_H0 ;  /* 0x2000000cff0c7230 */ /* 0x000fca0000004100 */
[----:B------:R-:W-:Y:S01]  /*224c0*/  FMUL R13, R12, UR21 ;  /* 0x000000150c0d7c20 */ /* 0x000fe20008400000 */
[----:B0-----:R-:W-:-:S03]  /*224d0*/  @!P0 IADD3 R12, P3, P4, R6, UR11, R18 ;  /* 0x0000000b060c8c10 */ /* 0x001fc6000fc7e012 */
[----:B------:R-:W-:Y:S01]  /*224e0*/  FFMA R16, R38, UR20, R13 ;  /* 0x0000001426107c23 */ /* 0x000fe2000800000d */
[----:B------:R-:W-:Y:S02]  /*224f0*/  @!P0 IADD3.X R13, R29, UR7, R19, P3, P4 ;  /* 0x000000071d0d8c10 */ /* 0x000fe40009fe8413 */
[----:B------:R-:W0:Y:S02]  /*22500*/  @!P2 LDC.64 R18, c[0x0][0x5c0] ;  /* 0x00017000ff12ab82 */ /* 0x000e240000000a00 */
[----:B-1----:R-:W-:-:S05]  /*22510*/  F2FP.SATFINITE.E4M3.F32.PACK_AB_MERGE_C R15, RZ, R16, RZ ;  /* 0x00000010ff0f723e */ /* 0x002fca00048070ff */
[----:B------:R1:W-:Y:S04]  /*22520*/  @!P0 STG.E.U8 desc[UR14][R12.64+0xb9], R15 ;  /* 0x0000b90f0c008986 */ /* 0x0003e8000c10110e */
[----:B------:R-:W2:Y:S01]  /*22530*/  @!P2 LDG.E.U8 R8, desc[UR14][R10.64+0xb8] ;  /* 0x0000b80e0a08a981 */ /* 0x000ea2000c1e1100 */
[----:B------:R-:W-:-:S04]  /*22540*/  @!P2 IADD3 R17, P0, P3, R3, UR11, R6 ;  /* 0x0000000b0311ac10 */ /* 0x000fc8000fb1e006 */
[----:B------:R-:W-:Y:S02]  /*22550*/  @!P2 IADD3.X R16, R0, UR7, R29, P0, P3 ;  /* 0x000000070010ac10 */ /* 0x000fe400087e641d */
[----:B------:R-:W-:Y:S01]  /*22560*/  ISETP.LT.OR P1, PT, R27, 0xba, !P1 ;  /* 0x000000ba1b00780c */ /* 0x000fe20004f21670 */
[----:B------:R-:W-:Y:S01]  /*22570*/  BSSY B1, `(.L_x_33) ;  /* 0x000000d000017945 */ /* 0x000fe20003800000 */
[----:B-1----:R-:W-:Y:S02]  /*22580*/  PRMT R12, RZ, 0x7610, R12 ;  /* 0x00007610ff0c7816 */ /* 0x002fe4000000000c */
[----:B--2---:R-:W-:-:S04]  /*22590*/  LOP3.LUT R8, R8, 0xff, RZ, 0xc0, !PT ;  /* 0x000000ff08087812 */ /* 0x004fc800078ec0ff */
[----:B------:R-:W-:-:S05]  /*225a0*/  F2FP.F16.E4M3.UNPACK_B R8, R8 ;  /* 0x00000008ff08723e */ /* 0x000fca00020006ff */
[----:B------:R-:W-:-:S05]  /*225b0*/  HADD2.F32 R8, -RZ, R8.H0_H0 ;  /* 0x20000008ff087230 */ /* 0x000fca0000004100 */
[----:B------:R-:W-:Y:S01]  /*225c0*/  FMUL R9, R8, UR21 ;  /* 0x0000001508097c20 */ /* 0x000fe20008400000 */
[----:B0-----:R-:W-:-:S03]  /*225d0*/  @!P2 IADD3 R8, P4, R17, R18, RZ ;  /* 0x000000121108a210 */ /* 0x001fc60007f9e0ff */
[----:B---3--:R-:W-:Y:S02]  /*225e0*/  FFMA R14, R35, UR20, R9 ;  /* 0x00000014230e7c23 */ /* 0x008fe40008000009 */
[----:B------:R-:W-:-:S03]  /*225f0*/  @!P2 IMAD.X R9, R16, 0x1, R19, P4 ;  /* 0x000000011009a824 */ /* 0x000fc600020e0613 */
[----:B------:R-:W-:-:S05]  /*22600*/  F2FP.SATFINITE.E4M3.F32.PACK_AB_MERGE_C R13, RZ, R14, RZ ;  /* 0x0000000eff0d723e */ /* 0x000fca00048070ff */
[----:B------:R0:W-:Y:S01]  /*22610*/  @!P2 STG.E.U8 desc[UR14][R8.64+0xb8], R13 ;  /* 0x0000b80d0800a986 */ /* 0x0001e2000c10110e */
[----:B------:R-:W-:Y:S05]  /*22620*/  @P1 BRA `(.L_x_34) ;  /* 0x0000000000041947 */ /* 0x000fea0003800000 */
[----:B------:R1:W5:Y:S02]  /*22630*/  LDG.E.U8 R12, desc[UR14][R10.64+0xb9] ;  /* 0x0000b90e0a0c7981 */ /* 0x000364000c1e1100 */
.L_x_34:
[----:B------:R-:W-:Y:S05]  /*22640*/  BSYNC B1 ;  /* 0x0000000000017941 */ /* 0x000fea0003800000 */
.L_x_33:
[----:B------:R-:W-:Y:S05]  /*22650*/  @P1 BRA `(.L_x_35) ;  /* 0x000000b8006c1947 */ /* 0x000fea0003800000 */
[----:B0-----:R-:W2:Y:S01]  /*22660*/  LDL.LU R8, [R1+0x568] ;  /* 0x0005680001087983 */ /* 0x001ea20000300800 */
[----:B-----5:R-:W-:Y:S01]  /*22670*/  LOP3.LUT R12, R12, 0xff, RZ, 0xc0, !PT ;  /* 0x000000ff0c0c7812 */ /* 0x020fe200078ec0ff */
[----:B------:R-:W-:Y:S01]  /*22680*/  ULDC.64 UR8, c[0x0][0x5c0] ;  /* 0x0001700000087ab9 */ /* 0x000fe20000000a00 */
[----:B------:R-:W-:Y:S02]  /*22690*/  IADD3 R6, P0, P1, R3, UR11, R6 ;  /* 0x0000000b03067c10 */ /* 0x000fe4000f91e006 */
[----:B------:R-:W-:Y:S02]  /*226a0*/  F2FP.F16.E4M3.UNPACK_B R12, R12 ;  /* 0x0000000cff0c723e */ /* 0x000fe400020006ff */
[----:B------:R-:W-:Y:S02]  /*226b0*/  IADD3.X R29, R0, UR7, R29, P0, P1 ;  /* 0x00000007001d7c10 */ /* 0x000fe400087e241d */
[----:B------:R-:W-:Y:S01]  /*226c0*/  IADD3 R6, P0, R6, UR8, RZ ;  /* 0x0000000806067c10 */ /* 0x000fe2000ff1e0ff */
[----:B------:R-:W-:-:S03]  /*226d0*/  HADD2.F32 R12, -RZ, R12.H0_H0 ;  /* 0x2000000cff0c7230 */ /* 0x000fc60000004100 */
[----:B------:R-:W-:Y:S02]  /*226e0*/  IADD3.X R7, R29, UR9, RZ, P0, !PT ;  /* 0x000000091d077c10 */ /* 0x000fe400087fe4ff */
[----:B------:R-:W-:-:S04]  /*226f0*/  FMUL R12, R12, UR21 ;  /* 0x000000150c0c7c20 */ /* 0x000fc80008400000 */
[----:B--2---:R-:W-:-:S05]  /*22700*/  FFMA R12, R8, UR20, R12 ;  /* 0x00000014080c7c23 */ /* 0x004fca000800000c */
[----:B------:R-:W-:-:S05]  /*22710*/  F2FP.SATFINITE.E4M3.F32.PACK_AB_MERGE_C R9, RZ, R12, RZ ;  /* 0x0000000cff09723e */ /* 0x000fca00048070ff */
[----:B------:R2:W-:Y:S01]  /*22720*/  STG.E.U8 desc[UR14][R6.64+0xb9], R9 ;  /* 0x0000b90906007986 */ /* 0x0005e2000c10110e */
[----:B------:R-:W-:Y:S05]  /*22730*/  BRA `(.L_x_35) ;  /* 0x000000b800347947 */ /* 0x000fea0003800000 */
.L_x_32:
[----:B------:R-:W-:Y:S01]  /*22740*/  ISETP.GE.AND P4, PT, R26, 0x1, PT ;  /* 0x000000011a00780c */ /* 0x000fe20003f86270 */
[----:B------:R-:W-:Y:S01]  /*22750*/  FMUL R28, R9, UR20 ;  /* 0x00000014091c7c20 */ /* 0x000fe20008400000 */
[----:B------:R-:W-:Y:S01]  /*22760*/  FMUL R10, R10, UR20 ;  /* 0x000000140a0a7c20 */ /* 0x000fe20008400000 */
[----:B------:R-:W-:Y:S01]  /*22770*/  FMUL R13, R13, UR20 ;  /* 0x000000140d0d7c20 */ /* 0x000fe20008400000 */
[----:B------:R-:W-:Y:S01]  /*22780*/  ISETP.LT.OR P0, PT, R27, 0x1, !P4 ;  /* 0x000000011b00780c */ /* 0x000fe20006701670 */
[----:B------:R-:W-:Y:S01]  /*22790*/  FMUL R14, R14, UR20 ;  /* 0x000000140e0e7c20 */ /* 0x000fe20008400000 */
[----:B------:R-:W-:Y:S01]  /*227a0*/  FMUL R15, R15, UR20 ;  /* 0x000000140f0f7c20 */ /* 0x000fe20008400000 */
[----:B------:R-:W-:Y:S01]  /*227b0*/  FMUL R16, R16, UR20 ;  /* 0x0000001410107c20 */ /* 0x000fe20008400000 */
[----:B------:R-:W-:Y:S01]  /*227c0*/  FMUL R17, R17, UR20 ;  /* 0x0000001411117c20 */ /* 0x000fe20008400000 */
[----:B------:R-:W-:Y:S01]  /*227d0*/  FMUL R18, R18, UR20 ;  /* 0x0000001412127c20 */ /* 0x000fe20008400000 */
[----:B------:R-:W-:Y:S01]  /*227e0*/  LOP3.LUT R7, R7, 0xffffbfff, RZ, 0xc0, !PT ;  /* 0xffffbfff07077812 */ /* 0x000fe200078ec0ff */
[----:B------:R-:W-:Y:S01]  /*227f0*/  FMUL R19, R19, UR20 ;  /* 0x0000001413137c20 */ /* 0x000fe20008400000 */
[----:B------:R-:W-:Y:S01]  /*22800*/  FMUL R20, R20, UR20 ;  /* 0x0000001414147c20 */ /* 0x000fe20008400000 */
[----:B------:R-:W-:Y:S01]  /*22810*/  FMUL R21, R21, UR20 ;  /* 0x0000001415157c20 */ /* 0x000fe20008400000 */
[----:B------:R-:W-:Y:S01]  /*22820*/  FMUL R22, R22, UR20 ;  /* 0x0000001416167c20 */ /* 0x000fe20008400000 */
[----:B------:R-:W-:Y:S01]  /*22830*/  FMUL R23, R23, UR20 ;  /* 0x0000001417177c20 */ /* 0x000fe20008400000 */
[----:B------:R-:W-:Y:S01]  /*22840*/  FMUL R216, R216, UR20 ;  /* 0x00000014d8d87c20 */ /* 0x000fe20008400000 */
[----:B------:R-:W0:Y:S01]  /*22850*/  @!P0 LDC.64 R24, c[0x0][0x5c0] ;  /* 0x00017000ff188b82 */ /* 0x000e220000000a00 */
[----:B------:R-:W-:Y:S01]  /*22860*/  F2FP.SATFINITE.E4M3.F32.PACK_AB_MERGE_C R28, RZ, R28, RZ ;  /* 0x0000001cff1c723e */ /* 0x000fe200048070ff */
[----:B------:R-:W-:Y:S01]  /*22870*/  FMUL R217, R217, UR20 ;  /* 0x00000014d9d97c20 */ /* 0x000fe20008400000 */
        /* <DEDUP_REMOVED lines=16> */
[----:B------:R-:W2:Y:S01]  /*22980*/  LDL.LU R56, [R1+0x180] ;  /* 0x0001800001387983 */ /* 0x000ea20000300800 */
[----:B------:R-:W-:Y:S01]  /*22990*/  FMUL R233, R233, UR20 ;  /* 0x00000014e9e97c20 */ /* 0x000fe20008400000 */
[----:B------:R-:W-:Y:S01]  /*229a0*/  FMUL R234, R234, UR20 ;  /* 0x00000014eaea7c20 */ /* 0x000fe20008400000 */
[----:B------:R-:W-:Y:S01]  /*229b0*/  FMUL R235, R235, UR20 ;  /* 0x00000014ebeb7c20 */ /* 0x000fe20008400000 */
[----:B------:R-:W-:Y:S01]  /*229c0*/  FMUL R236, R236, UR20 ;  /* 0x00000014ecec7c20 */ /* 0x000fe20008400000 */
[----:B0-----:R-:W-:Y:S01]  /*229d0*/  @!P0 IADD3 R24, P1, R6, R24, RZ ;  /* 0x0000001806188210 */ /* 0x001fe20007f3e0ff */
[----:B------:R-:W4:Y:S01]  /*229e0*/  LDL.LU R55, [R1+0x184] ;  /* 0x0001840001377983 */ /* 0x000f220000300800 */
[----:B------:R-:W-:Y:S01]  /*229f0*/  FMUL R237, R237, UR20 ;  /* 0x00000014eded7c20 */ /* 0x000fe20008400000 */
[----:B-----5:R-:W-:Y:S01]  /*22a00*/  LOP3.LUT R5, R5, 0xefffffff, RZ, 0xc0, !PT ;  /* 0xefffffff05057812 */ /* 0x020fe200078ec0ff */
[----:B------:R-:W-:Y:S01]  /*22a10*/  ULDC.64 UR6, c[0x0][0x5c8] ;  /* 0x0001720000067ab9 */ /* 0x000fe20000000a00 */
[----:B------:R-:W-:Y:S01]  /*22a20*/  @!P0 IMAD.X R25, R29, 0x1, R25, P1 ;  /* 0x000000011d198824 */ /* 0x000fe200008e0619 */
[----:B------:R-:W-:Y:S01]  /*22a30*/  F2FP.SATFINITE.E4M3.F32.PACK_AB_MERGE_C R10, RZ, R10, RZ ;  /* 0x0000000aff0a723e */ /* 0x000fe200048070ff */
[----:B------:R-:W3:Y:S01]  /*22a40*/  LDL.LU R54, [R1+0x188] ;  /* 0x0001880001367983 */ /* 0x000ee20000300800 */
[----:B------:R-:W-:-:S02]  /*22a50*/  F2FP.SATFINITE.E4M3.F32.PACK_AB_MERGE_C R13, RZ, R13, RZ ;  /* 0x0000000dff0d723e */ /* 0x000fc400048070ff */
[----:B------:R-:W-:Y:S01]  /*22a60*/  F2FP.SATFINITE.E4M3.F32.PACK_AB_MERGE_C R14, RZ, R14, RZ ;  /* 0x0000000eff0e723e */ /* 0x000fe200048070ff */
[----:B------:R0:W-:Y:S01]  /*22a70*/  @!P0 STG.E.U8 desc[UR14][R24.64], R28 ;  /* 0x0000001c18008986 */ /* 0x0001e2000c10110e */
[----:B------:R-:W-:Y:S02]  /*22a80*/  ISETP.LT.OR P0, PT, R27, 0x2, !P4 ;  /* 0x000000021b00780c */ /* 0x000fe40006701670 */
[----:B------:R-:W-:Y:S01]  /*22a90*/  F2FP.SATFINITE.E4M3.F32.PACK_AB_MERGE_C R15, RZ, R15, RZ ;  /* 0x0000000fff0f723e */ /* 0x000fe200048070ff */
[----:B------:R-:W3:Y:S01]  /*22aa0*/  LDL.LU R62, [R1+0x18c] ;  /* 0x00018c00013e7983 */ /* 0x000ee20000300800 */
[----:B------:R-:W-:Y:S02]  /*22ab0*/  F2FP.SATFINITE.E4M3.F32.PACK_AB_MERGE_C R16, RZ, R16, RZ ;  /* 0x00000010ff10723e */ /* 0x000fe400048070ff */
[----:B------:R-:W-:Y:S02]  /*22ac0*/  F2FP.SATFINITE.E4M3.F32.PACK_AB_MERGE_C R17, RZ, R17, RZ ;  /* 0x00000011ff11723e */ /* 0x000fe400048070ff */
[----:B------:R-:W-:-:S02]  /*22ad0*/  F2FP.SATFINITE.E4M3.F32.PACK_AB_MERGE_C R18, RZ, R18, RZ ;  /* 0x00000012ff12723e */ /* 0x000fc400048070ff */
[----:B------:R-:W-:Y:S01]  /*22ae0*/  F2FP.SATFINITE.E4M3.F32.PACK_AB_MERGE_C R19, RZ, R19, RZ ;  /* 0x00000013ff13723e */ /* 0x000fe200048070ff */
[----:B0-----:R-:W-:Y:S01]  /*22af0*/  FMUL R28, R11, UR20 ;  /* 0x000000140b1c7c20 */ /* 0x001fe20008400000 */
[----:B------:R-:W-:Y:S01]  /*22b00*/  F2FP.SATFINITE.E4M3.F32.PACK_AB_MERGE_C R20, RZ, R20, RZ ;  /* 0x00000014ff14723e */ /* 0x000fe200048070ff */
[----:B------:R-:W0:Y:S01]  /*22b10*/  @!P0 LDC.64 R24, c[0x0][0x5c0] ;  /* 0x00017000ff188b82 */ /* 0x000e220000000a00 */
[----:B------:R-:W-:Y:S02]  /*22b20*/  F2FP.SATFINITE.E4M3.F32.PACK_AB_MERGE_C R21, RZ, R21, RZ ;  /* 0x00000015ff15723e */ /* 0x000fe400048070ff */
[----:B------:R-:W-:Y:S02]  /*22b30*/  F2FP.SATFINITE.E4M3.F32.PACK_AB_MERGE_C R28, RZ, R28, RZ ;  /* 0x0000001cff1c723e */ /* 0x000fe400048070ff */
[----:B------:R-:W-:Y:S02]  /*22b40*/  F2FP.SATFINITE.E4M3.F32.PACK_AB_MERGE_C R22, RZ, R22, RZ ;  /* 0x00000016ff16723e */ /* 0x000fe400048070ff */
[----:B------:R-:W-:-:S02]  /*22b50*/  F2FP.SATFINITE.E4M3.F32.PACK_AB_MERGE_C R23, RZ, R23, RZ ;  /* 0x00000017ff17723e */ /* 0x000fc400048070ff */
[----:B------:R-:W-:Y:S02]  /*22b60*/  F2FP.SATFINITE.E4M3.F32.PACK_AB_MERGE_C R216, RZ, R216, RZ ;  /* 0x000000d8ffd8723e */ /* 0x000fe400048070ff */
[----:B------:R-:W-:Y:S02]  /*22b70*/  F2FP.SATFINITE.E4M3.F32.PACK_AB_MERGE_C R217, RZ, R217, RZ ;  /* 0x000000d9ffd9723e */ /* 0x000fe400048070ff */
[----:B------:R-:W-:Y:S02]  /*22b80*/  F2FP.SATFINITE.E4M3.F32.PACK_AB_MERGE_C R218, RZ, R218, RZ ;  /* 0x000000daffda723e */ /* 0x000fe400048070ff */
[----:B------:R-:W-:Y:S02]  /*22b90*/  F2FP.SATFINITE.E4M3.F32.PACK_AB_MERGE_C R219, RZ, R219, RZ ;  /* 0x000000dbffdb723e */ /* 0x000fe400048070ff */
[----:B------:R-:W-:Y:S02]  /*22ba0*/  F2FP.SATFINITE.E4M3.F32.PACK_AB_MERGE_C R220, RZ, R220, RZ ;  /* 0x000000dcffdc723e */ /* 0x000fe400048070ff */
[----:B------:R-:W-:-:S02]  /*22bb0*/  F2FP.SATFINITE.E4M3.F32.PACK_AB_MERGE_C R221, RZ, R221, RZ ;  /* 0x000000ddffdd723e */ /* 0x000fc400048070ff */
[----:B------:R-:W-:Y:S02]  /*22bc0*/  F2FP.SATFINITE.E4M3.F32.PACK_AB_MERGE_C R222, RZ, R222, RZ ;  /* 0x000000deffde723e */ /* 0x000fe400048070ff */
[----:B------:R-:W-:Y:S02]  /*22bd0*/  F2FP.SATFINITE.E4M3.F32.PACK_AB_MERGE_C R223, RZ, R223, RZ ;  /* 0x000000dfffdf723e */ /* 0x000fe400048070ff */
[----:B0-----:R-:W-:Y:S02]  /*22be0*/  @!P0 IADD3 R24, P1, R6, R24, RZ ;  /* 0x0000001806188210 */ /* 0x001fe40007f3e0ff */
[----:B------:R-:W-:Y:S02]  /*22bf0*/  F2FP.SATFINITE.E4M3.F32.PACK_AB_MERGE_C R224, RZ, R224, RZ ;  /* 0x000000e0ffe0723e */ /* 0x000fe400048070ff */
[----:B------:R-:W-:Y:S01]  /*22c00*/  F2FP.SATFINITE.E4M3.F32.PACK_AB_MERGE_C R225, RZ, R225, RZ ;  /* 0x000000e1ffe1723e */ /* 0x000fe200048070ff */
[----:B------:R-:W-:Y:S01]  /*22c10*/  @!P0 IMAD.X R25, R29, 0x1, R25, P1 ;  /* 0x000000011d198824 */ /* 0x000fe200008e0619 */
[----:B------:R-:W-:-:S02]  /*22c20*/  ISETP.GE.AND P1, PT, R26, 0x9, PT ;  /* 0x000000091a00780c */ /* 0x000fc40003f26270 */
[----:B------:R-:W-:Y:S02]  /*22c30*/  F2FP.SATFINITE.E4M3.F32.PACK_AB_MERGE_C R226, RZ, R226, RZ ;  /* 0x000000e2ffe2723e */ /* 0x000fe400048070ff */
[C---:B------:R-:W-:Y:S01]  /*22c40*/  ISETP.LT.OR P2, PT, R27.reuse, 0x1, !P1 ;  /* 0x000000011b00780c */ /* 0x040fe20004f41670 */
[----:B------:R0:W-:Y:S01]  /*22c50*/  @!P0 STG.E.U8 desc[UR14][R24.64+0x1], R10 ;  /* 0x0000010a18008986 */ /* 0x0001e2000c10110e */
[----:B------:R-:W-:Y:S02]  /*22c60*/  ISETP.LT.OR P0, PT, R27, 0x2, !P1 ;  /* 0x000000021b00780c */ /* 0x000fe40004f01670 */
[----:B------:R-:W-:Y:S02]  /*22c70*/  F2FP.SATFINITE.E4M3.F32.PACK_AB_MERGE_C R227, RZ, R227, RZ ;  /* 0x000000e3ffe3723e */ /* 0x000fe400048070ff */
[----:B------:R-:W-:Y:S02]  /*22c80*/  F2FP.SATFINITE.E4M3.F32.PACK_AB_MERGE_C R228, RZ, R228, RZ ;  /* 0x000000e4ffe4723e */ /* 0x000fe400048070ff */
[----:B------:R-:W-:-:S02]  /*22c90*/  F2FP.SATFINITE.E4M3.F32.PACK_AB_MERGE_C R229, RZ, R229, RZ ;  /* 0x000000e5ffe5723e */ /* 0x000fc400048070ff */
[----:B------:R-:W-:Y:S02]  /*22ca0*/  F2FP.SATFINITE.E4M3.F32.PACK_AB_MERGE_C R230, RZ, R230, RZ ;  /* 0x000000e6ffe6723e */ /* 0x000fe400048070ff */
[----:B------:R-:W-:Y:S01]  /*22cb0*/  F2FP.SATFINITE.E4M3.F32.PACK_AB_MERGE_C R231, RZ, R231, RZ ;  /* 0x000000e7ffe7723e */ /* 0x000fe200048070ff */
[----:B0-----:R-:W0:Y:S01]  /*22cc0*/  @!P2 LDC.64 R24, c[0x0][0x5c0] ;  /* 0x00017000ff18ab82 */ /* 0x001e220000000a00 */
[----:B------:R-:W-:Y:S02]  /*22cd0*/  F2FP.SATFINITE.E4M3.F32.PACK_AB_MERGE_C R232, RZ, R232, RZ ;  /* 0x000000e8ffe8723e */ /* 0x000fe400048070ff */
[----:B------:R-:W-:Y:S02]  /*22ce0*/  F2FP.SATFINITE.E4M3.F32.PACK_AB_MERGE_C R233, RZ, R233, RZ ;  /* 0x000000e9ffe9723e */ /* 0x000fe400048070ff */
[----:B------:R-:W-:Y:S02]  /*22cf0*/  F2FP.SATFINITE.E4M3.F32.PACK_AB_MERGE_C R234, RZ, R234, RZ ;  /* 0x000000eaffea723e */ /* 0x000fe400048070ff */
[----:B------:R-:W-:-:S02]  /*22d00*/  F2FP.SATFINITE.E4M3.F32.PACK_AB_MERGE_C R235, RZ, R235, RZ ;  /* 0x000000ebffeb723e */ /* 0x000fc400048070ff */
[----:B------:R-:W-:Y:S02]  /*22d10*/  F2FP.SATFINITE.E4M3.F32.PACK_AB_MERGE_C R236, RZ, R236, RZ ;  /* 0x000000ecffec723e */ /* 0x000fe400048070ff */
[----:B------:R-:W-:Y:S02]  /*22d20*/  F2FP.SATFINITE.E4M3.F32.PACK_AB_MERGE_C R237, RZ, R237, RZ ;  /* 0x000000edffed723e */ /* 0x000fe400048070ff */
[----:B0-----:R-:W-:Y:S01]  /*22d30*/  @!P2 IADD3 R10, P3, P5, R6, R24, R3 ;  /* 0x00000018060aa210 */ /* 0x001fe20007d7e003 */
[----:B------:R-:W-:-:S03]  /*22d40*/  FMUL R24, R12, UR20 ;  /* 0x000000140c187c20 */ /* 0x000fc60008400000 */
[----:B------:R-:W-:Y:S02]  /*22d50*/  @!P2 IADD3.X R11, R29, R25, R0, P3, P5 ;  /* 0x000000191d0ba210 */ /* 0x000fe40001fea400 */
[----:B------:R-:W-:-:S03]  /*22d60*/  F2FP.SATFINITE.E4M3.F32.PACK_AB_MERGE_C R24, RZ, R24, RZ ;  /* 0x00000018ff18723e */ /* 0x000fc600048070ff */
[----:B------:R0:W-:Y:S01]  /*22d70*/  @!P2 STG.E.U8 desc[UR14][R10.64], R28 ;  /* 0x0000001c0a00a986 */ /* 0x0001e2000c10110e */
[----:B------:R-:W-:Y:S01]  /*22d80*/  ISETP.LT.OR P2, PT, R27, 0x9, !P4 ;  /* 0x000000091b00780c */ /* 0x000fe20006741670 */
[----:B0-----:R-:W0:Y:S02]  /*22d90*/  @!P0 LDC.64 R10, c[0x0][0x5c0] ;  /* 0x00017000ff0a8b82 */ /* 0x001e240000000a00 */
[----:B0-----:R-:W-:-:S04]  /*22da0*/  @!P0 IADD3 R10, P3, P5, R6, R10, R3 ;  /* 0x0000000a060a8210 */ /* 0x001fc80007d7e003 */
[----:B------:R-:W-:Y:S02]  /*22db0*/  @!P0 IADD3.X R11, R29, R11, R0, P3, P5 ;  /* 0x0000000b1d0b8210 */ /* 0x000fe40001fea400 */
[C---:B------:R-:W-:Y:S02]  /*22dc0*/  ISETP.LT.OR P5, PT, R27.reuse, 0xa, !P4 ;  /* 0x0000000a1b00780c */ /* 0x040fe400067a1670 */
[----:B------:R-:W-:Y:S01]  /*22dd0*/  ISETP.LT.OR P3, PT, R27, 0x9, !P1 ;  /* 0x000000091b00780c */ /* 0x000fe20004f61670 */
[----:B------:R0:W-:Y:S02]  /*22de0*/  @!P0 STG.E.U8 desc[UR14][R10.64+0x1], R24 ;  /* 0x000001180a008986 */ /* 0x0001e4000c10110e */
[----:B0-----:R-:W0:Y:S08]  /*22df0*/  @!P2 LDC.64 R10, c[0x0][0x5c0] ;  /* 0x00017000ff0aab82 */ /* 0x001e300000000a00 */
[----:B------:R-:W1:Y:S01]  /*22e00*/  @!P5 LDC.64 R24, c[0x0][0x5c0] ;  /* 0x00017000ff18db82 */ /* 0x000e620000000a00 */
[----:B0-----:R-:W-:-:S05]  /*22e10*/  @!P2 IADD3 R10, P0, R6, R10, RZ ;  /* 0x0000000a060aa210 */ /* 0x001fca0007f1e0ff */
[----:B------:R-:W-:Y:S01]  /*22e20*/  @!P2 IMAD.X R11, R29, 0x1, R11, P0 ;  /* 0x000000011d0ba824 */ /* 0x000fe200000e060b */
[----:B------:R-:W-:-:S04]  /*22e30*/  ISETP.LT.OR P0, PT, R27, 0xa, !P1 ;  /* 0x0000000a1b00780c */ /* 0x000fc80004f01670 */
[----:B------:R1:W-:Y:S02]  /*22e40*/  @!P2 STG.E.U8 desc[UR14][R10.64+0x8], R13 ;  /* 0x0000080d0a00a986 */ /* 0x0003e4000c10110e */
[----:B-1----:R-:W-:-:S05]  /*22e50*/  @!P5 IADD3 R10, P2, R6, R24, RZ ;  /* 0x00000018060ad210 */ /* 0x002fca0007f5e0ff */
[----:B------:R-:W-:Y:S02]  /*22e60*/  @!P5 IMAD.X R11, R29, 0x1, R25, P2 ;  /* 0x000000011d0bd824 */ /* 0x000fe400010e0619 */
[----:B------:R-:W0:Y:S03]  /*22e70*/  @!P3 LDC.64 R24, c[0x0][0x5c0] ;  /* 0x00017000ff18bb82 */ /* 0x000e260000000a00 */
[----:B------:R1:W-:Y:S05]  /*22e80*/  @!P5 STG.E.U8 desc[UR14][R10.64+0x9], R14 ;  /* 0x0000090e0a00d986 */ /* 0x0003ea000c10110e */
[----:B-1----:R-:W1:Y:S01]  /*22e90*/  @!P0 LDC.64 R10, c[0x0][0x5c0] ;  /* 0x00017000ff0a8b82 */ /* 0x002e620000000a00 */
[----:B0-----:R-:W-:-:S04]  /*22ea0*/  @!P3 IADD3 R30, P2, P5, R6, R24, R3 ;  /* 0x00000018061eb210 */ /* 0x001fc80007d5e003 */
[----:B------:R-:W-:-:S05]  /*22eb0*/  @!P3 IADD3.X R31, R29, R25, R0, P2, P5 ;  /* 0x000000191d1fb210 */ /* 0x000fca00017ea400 */
[----:B------:R0:W-:Y:S01]  /*22ec0*/  @!P3 STG.E.U8 desc[UR14][R30.64+0x8], R15 ;  /* 0x0000080f1e00b986 */ /* 0x0001e2000c10110e */
[----:B-1----:R-:W-:-:S04]  /*22ed0*/  @!P0 IADD3 R24, P2, P5, R6, R10, R3 ;  /* 0x0000000a06188210 */ /* 0x002fc80007d5e003 */
[----:B------:R-:W-:Y:S02]  /*22ee0*/  @!P0 IADD3.X R25, R29, R11, R0, P2, P5 ;  /* 0x0000000b1d198210 */ /* 0x000fe400017ea400 */
[----:B------:R-:W-:-:S03]  /*22ef0*/  ISETP.LT.OR P2, PT, R27, 0x11, !P1 ;  /* 0x000000111b00780c */ /* 0x000fc60004f41670 */
[----:B------:R1:W-:Y:S10]  /*22f00*/  @!P0 STG.E.U8 desc[UR14][R24.64+0x9], R16 ;  /* 0x0000091018008986 */ /* 0x0003f4000c10110e */
[----:B------:R-:W4:Y:S01]  /*22f10*/  @!P2 LDC.64 R10, c[0x0][0x5c0] ;  /* 0x00017000ff0aab82 */ /* 0x000f220000000a00 */
[----:B------:R-:W-:-:S04]  /*22f20*/  @P2 LOP3.LUT R7, R7, 0x4000, RZ, 0xfc, !PT ;  /* 0x0000400007072812 */ /* 0x000fc800078efcff */
[----:B------:R-:W-:Y:S01]  /*22f30*/  LOP3.LUT R7, R7, 0xffffdfff, RZ, 0xc0, !PT ;  /* 0xffffdfff07077812 */ /* 0x000fe200078ec0ff */
[----:B--2---:R-:W-:Y:S01]  /*22f40*/  FMUL R13, R56, UR20 ;  /* 0x00000014380d7c20 */ /* 0x004fe20008400000 */
[----:B----4-:R-:W-:-:S04]  /*22f50*/  @!P2 IADD3 R32, P5, P6, R6, R10, R3 ;  /* 0x0000000a0620a210 */ /* 0x010fc80007ebe003 */
[----:B------:R-:W-:Y:S02]  /*22f60*/  @!P2 IADD3.X R33, R29, R11, R0, P5, P6 ;  /* 0x0000000b1d21a210 */ /* 0x000fe40002fec400 */
[----:B------:R-:W-:-:S13]  /*22f70*/  ISETP.LT.OR P5, PT, R27, 0x12, !P1 ;  /* 0x000000121b00780c */ /* 0x000fda0004fa1670 */
[----:B------:R-:W0:Y:S01]  /*22f80*/  @!P5 LDC.64 R10, c[0x0][0x5c0] ;  /* 0x00017000ff0adb82 */ /* 0x000e220000000a00 */
[----:B------:R-:W-:Y:S02]  /*22f90*/  @P5 LOP3.LUT R7, R7, 0x2000, RZ, 0xfc, !PT ;  /* 0x0000200007075812 */ /* 0x000fe400078efcff */
[----:B0-----:R-:W-:-:S04]  /*22fa0*/  @!P5 IADD3 R30, P3, P6, R6, R10, R3 ;  /* 0x0000000a061ed210 */ /* 0x001fc80007e7e003 */
[----:B------:R-:W-:Y:S02]  /*22fb0*/  @!P5 IADD3.X R31, R29, R11, R0, P3, P6 ;  /* 0x0000000b1d1fd210 */ /* 0x000fe40001fec400 */
[----:B------:R-:W-:-:S13]  /*22fc0*/  ISETP.LT.OR P3, PT, R27, 0x19, !P1 ;  /* 0x000000191b00780c */ /* 0x000fda0004f61670 */
[----:B------:R-:W1:Y:S02]  /*22fd0*/  @!P3 LDC.64 R10, c[0x0][0x5c0] ;  /* 0x00017000ff0abb82 */ /* 0x000e640000000a00 */
[----:B-1----:R-:W-:-:S04]  /*22fe0*/  @!P3 IADD3 R24, P0, P6, R6, R10, R3 ;  /* 0x0000000a0618b210 */ /* 0x002fc80007e1e003 */
[----:B------:R-:W-:Y:S02]  /*22ff0*/  @!P3 IADD3.X R25, R29, R11, R0, P0, P6 ;  /* 0x0000000b1d19b210 */ /* 0x000fe400007ec400 */
[----:B------:R-:W-:-:S13]  /*23000*/  ISETP.LT.OR P0, PT, R27, 0x11, !P4 ;  /* 0x000000111b00780c */ /* 0x000fda0006701670 */
[----:B------:R-:W0:Y:S02]  /*23010*/  @!P0 LDC.64 R10, c[0x0][0x5c0] ;  /* 0x00017000ff0a8b82 */ /* 0x000e240000000a00 */
[----:B0-----:R-:W-:-:S05]  /*23020*/  @!P0 IADD3 R10, P6, R6, R10, RZ ;  /* 0x0000000a060a8210 */ /* 0x001fca0007fde0ff */
[----:B------:R-:W-:-:S05]  /*23030*/  @!P0 IMAD.X R11, R29, 0x1, R11, P6 ;  /* 0x000000011d0b8824 */ /* 0x000fca00030e060b */
[----:B------:R0:W-:Y:S01]  /*23040*/  @!P0 STG.E.U8 desc[UR14][R10.64+0x10], R17 ;  /* 0x000010110a008986 */ /* 0x0001e2000c10110e */
[----:B------:R-:W-:-:S13]  /*23050*/  ISETP.LT.OR P0, PT, R27, 0x12, !P4 ;  /* 0x000000121b00780c */ /* 0x000fda0006701670 */
[----:B0-----:R-:W0:Y:S02]  /*23060*/  @!P0 LDC.64 R10, c[0x0][0x5c0] ;  /* 0x00017000ff0a8b82 */ /* 0x001e240000000a00 */
[----:B0-----:R-:W-:-:S05]  /*23070*/  @!P0 IADD3 R10, P6, R6, R10, RZ ;  /* 0x0000000a060a8210 */ /* 0x001fca0007fde0ff */
[----:B------:R-:W-:-:S05]  /*23080*/  @!P0 IMAD.X R11, R29, 0x1, R11, P6 ;  /* 0x000000011d0b8824 */ /* 0x000fca00030e060b */
[----:B------:R0:W-:Y:S01]  /*23090*/  @!P0 STG.E.U8 desc[UR14][R10.64+0x11], R18 ;  /* 0x000011120a008986 */ /* 0x0001e2000c10110e */
[----:B------:R-:W-:-:S13]  /*230a0*/  ISETP.LT.OR P0, PT, R27, 0x1a, !P1 ;  /* 0x0000001a1b00780c */ /* 0x000fda0004f01670 */
[----:B0-----:R-:W0:Y:S02]  /*230b0*/  @!P0 LDC.64 R10, c[0x0][0x5c0] ;  /* 0x00017000ff0a8b82 */ /* 0x001e240000000a00 */
[----:B0-----:R-:W-:-:S04]  /*230c0*/  @!P0 IADD3 R14, P2, P6, R6, R10, R3 ;  /* 0x0000000a060e8210 */ /* 0x001fc80007e5e003 */
[----:B------:R-:W-:Y:S02]  /*230d0*/  @!P0 IADD3.X R15, R29, R11, R0, P2, P6 ;  /* 0x0000000b1d0f8210 */ /* 0x000fe400017ec400 */
[----:B------:R-:W-:-:S13]  /*230e0*/  ISETP.LT.OR P2, PT, R27, 0x21, !P1 ;  /* 0x000000211b00780c */ /* 0x000fda0004f41670 */
[----:B------:R-:W0:Y:S02]  /*230f0*/  @!P2 LDC.64 R10, c[0x0][0x5c0] ;  /* 0x00017000ff0aab82 */ /* 0x000e240000000a00 */
[----:B0-----:R-:W-:-:S04]  /*23100*/  @!P2 IADD3 R34, P5, P6, R6, R10, R3 ;  /* 0x0000000a0622a210 */ /* 0x001fc80007ebe003 */
[----:B------:R-:W-:Y:S02]  /*23110*/  @!P2 IADD3.X R35, R29, R11, R0, P5, P6 ;  /* 0x0000000b1d23a210 */ /* 0x000fe40002fec400 */
[----:B------:R-:W-:-:S13]  /*23120*/  LOP3.LUT P2, RZ, R7, 0x4000, RZ, 0xc0, !PT ;  /* 0x0000400007ff7812 */ /* 0x000fda000784c0ff */
[----:B------:R0:W-:Y:S01]  /*23130*/  @!P2 STG.E.U8 desc[UR14][R32.64+0x10], R19 ;  /* 0x000010132000a986 */ /* 0x0001e2000c10110e */
[----:B------:R-:W-:-:S13]  /*23140*/  ISETP.LT.OR P2, PT, R27, 0x22, !P1 ;  /* 0x000000221b00780c */ /* 0x000fda0004f41670 */
[----:B------:R-:W1:Y:S02]  /*23150*/  @!P2 LDC.64 R10, c[0x0][0x5c0] ;  /* 0x00017000ff0aab82 */ /* 0x000e640000000a00 */
[----:B-1----:R-:W-:-:S04]  /*23160*/  @!P2 IADD3 R18, P5, P6, R6, R10, R3 ;  /* 0x0000000a0612a210 */ /* 0x002fc80007ebe003 */
[----:B0-----:R-:W-:Y:S02]  /*23170*/  @!P2 IADD3.X R19, R29, R11, R0, P5, P6 ;  /* 0x0000000b1d13a210 */ /* 0x001fe40002fec400 */
[C---:B------:R-:W-:Y:S02]  /*23180*/  LOP3.LUT P5, RZ, R7.reuse, 0x2000, RZ, 0xc0, !PT ;  /* 0x0000200007ff7812 */ /* 0x040fe400078ac0ff */
[----:B------:R-:W-:-:S04]  /*23190*/  LOP3.LUT R7, R7, 0xffffefff, RZ, 0xc0, !PT ;  /* 0xffffefff07077812 */ /* 0x000fc800078ec0ff */
[----:B------:R-:W-:Y:S02]  /*231a0*/  @P2 LOP3.LUT R7, R7, 0x1000, RZ, 0xfc, !PT ;  /* 0x0000100007072812 */ /* 0x000fe400078efcff */
[----:B------:R-:W-:-:S05]  /*231b0*/  ISETP.LT.OR P2, PT, R27, 0x29, !P1 ;  /* 0x000000291b00780c */ /* 0x000fca0004f41670 */
[----:B------:R0:W-:Y:S08]  /*231c0*/  @!P5 STG.E.U8 desc[UR14][R30.64+0x11], R20 ;  /* 0x000011141e00d986 */ /* 0x0001f0000c10110e */
[----:B------:R-:W0:Y:S02]  /*231d0*/  @!P2 LDC.64 R10, c[0x0][0x5c0] ;  /* 0x00017000ff0aab82 */ /* 0x000e240000000a00 */
[----:B0-----:R-:W-:-:S04]  /*231e0*/  @!P2 IADD3 R30, P5, P6, R6, R10, R3 ;  /* 0x0000000a061ea210 */ /* 0x001fc80007ebe003 */
[----:B------:R-:W-:Y:S02]  /*231f0*/  @!P2 IADD3.X R31, R29, R11, R0, P5, P6 ;  /* 0x0000000b1d1fa210 */ /* 0x000fe40002fec400 */
[C---:B------:R-:W-:Y:S02]  /*23200*/  ISETP.LT.OR P5, PT, R27.reuse, 0x19, !P4 ;  /* 0x000000191b00780c */ /* 0x040fe400067a1670 */
[----:B------:R-:W-:-:S11]  /*23210*/  ISETP.LT.OR P2, PT, R27, 0x2a, !P1 ;  /* 0x0000002a1b00780c */ /* 0x000fd60004f41670 */
        /* <DEDUP_REMOVED lines=8> */
[----:B------:R0:W-:Y:S04]  /*232a0*/  @!P5 STG.E.U8 desc[UR14][R10.64+0x19], R22 ;  /* 0x000019160a00d986 */ /* 0x0001e8000c10110e */
[----:B------:R-:W-:Y:S01]  /*232b0*/  @!P3 STG.E.U8 desc[UR14][R24.64+0x18], R23 ;  /* 0x000018171800b986 */ /* 0x000fe2000c10110e */
[----:B------:R-:W-:-:S03]  /*232c0*/  ISETP.LT.OR P3, PT, R27, 0x32, !P1 ;  /* 0x000000321b00780c */ /* 0x000fc60004f61670 */
[----:B------:R-:W-:Y:S01]  /*232d0*/  @!P0 STG.E.U8 desc[UR14][R14.64+0x19], R216 ;  /* 0x000019d80e008986 */ /* 0x000fe2000c10110e */
[----:B0-----:R-:W0:Y:S02]  /*232e0*/  @!P2 LDC.64 R10, c[0x0][0x5c0] ;  /* 0x00017000ff0aab82 */ /* 0x001e240000000a00 */
[----:B0-----:R-:W-:-:S04]  /*232f0*/  @!P2 IADD3 R16, P5, P6, R6, R10, R3 ;  /* 0x0000000a0610a210 */ /* 0x001fc80007ebe003 */
[----:B------:R-:W-:Y:S02]  /*23300*/  @!P2 IADD3.X R17, R29, R11, R0, P5, P6 ;  /* 0x0000000b1d11a210 */ /* 0x000fe40002fec400 */
[----:B------:R-:W-:-:S13]  /*23310*/  ISETP.LT.OR P2, PT, R27, 0x31, !P1 ;  /* 0x000000311b00780c */ /* 0x000fda0004f41670 */
[----:B------:R-:W0:Y:S02]  /*23320*/  @!P2 LDC.64 R10, c[0x0][0x5c0] ;  /* 0x00017000ff0aab82 */ /* 0x000e240000000a00 */
[----:B0-----:R-:W-:-:S04]  /*23330*/  @!P2 IADD3 R32, P5, P6, R6, R10, R3 ;  /* 0x0000000a0620a210 */ /* 0x001fc80007ebe003 */
[----:B------:R-:W-:Y:S02]  /*23340*/  @!P2 IADD3.X R33, R29, R11, R0, P5, P6 ;  /* 0x0000000b1d21a210 */ /* 0x000fe40002fec400 */
[----:B------:R-:W0:Y:S01]  /*23350*/  @!P3 LDC.64 R10, c[0x0][0x5c0] ;  /* 0x00017000ff0abb82 */ /* 0x000e220000000a00 */
[----:B------:R-:W-:Y:S02]  /*23360*/  ISETP.LT.OR P2, PT, R27, 0x39, !P1 ;  /* 0x000000391b00780c */ /* 0x000fe40004f41670 */
[----:B0-----:R-:W-:-:S04]  /*23370*/  @!P3 IADD3 R20, P5, P6, R6, R10, R3 ;  /* 0x0000000a0614b210 */ /* 0x001fc80007ebe003 */
[----:B------:R-:W-:-:S07]  /*23380*/  @!P3 IADD3.X R21, R29, R11, R0, P5, P6 ;  /* 0x0000000b1d15b210 */ /* 0x000fce0002fec400 */
[----:B------:R-:W0:Y:S01]  /*23390*/  @!P2 LDC.64 R10, c[0x0][0x5c0] ;  /* 0x00017000ff0aab82 */ /* 0x000e220000000a00 */
[----:B------:R-:W-:Y:S02]  /*233a0*/  ISETP.LT.OR P6, PT, R27, 0x21, !P1 ;  /* 0x000000211b00780c */ /* 0x000fe40004fc1670 */
        /* <DEDUP_REMOVED lines=21> */
[----:B------:R-:W-:Y:S02]  /*23500*/  ISETP.LT.OR P0, PT, R27, 0x42, !P1 ;  /* 0x000000421b00780c */ /* 0x000fe40004f01670 */
[C---:B------:R-:W-:Y:S02]  /*23510*/  LOP3.LUT P2, RZ, R7.reuse, 0x1000, RZ, 0xc0, !PT ;  /* 0x0000100007ff7812 */ /* 0x040fe4000784c0ff */
[----:B------:R-:W-:-:S09]  /*23520*/  LOP3.LUT R7, R7, 0xfffff7ff, RZ, 0xc0, !PT ;  /* 0xfffff7ff07077812 */ /* 0x000fd200078ec0ff */
[----:B------:R-:W0:Y:S01]  /*23530*/  @!P0 LDC.64 R10, c[0x0][0x5c0] ;  /* 0x00017000ff0a8b82 */ /* 0x000e220000000a00 */
[----:B------:R-:W-:Y:S01]  /*23540*/  @P0 LOP3.LUT R7, R7, 0x800, RZ, 0xfc, !PT ;  /* 0x0000080007070812 */ /* 0x000fe200078efcff */
[----:B------:R-:W-:Y:S03]  /*23550*/  @!P2 STG.E.U8 desc[UR14][R18.64+0x21], R220 ;  /* 0x000021dc1200a986 */ /* 0x000fe6000c10110e */
[----:B------:R-:W-:Y:S02]  /*23560*/  LOP3.LUT R7, R7, 0xfffffbff, RZ, 0xc0, !PT ;  /* 0xfffffbff07077812 */ /* 0x000fe400078ec0ff */
[----:B0-----:R-:W-:-:S04]  /*23570*/  @!P0 IADD3 R22, P5, P6, R6, R10, R3 ;  /* 0x0000000a06168210 */ /* 0x001fc80007ebe003 */
[----:B------:R-:W-:Y:S02]  /*23580*/  @!P0 IADD3.X R23, R29, R11, R0, P5, P6 ;  /* 0x0000000b1d178210 */ /* 0x000fe40002fec400 */
[C---:B------:R-:W-:Y:S02]  /*23590*/  ISETP.LT.OR P6, PT, R27.reuse, 0x49, !P1 ;  /* 0x000000491b00780c */ /* 0x040fe40004fc1670 */
[----:B------:R-:W-:-:S11]  /*235a0*/  ISETP.LT.OR P0, PT, R27, 0x29, !P1 ;  /* 0x000000291b00780c */ /* 0x000fd60004f01670 */
[----:B------:R-:W0:Y:S02]  /*235b0*/  @!P6 LDC.64 R10, c[0x0][0x5c0] ;  /* 0x00017000ff0aeb82 */ /* 0x000e240000000a00 */
[----:B0-----:R-:W-:-:S04]  /*235c0*/  @!P6 IADD3 R40, P2, P5, R6, R10, R3 ;  /* 0x0000000a0628e210 */ /* 0x001fc80007d5e003 */
        /* <DEDUP_REMOVED lines=11> */
[----:B------:R-:W-:-:S03]  /*23680*/  ISETP.LT.OR P2, PT, R27, 0x4a, !P1 ;  /* 0x0000004a1b00780c */ /* 0x000fc60004f41670 */
[----:B------:R-:W-:Y:S01]  /*23690*/  @!P0 STG.E.U8 desc[UR14][R30.64+0x28], R223 ;  /* 0x000028df1e008986 */ /* 0x000fe2000c10110e */
[----:B------:R-:W-:-:S09]  /*236a0*/  ISETP.LT.OR P0, PT, R27, 0x2a, !P1 ;  /* 0x0000002a1b00780c */ /* 0x000fd20004f01670 */
[----:B0-----:R-:W0:Y:S01]  /*236b0*/  @!P2 LDC.64 R10, c[0x0][0x5c0] ;  /* 0x00017000ff0aab82 */ /* 0x001e220000000a00 */
[----:B------:R-:W-:-:S03]  /*236c0*/  @P2 LOP3.LUT R7, R7, 0x400, RZ, 0xfc, !PT ;  /* 0x0000040007072812 */ /* 0x000fc600078efcff */
[----:B------:R-:W-:Y:S01]  /*236d0*/  @!P0 STG.E.U8 desc[UR14][R16.64+0x29], R224 ;  /* 0x000029e010008986 */ /* 0x000fe2000c10110e */
[----:B------:R-:W-:Y:S02]  /*236e0*/  ISETP.LT.OR P0, PT, R27, 0x59, !P1 ;  /* 0x000000591b00780c */ /* 0x000fe40004f01670 */
[----:B0-----:R-:W-:-:S04]  /*236f0*/  @!P2 IADD3 R18, P5, P6, R6, R10, R3 ;  /* 0x0000000a0612a210 */ /* 0x001fc80007ebe003 */
[----:B------:R-:W-:Y:S02]  /*23700*/  @!P2 IADD3.X R19, R29, R11, R0, P5, P6 ;  /* 0x0000000b1d13a210 */ /* 0x000fe40002fec400 */
[----:B------:R-:W-:-:S13]  /*23710*/  ISETP.LT.OR P2, PT, R27, 0x51, !P1 ;  /* 0x000000511b00780c */ /* 0x000fda0004f41670 */
[----:B------:R-:W0:Y:S02]  /*23720*/  @!P2 LDC.64 R10, c[0x0][0x5c0] ;  /* 0x00017000ff0aab82 */ /* 0x000e240000000a00 */
[----:B0-----:R-:W-:-:S04]  /*23730*/  @!P2 IADD3 R34, P5, P6, R6, R10, R3 ;  /* 0x0000000a0622a210 */ /* 0x001fc80007ebe003 */
[----:B------:R-:W-:Y:S02]  /*23740*/  @!P2 IADD3.X R35, R29, R11, R0, P5, P6 ;  /* 0x0000000b1d23a210 */ /* 0x000fe40002fec400 */
[----:B------:R-:W-:-:S13]  /*23750*/  ISETP.LT.OR P2, PT, R27, 0x52, !P1 ;  /* 0x000000521b00780c */ /* 0x000fda0004f41670 */
[----:B------:R-:W0:Y:S02]  /*23760*/  @!P2 LDC.64 R10, c[0x0][0x5c0] ;  /* 0x00017000ff0aab82 */ /* 0x000e240000000a00 */
[----:B0-----:R-:W-:-:S04]  /*23770*/  @!P2 IADD3 R24, P5, P6, R6, R10, R3 ;  /* 0x0000000a0618a210 */ /* 0x001fc80007ebe003 */
[----:B------:R-:W-:Y:S02]  /*23780*/  @!P2 IADD3.X R25, R29, R11, R0, P5, P6 ;  /* 0x0000000b1d19a210 */ /* 0x000fe40002fec400 */
[----:B------:R-:W0:Y:S01]  /*23790*/  @!P0 LDC.64 R10, c[0x0][0x5c0] ;  /* 0x00017000ff0a8b82 */ /* 0x000e220000000a00 */
[----:B------:R-:W-:-:S13]  /*237a0*/  ISETP.LT.OR P2, PT, R27, 0x61, !P1 ;  /* 0x000000611b00780c */ /* 0x000fda0004f41670 */
[----:B------:R-:W-:-:S04]  /*237b0*/  @P2 LOP3.LUT R8, R8, 0x400, RZ, 0xfc, !PT ;  /* 0x0000040008082812 */ /* 0x000fc800078efcff */
[----:B------:R-:W-:Y:S02]  /*237c0*/  LOP3.LUT R8, R8, 0xfffff7ff, RZ, 0xc0, !PT ;  /* 0xfffff7ff08087812 */ /* 0x000fe400078ec0ff */
        /* <DEDUP_REMOVED lines=12> */
[----:B------:R0:W-:Y:S02]  /*23890*/  @!P5 STG.E.U8 desc[UR14][R10.64+0x31], R226 ;  /* 0x000031e20a00d986 */ /* 0x0001e4000c10110e */
[----:B0-----:R-:W0:Y:S02]  /*238a0*/  @!P0 LDC.64 R10, c[0x0][0x5c0] ;  /* 0x00017000ff0a8b82 */ /* 0x001e240000000a00 */
[----:B0-----:R-:W-:-:S04]  /*238b0*/  @!P0 IADD3 R16, P5, P6, R6, R10, R3 ;  /* 0x0000000a06108210 */ /* 0x001fc80007ebe003 */
[----:B------:R-:W-:Y:S02]  /*238c0*/  @!P0 IADD3.X R17, R29, R11, R0, P5, P6 ;  /* 0x0000000b1d118210 */ /* 0x000fe40002fec400 */
[----:B------:R-:W0:Y:S01]  /*238d0*/  @!P2 LDC.64 R10, c[0x0][0x5c0] ;  /* 0x00017000ff0aab82 */ /* 0x000e220000000a00 */
[----:B------:R-:W-:-:S13]  /*238e0*/  ISETP.LT.OR P0, PT, R27, 0x31, !P1 ;  /* 0x000000311b00780c */ /* 0x000fda0004f01670 */
[----:B------:R-:W-:Y:S04]  /*238f0*/  @!P0 STG.E.U8 desc[UR14][R32.64+0x30], R227 ;  /* 0x000030e320008986 */ /* 0x000fe8000c10110e */
[----:B------:R-:W-:Y:S01]  /*23900*/  @!P3 STG.E.U8 desc[UR14][R20.64+0x31], R228 ;  /* 0x000031e41400b986 */ /* 0x000fe2000c10110e */
        /* <DEDUP_REMOVED lines=8> */
[----:B------:R-:W0:Y:S01]  /*23990*/  @!P0 LDC.64 R10, c[0x0][0x5c0] ;  /* 0x00017000ff0a8b82 */ /* 0x000e220000000a00 */
[----:B------:R-:W-:-:S04]  /*239a0*/  @P0 LOP3.LUT R8, R8, 0x800, RZ, 0xfc, !PT ;  /* 0x0000080008080812 */ /* 0x000fc800078efcff */
[----:B------:R-:W-:Y:S02]  /*239b0*/  LOP3.LUT R8, R8, 0xfffffff7, RZ, 0xc0, !PT ;  /* 0xfffffff708087812 */ /* 0x000fe400078ec0ff */
[----:B0-----:R-:W-:-:S04]  /*239c0*/  @!P0 IADD3 R48, P3, P6, R6, R10, R3 ;  /* 0x0000000a06308210 */ /* 0x001fc80007e7e003 */
[----:B------:R-:W-:Y:S02]  /*239d0*/  @!P0 IADD3.X R49, R29, R11, R0, P3, P6 ;  /* 0x0000000b1d318210 */ /* 0x000fe40001fec400 */
[C---:B------:R-:W-:Y:S02]  /*239e0*/  ISETP.LT.OR P3, PT, R27.reuse, 0x39, !P4 ;  /* 0x000000391b00780c */ /* 0x040fe40006761670 */
[----:B------:R-:W-:-:S11]  /*239f0*/  ISETP.LT.OR P0, PT, R27, 0x6a, !P1 ;  /* 0x0000006a1b00780c */ /* 0x000fd60004f01670 */
[----:B------:R-:W0:Y:S02]  /*23a00*/  @!P3 LDC.64 R10, c[0x0][0x5c0] ;  /* 0x00017000ff0abb82 */ /* 0x000e240000000a00 */
[----:B------:R-:W-:-:S04]  /*23a10*/  @P0 LOP3.LUT R8, R8, 0x8, RZ, 0xfc, !PT ;  /* 0x0000000808080812 */ /* 0x000fc800078efcff */
[----:B------:R-:W-:-:S04]  /*23a20*/  LOP3.LUT R8, R8, 0xffffefff, RZ, 0xc0, !PT ;  /* 0xffffefff08087812 */ /* 0x000fc800078ec0ff */
[----:B------:R-:W-:-:S04]  /*23a30*/  @P2 LOP3.LUT R8, R8, 0x1000, RZ, 0xfc, !PT ;  /* 0x0000100008082812 */ /* 0x000fc800078efcff */
[----:B------:R-:W-:Y:S02]  /*23a40*/  LOP3.LUT R8, R8, 0xffffffdf, RZ, 0xc0, !PT ;  /* 0xffffffdf08087812 */ /* 0x000fe400078ec0ff */
        /* <DEDUP_REMOVED lines=13> */
[----:B------:R-:W-:Y:S01]  /*23b20*/  @!P0 STG.E.U8 desc[UR14][R38.64+0x38], R231 ;  /* 0x000038e726008986 */ /* 0x000fe2000c10110e */
[----:B------:R-:W-:Y:S02]  /*23b30*/  ISETP.LT.OR P0, PT, R27, 0x3a, !P1 ;  /* 0x0000003a1b00780c */ /* 0x000fe40004f01670 */
[----:B0-----:R-:W-:-:S04]  /*23b40*/  @!P2 IADD3 R46, P3, P6, R6, R10, R3 ;  /* 0x0000000a062ea210 */ /* 0x001fc80007e7e003 */
[----:B------:R-:W-:-:S07]  /*23b50*/  @!P2 IADD3.X R47, R29, R11, R0, P3, P6 ;  /* 0x0000000b1d2fa210 */ /* 0x000fce0001fec400 */
[----:B------:R-:W-:Y:S01]  /*23b60*/  @!P0 STG.E.U8 desc[UR14][R14.64+0x39], R232 ;  /* 0x000039e80e008986 */ /* 0x000fe2000c10110e */
[C---:B------:R-:W-:Y:S02]  /*23b70*/  ISETP.LT.OR P2, PT, R27.reuse, 0x72, !P1 ;  /* 0x000000721b00780c */ /* 0x040fe40004f41670 */
[----:B------:R-:W-:-:S11]  /*23b80*/  ISETP.LT.OR P0, PT, R27, 0x79, !P1 ;  /* 0x000000791b00780c */ /* 0x000fd60004f01670 */
[----:B------:R-:W0:Y:S01]  /*23b90*/  @!P2 LDC.64 R10, c[0x0][0x5c0] ;  /* 0x00017000ff0aab82 */ /* 0x000e220000000a00 */
[----:B------:R-:W-:-:S04]  /*23ba0*/  @P2 LOP3.LUT R8, R8, 0x20, RZ, 0xfc, !PT ;  /* 0x0000002008082812 */ /* 0x000fc800078efcff */
[----:B------:R-:W-:-:S04]  /*23bb0*/  LOP3.LUT R8, R8, 0xffffdfff, RZ, 0xc0, !PT ;  /* 0xffffdfff08087812 */ /* 0x000fc800078ec0ff */
[----:B------:R-:W-:-:S04]  /*23bc0*/  @P0 LOP3.LUT R8, R8, 0x2000, RZ, 0xfc, !PT ;  /* 0x0000200008080812 */ /* 0x000fc800078efcff */
[----:B------:R-:W-:Y:S02]  /*23bd0*/  LOP3.LUT R8, R8, 0xffffffef, RZ, 0xc0, !PT ;  /* 0xffffffef08087812 */ /* 0x000fe400078ec0ff */
[----:B0-----:R-:W-:-:S04]  /*23be0*/  @!P2 IADD3 R32, P3, P6, R6, R10, R3 ;  /* 0x0000000a0620a210 */ /* 0x001fc80007e7e003 */
[----:B------:R-:W-:Y:S02]  /*23bf0*/  @!P2 IADD3.X R33, R29, R11, R0, P3, P6 ;  /* 0x0000000b1d21a210 */ /* 0x000fe40001fec400 */
[----:B------:R-:W0:Y:S01]  /*23c00*/  @!P0 LDC.64 R10, c[0x0][0x5c0] ;  /* 0x00017000ff0a8b82 */ /* 0x000e220000000a00 */
[----:B------:R-:W-:Y:S02]  /*23c10*/  ISETP.LT.OR P2, PT, R27, 0x41, !P1 ;  /* 0x000000411b00780c */ /* 0x000fe40004f41670 */
[----:B0-----:R-:W-:-:S04]  /*23c20*/  @!P0 IADD3 R52, P3, P6, R6, R10, R3 ;  /* 0x0000000a06348210 */ /* 0x001fc80007e7e003 */
[----:B------:R-:W-:Y:S02]  /*23c30*/  @!P0 IADD3.X R53, R29, R11, R0, P3, P6 ;  /* 0x0000000b1d358210 */ /* 0x000fe40001fec400 */
[C---:B------:R-:W-:Y:S02]  /*23c40*/  ISETP.LT.OR P3, PT, R27.reuse, 0x41, !P4 ;  /* 0x000000411b00780c */ /* 0x040fe40006761670 */
[----:B------:R-:W-:-:S11]  /*23c50*/  ISETP.LT.OR P0, PT, R27, 0x7a, !P1 ;  /* 0x0000007a1b00780c */ /* 0x000fd60004f01670 */
[----:B------:R-:W0:Y:S02]  /*23c60*/  @!P3 LDC.64 R10, c[0x0][0x5c0] ;  /* 0x00017000ff0abb82 */ /* 0x000e240000000a00 */
        /* <DEDUP_REMOVED lines=10> */
[----:B------:R1:W-:Y:S01]  /*23d10*/  @!P2 STG.E.U8 desc[UR14][R36.64+0x40], R235 ;  /* 0x000040eb2400a986 */ /* 0x0003e2000c10110e */
[----:B------:R-:W-:Y:S01]  /*23d20*/  ISETP.LT.OR P2, PT, R27, 0x82, !P1 ;  /* 0x000000821b00780c */ /* 0x000fe20004f41670 */
[----:B0-----:R-:W0:Y:S02]  /*23d30*/  @!P0 LDC.64 R10, c[0x0][0x5c0] ;  /* 0x00017000ff0a8b82 */ /* 0x001e240000000a00 */
[----:B0-----:R-:W-:-:S04]  /*23d40*/  @!P0 IADD3 R14, P3, P6, R6, R10, R3 ;  /* 0x0000000a060e8210 */ /* 0x001fc80007e7e003 */
[----:B------:R-:W-:Y:S02]  /*23d50*/  @!P0 IADD3.X R15, R29, R11, R0, P3, P6 ;  /* 0x0000000b1d0f8210 */ /* 0x000fe40001fec400 */
[----:B------:R-:W-:-:S13]  /*23d60*/  ISETP.LT.OR P0, PT, R27, 0x81, !P1 ;  /* 0x000000811b00780c */ /* 0x000fda0004f01670 */
[----:B------:R-:W0:Y:S01]  /*23d70*/  @!P0 LDC.64 R10, c[0x0][0x5c0] ;  /* 0x00017000ff0a8b82 */ /* 0x000e220000000a00 */
[----:B------:R-:W-:-:S04]  /*23d80*/  @P0 LOP3.LUT R8, R8, 0x4000, RZ, 0xfc, !PT ;  /* 0x0000400008080812 */ /* 0x000fc800078efcff */
[----:B------:R-:W-:-:S04]  /*23d90*/  LOP3.LUT R8, R8, 0xffffffbf, RZ, 0xc0, !PT ;  /* 0xffffffbf08087812 */ /* 0x000fc800078ec0ff */
[----:B------:R-:W-:Y:S02]  /*23da0*/  @P2 LOP3.LUT R8, R8, 0x40, RZ, 0xfc, !PT ;  /* 0x0000004008082812 */ /* 0x000fe400078efcff */
[----:B------:R-:W-:Y:S02]  /*23db0*/  F2FP.SATFINITE.E4M3.F32.PACK_AB_MERGE_C R13, RZ, R13, RZ ;  /* 0x0000000dff0d723e */ /* 0x000fe400048070ff */
[----:B------:R-:W-:Y:S02]  /*23dc0*/  LOP3.LUT R8, R8, 0xffff7fff, RZ, 0xc0, !PT ;  /* 0xffff7fff08087812 */ /* 0x000fe400078ec0ff */
[----:B0-----:R-:W-:-:S04]  /*23dd0*/  @!P0 IADD3 R50, P3, P6, R6, R10, R3 ;  /* 0x0000000a06328210 */ /* 0x001fc80007e7e003 */
[----:B------:R-:W-:Y:S02]  /*23de0*/  @!P0 IADD3.X R51, R29, R11, R0, P3, P6 ;  /* 0x0000000b1d338210 */ /* 0x000fe40001fec400 */
[----:B------:R-:W1:Y:S01]  /*23df0*/  @!P2 LDC.64 R10, c[0x0][0x5c0] ;  /* 0x00017000ff0aab82 */ /* 0x000e620000000a00 */
[----:B------:R-:W-:-:S13]  /*23e00*/  LOP3.LUT P0, RZ, R7, 0x800, RZ, 0xc0, !PT ;  /* 0x0000080007ff7812 */ /* 0x000fda000780c0ff */
[----:B------:R-:W-:Y:S01]  /*23e10*/  @!P0 STG.E.U8 desc[UR14][R22.64+0x41], R236 ;  /* 0x000041ec16008986 */ /* 0x000fe2000c10110e */
[----:B-1----:R-:W-:-:S04]  /*23e20*/  @!P2 IADD3 R36, P3, P6, R6, R10, R3 ;  /* 0x0000000a0624a210 */ /* 0x002fc80007e7e003 */
[----:B------:R-:W-:Y:S02]  /*23e30*/  @!P2 IADD3.X R37, R29, R11, R0, P3, P6 ;  /* 0x0000000b1d25a210 */ /* 0x000fe40001fec400 */
[----:B------:R-:W-:-:S13]  /*23e40*/  ISETP.LT.OR P2, PT, R27, 0x89, !P1 ;  /* 0x000000891b00780c */ /* 0x000fda0004f41670 */
[----:B------:R-:W0:Y:S01]  /*23e50*/  @!P2 LDC.64 R10, c[0x0][0x5c0] ;  /* 0x00017000ff0aab82 */ /* 0x000e220000000a00 */
[----:B------:R-:W-:Y:S02]  /*23e60*/  @P2 LOP3.LUT R8, R8, 0x8000, RZ, 0xfc, !PT ;  /* 0x0000800008082812 */ /* 0x000fe400078efcff */
        /* <DEDUP_REMOVED lines=10> */
[----:B------:R-:W-:Y:S01]  /*23f10*/  @!P0 IMAD.X R11, R29, 0x1, R11, P3 ;  /* 0x000000011d0b8824 */ /* 0x000fe200018e060b */
[----:B------:R-:W-:-:S04]  /*23f20*/  ISETP.LT.OR P3, PT, R27, 0x8a, !P1 ;  /* 0x0000008a1b00780c */ /* 0x000fc80004f61670 */
[----:B------:R0:W-:Y:S09]  /*23f30*/  @!P0 STG.E.U8 desc[UR14][R10.64+0x49], R13 ;  /* 0x0000490d0a008986 */ /* 0x0001f2000c10110e */
[----:B0-----:R-:W0:Y:S01]  /*23f40*/  @!P3 LDC.64 R10, c[0x0][0x5c0] ;  /* 0x00017000ff0abb82 */ /* 0x001e220000000a00 */
[----:B------:R-:W-:-:S02]  /*23f50*/  ISETP.LT.OR P2, PT, R27, 0x91, !P1 ;  /* 0x000000911b00780c */ /* 0x000fc40004f41670 */
[----:B0-----:R-:W-:-:S04]  /*23f60*/  @!P3 IADD3 R22, P0, P6, R6, R10, R3 ;  /* 0x0000000a0616b210 */ /* 0x001fc80007e1e003 */
[----:B------:R-:W-:-:S07]  /*23f70*/  @!P3 IADD3.X R23, R29, R11, R0, P0, P6 ;  /* 0x0000000b1d17b210 */ /* 0x000fce00007ec400 */
[----:B------:R-:W0:Y:S02]  /*23f80*/  @!P2 LDC.64 R10, c[0x0][0x5c0] ;  /* 0x00017000ff0aab82 */ /* 0x000e240000000a00 */
[----:B0-----:R-:W-:Y:S01]  /*23f90*/  @!P2 IADD3 R56, P0, P6, R6, R10, R3 ;  /* 0x0000000a0638a210 */ /* 0x001fe20007e1e003 */
[----:B------:R-:W-:Y:S02]  /*23fa0*/  FMUL R10, R55, UR20 ;  /* 0x00000014370a7c20 */ /* 0x000fe40008400000 */
[----:B------:R-:W2:Y:S01]  /*23fb0*/  LDL.LU R55, [R1+0x190] ;  /* 0x0001900001377983 */ /* 0x000ea20000300800 */
[----:B------:R-:W-:Y:S02]  /*23fc0*/  LOP3.LUT R7, R7, 0xfffffeff, RZ, 0xc0, !PT ;  /* 0xfffffeff07077812 */ /* 0x000fe400078ec0ff */
[----:B------:R-:W-:Y:S02]  /*23fd0*/  @!P2 IADD3.X R57, R29, R11, R0, P0, P6 ;  /* 0x0000000b1d39a210 */ /* 0x000fe400007ec400 */
[----:B------:R-:W-:-:S02]  /*23fe0*/  @P3 LOP3.LUT R7, R7, 0x100, RZ, 0xfc, !PT ;  /* 0x0000010007073812 */ /* 0x000fc400078efcff */
[C---:B------:R-:W-:Y:S02]  /*23ff0*/  ISETP.LT.OR P3, PT, R27.reuse, 0x49, !P1 ;  /* 0x000000491b00780c */ /* 0x040fe40004f61670 */
[----:B------:R-:W-:Y:S02]  /*24000*/  ISETP.LT.OR P0, PT, R27, 0x92, !P1 ;  /* 0x000000921b00780c */ /* 0x000fe40004f01670 */
[----:B------:R-:W-:-:S09]  /*24010*/  F2FP.SATFINITE.E4M3.F32.PACK_AB_MERGE_C R10, RZ, R10, RZ ;  /* 0x0000000aff0a723e */ /* 0x000fd200048070ff */
[----:B------:R0:W-:Y:S02]  /*24020*/  @!P3 STG.E.U8 desc[UR14][R40.64+0x48], R10 ;  /* 0x0000480a2800b986 */ /* 0x0001e4000c10110e */
[----:B0-----:R-:W0:Y:S02]  /*24030*/  @!P0 LDC.64 R10, c[0x0][0x5c0] ;  /* 0x00017000ff0a8b82 */ /* 0x001e240000000a00 */
[----:B0-----:R-:W-:Y:S01]  /*24040*/  @!P0 IADD3 R38, P3, P6, R6, R10, R3 ;  /* 0x0000000a06268210 */ /* 0x001fe20007e7e003 */
[----:B---3--:R-:W-:Y:S02]  /*24050*/  FMUL R10, R54, UR20 ;  /* 0x00000014360a7c20 */ /* 0x008fe40008400000 */
[----:B------:R-:W3:Y:S01]  /*24060*/  LDL.LU R54, [R1+0x194] ;  /* 0x0001940001367983 */ /* 0x000ee20000300800 */
[----:B------:R-:W-:-:S03]  /*24070*/  FMUL R13, R62, UR20 ;  /* 0x000000143e0d7c20 */ /* 0x000fc60008400000 */
[----:B------:R-:W4:Y:S04]  /*24080*/  LDL.LU R62, [R1+0x198] ;  /* 0x00019800013e7983 */ /* 0x000f280000300800 */
[----:B------:R-:W4:Y:S01]  /*24090*/  LDL.LU R66, [R1+0x19c] ;  /* 0x00019c0001427983 */ /* 0x000f220000300800 */
[----:B------:R-:W-:Y:S02]  /*240a0*/  LOP3.LUT R8, R8, 0xfffeffff, RZ, 0xc0, !PT ;  /* 0xfffeffff08087812 */ /* 0x000fe400078ec0ff */
[----:B------:R-:W-:Y:S01]  /*240b0*/  @!P0 IADD3.X R39, R29, R11, R0, P3, P6 ;  /* 0x0000000b1d278210 */ /* 0x000fe20001fec400 */
[----:B------:R-:W4:Y:S01]  /*240c0*/  LDL.LU R63, [R1+0x1a0] ;  /* 0x0001a000013f7983 */ /* 0x000f220000300800 */
[----:B------:R-:W-:Y:S02]  /*240d0*/  @P2 LOP3.LUT R8, R8, 0x10000, RZ, 0xfc, !PT ;  /* 0x0001000008082812 */ /* 0x000fe400078efcff */
[----:B------:R-:W-:-:S02]  /*240e0*/  LOP3.LUT P2, RZ, R7, 0x400, RZ, 0xc0, !PT ;  /* 0x0000040007ff7812 */ /* 0x000fc4000784c0ff */
[----:B------:R-:W-:Y:S02]  /*240f0*/  ISETP.LT.OR P3, PT, R27, 0x99, !P1 ;  /* 0x000000991b00780c */ /* 0x000fe40004f61670 */
[----:B------:R-:W-:-:S09]  /*24100*/  F2FP.SATFINITE.E4M3.F32.PACK_AB_MERGE_C R10, RZ, R10, RZ ;  /* 0x0000000aff0a723e */ /* 0x000fd200048070ff */
[----:B------:R0:W-:Y:S02]  /*24110*/  @!P2 STG.E.U8 desc[UR14][R18.64+0x49], R10 ;  /* 0x0000490a1200a986 */ /* 0x0001e4000c10110e */
[----:B0-----:R-:W0:Y:S02]  /*24120*/  @!P3 LDC.64 R10, c[0x0][0x5c0] ;  /* 0x00017000ff0abb82 */ /* 0x001e240000000a00 */
[----:B0-----:R-:W-:-:S04]  /*24130*/  @!P3 IADD3 R60, P2, P6, R6, R10, R3 ;  /* 0x0000000a063cb210 */ /* 0x001fc80007e5e003 */
[----:B------:R-:W-:Y:S02]  /*24140*/  @!P3 IADD3.X R61, R29, R11, R0, P2, P6 ;  /* 0x0000000b1d3db210 */ /* 0x000fe400017ec400 */
[----:B------:R-:W-:-:S13]  /*24150*/  ISETP.LT.OR P2, PT, R27, 0x51, !P4 ;  /* 0x000000511b00780c */ /* 0x000fda0006741670 */
[----:B------:R-:W0:Y:S01]  /*24160*/  @!P2 LDC.64 R10, c[0x0][0x5c0] ;  /* 0x00017000ff0aab82 */ /* 0x000e220000000a00 */
[----:B------:R-:W-:Y:S02]  /*24170*/  F2FP.SATFINITE.E4M3.F32.PACK_AB_MERGE_C R13, RZ, R13, RZ ;  /* 0x0000000dff0d723e */ /* 0x000fe400048070ff */
[----:B0-----:R-:W-:-:S05]  /*24180*/  @!P2 IADD3 R10, P6, R6, R10, RZ ;  /* 0x0000000a060aa210 */ /* 0x001fca0007fde0ff */
[----:B------:R-:W-:-:S05]  /*24190*/  @!P2 IMAD.X R11, R29, 0x1, R11, P6 ;  /* 0x000000011d0ba824 */ /* 0x000fca00030e060b */
[----:B------:R0:W-:Y:S01]  /*241a0*/  @!P2 STG.E.U8 desc[UR14][R10.64+0x50], R13 ;  /* 0x0000500d0a00a986 */ /* 0x0001e2000c10110e */
[----:B------:R-:W-:-:S13]  /*241b0*/  ISETP.LT.OR P2, PT, R27, 0x52, !P4 ;  /* 0x000000521b00780c */ /* 0x000fda0006741670 */
[----:B0-----:R-:W0:Y:S01]  /*241c0*/  @!P2 LDC.64 R10, c[0x0][0x5c0] ;  /* 0x00017000ff0aab82 */ /* 0x001e220000000a00 */
[----:B------:R-:W-:-:S04]  /*241d0*/  LOP3.LUT R7, R7, 0xfffffdff, RZ, 0xc0, !PT ;  /* 0xfffffdff07077812 */ /* 0x000fc800078ec0ff */
[----:B------:R-:W-:Y:S02]  /*241e0*/  @P0 LOP3.LUT R7, R7, 0x200, RZ, 0xfc, !PT ;  /* 0x0000020007070812 */ /* 0x000fe400078efcff */
[----:B------:R-:W-:Y:S02]  /*241f0*/  ISETP.LT.OR P0, PT, R27, 0x9a, !P1 ;  /* 0x0000009a1b00780c */ /* 0x000fe40004f01670 */
[----:B0-----:R-:W-:-:S05]  /*24200*/  @!P2 IADD3 R10, P6, R6, R10, RZ ;  /* 0x0000000a060aa210 */ /* 0x001fca0007fde0ff */
[----:B------:R-:W-:Y:S01]  /*24210*/  @!P2 IMAD.X R11, R29, 0x1, R11, P6 ;  /* 0x000000011d0ba824 */ /* 0x000fe200030e060b */
[----:B------:R-:W-:-:S04]  /*24220*/  LOP3.LUT R8, R8, 0xfffdffff, RZ, 0xc0, !PT ;  /* 0xfffdffff08087812 */ /* 0x000fc800078ec0ff */
[----:B------:R-:W-:-:S04]  /*24230*/  @P3 LOP3.LUT R8, R8, 0x20000, RZ, 0xfc, !PT ;  /* 0x0002000008083812 */ /* 0x000fc800078efcff */
[----:B------:R-:W-:-:S04]  /*24240*/  LOP3.LUT R8, R8, 0xfffffffd, RZ, 0xc0, !PT ;  /* 0xfffffffd08087812 */ /* 0x000fc800078ec0ff */
[----:B------:R-:W-:Y:S01]  /*24250*/  @P0 LOP3.LUT R8, R8, 0x2, RZ, 0xfc, !PT ;  /* 0x0000000208080812 */ /* 0x000fe200078efcff */
[----:B--2---:R-:W-:-:S05]  /*24260*/  FMUL R13, R55, UR20 ;  /* 0x00000014370d7c20 */ /* 0x004fca0008400000 */
[----:B------:R-:W-:-:S05]  /*24270*/  F2FP.SATFINITE.E4M3.F32.PACK_AB_MERGE_C R13, RZ, R13, RZ ;  /* 0x0000000dff0d723e */ /* 0x000fca00048070ff */
[----:B------:R0:W-:Y:S02]  /*24280*/  @!P2 STG.E.U8 desc[UR14][R10.64+0x51], R13 ;  /* 0x0000510d0a00a986 */ /* 0x0001e4000c10110e */
[----:B0-----:R-:W0:Y:S02]  /*24290*/  @!P0 LDC.64 R10, c[0x0][0x5c0] ;  /* 0x00017000ff0a8b82 */ /* 0x001e240000000a00 */
[----:B0-----:R-:W-:-:S04]  /*242a0*/  @!P0 IADD3 R18, P2, P6, R6, R10, R3 ;  /* 0x0000000a06128210 */ /* 0x001fc80007e5e003 */
[----:B------:R-:W-:Y:S02]  /*242b0*/  @!P0 IADD3.X R19, R29, R11, R0, P2, P6 ;  /* 0x0000000b1d138210 */ /* 0x000fe400017ec400 */
[----:B------:R-:W-:-:S13]  /*242c0*/  ISETP.LT.OR P0, PT, R27, 0xa1, !P1 ;  /* 0x000000a11b00780c */ /* 0x000fda0004f01670 */
[----:B------:R-:W0:Y:S01]  /*242d0*/  @!P0 LDC.64 R10, c[0x0][0x5c0] ;  /* 0x00017000ff0a8b82 */ /* 0x000e220000000a00 */
[----:B------:R-:W-:Y:S02]  /*242e0*/  LOP3.LUT R8, R8, 0xfffbffff, RZ, 0xc0, !PT ;  /* 0xfffbffff08087812 */ /* 0x000fe400078ec0ff */
[----:B------:R-:W-:Y:S02]  /*242f0*/  ISETP.LT.OR P3, PT, R27, 0x51, !P1 ;  /* 0x000000511b00780c */ /* 0x000fe40004f61670 */
[----:B------:R-:W-:Y:S02]  /*24300*/  @P0 LOP3.LUT R8, R8, 0x40000, RZ, 0xfc, !PT ;  /* 0x0004000008080812 */ /* 0x000fe400078efcff */
[----:B0-----:R-:W-:Y:S01]  /*24310*/  @!P0 IADD3 R64, P2, P6, R6, R10, R3 ;  /* 0x0000000a06408210 */ /* 0x001fe20007e5e003 */
[----:B---3--:R-:W-:-:S03]  /*24320*/  FMUL R10, R54, UR20 ;  /* 0x00000014360a7c20 */ /* 0x008fc60008400000 */
[----:B------:R-:W-:Y:S02]  /*24330*/  @!P0 IADD3.X R65, R29, R11, R0, P2, P6 ;  /* 0x0000000b1d418210 */ /* 0x000fe400017ec400 */
[----:B------:R-:W-:Y:S02]  /*24340*/  ISETP.LT.OR P0, PT, R27, 0xa2, !P1 ;  /* 0x000000a21b00780c */ /* 0x000fe40004f01670 */
[----:B------:R-:W-:-:S05]  /*24350*/  F2FP.SATFINITE.E4M3.F32.PACK_AB_MERGE_C R10, RZ, R10, RZ ;  /* 0x0000000aff0a723e */ /* 0x000fca00048070ff */
[----:B------:R0:W-:Y:S06]  /*24360*/  @!P3 STG.E.U8 desc[UR14][R34.64+0x50], R10 ;  /* 0x0000500a2200b986 */ /* 0x0001ec000c10110e */
[----:B0-----:R-:W0:Y:S02]  /*24370*/  @!P0 LDC.64 R10, c[0x0][0x5c0] ;  /* 0x00017000ff0a8b82 */ /* 0x001e240000000a00 */
[----:B0-----:R-:W-:Y:S01]  /*24380*/  @!P0 IADD3 R54, P2, P6, R6, R10, R3 ;  /* 0x0000000a06368210 */ /* 0x001fe20007e5e003 */
[----:B----4-:R-:W-:Y:S02]  /*24390*/  FMUL R10, R62, UR20 ;  /* 0x000000143e0a7c20 */ /* 0x010fe40008400000 */
[----:B------:R-:W2:Y:S01]  /*243a0*/  LDL.LU R62, [R1+0x1a4] ;  /* 0x0001a400013e7983 */ /* 0x000ea20000300800 */
[----:B------:R-:W-:-:S03]  /*243b0*/  FMUL R13, R66, UR20 ;  /* 0x00000014420d7c20 */ /* 0x000fc60008400000 */
[----:B------:R-:W3:Y:S01]  /*243c0*/  LDL.LU R66, [R1+0x1a8] ;  /* 0x0001a80001427983 */ /* 0x000ee20000300800 */
[----:B------:R-:W-:Y:S02]  /*243d0*/  LOP3.LUT R8, R8, 0xffffff7f, RZ, 0xc0, !PT ;  /* 0xffffff7f08087812 */ /* 0x000fe400078ec0ff */
[----:B------:R-:W-:Y:S01]  /*243e0*/  ISETP.LT.OR P3, PT, R27, 0x52, !P1 ;  /* 0x000000521b00780c */ /* 0x000fe20004f61670 */
[----:B------:R-:W4:Y:S01]  /*243f0*/  LDL.LU R68, [R1+0x1ac] ;  /* 0x0001ac0001447983 */ /* 0x000f220000300800 */
[----:B------:R-:W-:Y:S02]  /*24400*/  @P0 LOP3.LUT R8, R8, 0x80, RZ, 0xfc, !PT ;  /* 0x0000008008080812 */ /* 0x000fe400078efcff */
[----:B------:R-:W-:Y:S01]  /*24410*/  @!P0 IADD3.X R55, R29, R11, R0, P2, P6 ;  /* 0x0000000b1d378210 */ /* 0x000fe200017ec400 */
[----:B------:R-:W4:Y:S01]  /*24420*/  LDL.LU R67, [R1+0x1b0] ;  /* 0x0001b00001437983 */ /* 0x000f220000300800 */
[----:B------:R-:W-:Y:S02]  /*24430*/  ISETP.LT.OR P0, PT, R27, 0xa9, !P1 ;  /* 0x000000a91b00780c */ /* 0x000fe40004f01670 */
[----:B------:R-:W-:-:S05]  /*24440*/  F2FP.SATFINITE.E4M3.F32.PACK_AB_MERGE_C R10, RZ, R10, RZ ;  /* 0x0000000aff0a723e */ /* 0x000fca00048070ff */
[----:B------:R0:W-:Y:S06]  /*24450*/  @!P3 STG.E.U8 desc[UR14][R24.64+0x51], R10 ;  /* 0x0000510a1800b986 */ /* 0x0001ec000c10110e */
        /* <DEDUP_REMOVED lines=11> */
[----:B------:R-:W-:Y:S01]  /*24510*/  LOP3.LUT R8, R8, 0xffefffff, RZ, 0xc0, !PT ;  /* 0xffefffff08087812 */ /* 0x000fe200078ec0ff */
[----:B------:R-:W-:-:S03]  /*24520*/  FMUL R13, R63, UR20 ;  /* 0x000000143f0d7c20 */ /* 0x000fc60008400000 */
[----:B------:R-:W-:Y:S02]  /*24530*/  @P0 LOP3.LUT R8, R8, 0x100000, RZ, 0xfc, !PT ;  /* 0x0010000008080812 */ /* 0x000fe400078efcff */
[----:B------:R-:W-:Y:S02]  /*24540*/  ISETP.LT.OR P0, PT, R27, 0xaa, !P1 ;  /* 0x000000aa1b00780c */ /* 0x000fe40004f01670 */
[----:B------:R-:W-:Y:S02]  /*24550*/  F2FP.SATFINITE.E4M3.F32.PACK_AB_MERGE_C R13, RZ, R13, RZ ;  /* 0x0000000dff0d723e */ /* 0x000fe400048070ff */
[----:B0-----:R-:W-:-:S05]  /*24560*/  @!P2 IADD3 R10, P6, R6, R10, RZ ;  /* 0x0000000a060aa210 */ /* 0x001fca0007fde0ff */
[----:B------:R-:W-:-:S05]  /*24570*/  @!P2 IMAD.X R11, R29, 0x1, R11, P6 ;  /* 0x000000011d0ba824 */ /* 0x000fca00030e060b */
[----:B------:R0:W-:Y:S02]  /*24580*/  @!P2 STG.E.U8 desc[UR14][R10.64+0x59], R13 ;  /* 0x0000590d0a00a986 */ /* 0x0001e4000c10110e */
[----:B0-----:R-:W0:Y:S01]  /*24590*/  @!P0 LDC.64 R10, c[0x0][0x5c0] ;  /* 0x00017000ff0a8b82 */ /* 0x001e220000000a00 */
[----:B------:R-:W-:-:S04]  /*245a0*/  LOP3.LUT R8, R8, 0xfff7ffff, RZ, 0xc0, !PT ;  /* 0xfff7ffff08087812 */ /* 0x000fc800078ec0ff */
[----:B------:R-:W-:Y:S02]  /*245b0*/  @P0 LOP3.LUT R8, R8, 0x80000, RZ, 0xfc, !PT ;  /* 0x0008000008080812 */ /* 0x000fe400078efcff */
[----:B0-----:R-:W-:-:S04]  /*245c0*/  @!P0 IADD3 R24, P2, P6, R6, R10, R3 ;  /* 0x0000000a06188210 */ /* 0x001fc80007e5e003 */
[----:B------:R-:W-:Y:S02]  /*245d0*/  @!P0 IADD3.X R25, R29, R11, R0, P2, P6 ;  /* 0x0000000b1d198210 */ /* 0x000fe400017ec400 */
[----:B------:R-:W-:-:S13]  /*245e0*/  ISETP.LT.OR P0, PT, R27, 0xb1, !P1 ;  /* 0x000000b11b00780c */ /* 0x000fda0004f01670 */
[----:B------:R-:W0:Y:S01]  /*245f0*/  @!P0 LDC.64 R10, c[0x0][0x5c0] ;  /* 0x00017000ff0a8b82 */ /* 0x000e220000000a00 */
[----:B------:R-:W-:Y:S02]  /*24600*/  LOP3.LUT R8, R8, 0xffdfffff, RZ, 0xc0, !PT ;  /* 0xffdfffff08087812 */ /* 0x000fe400078ec0ff */
[----:B------:R-:W-:Y:S02]  /*24610*/  ISETP.LT.OR P3, PT, R27, 0x59, !P1 ;  /* 0x000000591b00780c */ /* 0x000fe40004f61670 */
[----:B------:R-:W-:Y:S02]  /*24620*/  @P0 LOP3.LUT R8, R8, 0x200000, RZ, 0xfc, !PT ;  /* 0x0020000008080812 */ /* 0x000fe400078efcff */
[----:B0-----:R-:W-:-:S04]  /*24630*/  @!P0 IADD3 R72, P2, P6, R6, R10, R3 ;  /* 0x0000000a06488210 */ /* 0x001fc80007e5e003 */
[----:B------:R-:W-:Y:S02]  /*24640*/  @!P0 IADD3.X R73, R29, R11, R0, P2, P6 ;  /* 0x0000000b1d498210 */ /* 0x000fe400017ec400 */
[----:B------:R-:W-:Y:S01]  /*24650*/  ISETP.LT.OR P0, PT, R27, 0xb2, !P1 ;  /* 0x000000b21b00780c */ /* 0x000fe20004f01670 */
[----:B--2---:R-:W-:-:S05]  /*24660*/  FMUL R10, R62, UR20 ;  /* 0x000000143e0a7c20 */ /* 0x004fca0008400000 */
[----:B------:R-:W-:-:S05]  /*24670*/  F2FP.SATFINITE.E4M3.F32.PACK_AB_MERGE_C R10, RZ, R10, RZ ;  /* 0x0000000aff0a723e */ /* 0x000fca00048070ff */
[----:B------:R0:W-:Y:S02]  /*24680*/  @!P3 STG.E.U8 desc[UR14][R44.64+0x58], R10 ;  /* 0x0000580a2c00b986 */ /* 0x0001e4000c10110e */
[----:B0-----:R-:W0:Y:S02]  /*24690*/  @!P0 LDC.64 R10, c[0x0][0x5c0] ;  /* 0x00017000ff0a8b82 */ /* 0x001e240000000a00 */
[----:B0-----:R-:W-:Y:S01]  /*246a0*/  @!P0 IADD3 R62, P2, P6, R6, R10, R3 ;  /* 0x0000000a063e8210 */ /* 0x001fe20007e5e003 */
[----:B---3--:R-:W-:Y:S02]  /*246b0*/  FMUL R10, R66, UR20 ;  /* 0x00000014420a7c20 */ /* 0x008fe40008400000 */
[----:B------:R-:W2:Y:S01]  /*246c0*/  LDL.LU R66, [R1+0x1b4] ;  /* 0x0001b40001427983 */ /* 0x000ea20000300800 */
[----:B------:R-:W-:Y:S02]  /*246d0*/  LOP3.LUT R8, R8, 0xfffffdff, RZ, 0xc0, !PT ;  /* 0xfffffdff08087812 */ /* 0x000fe400078ec0ff */
[----:B------:R-:W-:-:S02]  /*246e0*/  @!P0 IADD3.X R63, R29, R11, R0, P2, P6 ;  /* 0x0000000b1d3f8210 */ /* 0x000fc400017ec400 */
[----:B------:R-:W-:Y:S02]  /*246f0*/  @P0 LOP3.LUT R8, R8, 0x200, RZ, 0xfc, !PT ;  /* 0x0000020008080812 */ /* 0x000fe400078efcff */
[----:B------:R-:W-:Y:S02]  /*24700*/  ISETP.LT.OR P0, PT, R27, 0x5a, !P1 ;  /* 0x0000005a1b00780c */ /* 0x000fe40004f01670 */
[----:B------:R-:W-:-:S11]  /*24710*/  F2FP.SATFINITE.E4M3.F32.PACK_AB_MERGE_C R10, RZ, R10, RZ ;  /* 0x0000000aff0a723e */ /* 0x000fd600048070ff */
[----:B------:R0:W-:Y:S01]  /*24720*/  @!P0 STG.E.U8 desc[UR14][R16.64+0x59], R10 ;  /* 0x0000590a10008986 */ /* 0x0001e2000c10110e */
[----:B------:R-:W-:-:S13]  /*24730*/  ISETP.LT.OR P0, PT, R27, 0xb9, !P1 ;  /* 0x000000b91b00780c */ /* 0x000fda0004f01670 */
[----:B0-----:R-:W0:Y:S02]  /*24740*/  @!P0 LDC.64 R10, c[0x0][0x5c0] ;  /* 0x00017000ff0a8b82 */ /* 0x001e240000000a00 */
[----:B0-----:R-:W-:-:S04]  /*24750*/  @!P0 IADD3 R76, P2, P6, R6, R10, R3 ;  /* 0x0000000a064c8210 */ /* 0x001fc80007e5e003 */
[----:B------:R-:W-:Y:S02]  /*24760*/  @!P0 IADD3.X R77, R29, R11, R0, P2, P6 ;  /* 0x0000000b1d4d8210 */ /* 0x000fe400017ec400 */
[----:B------:R-:W-:-:S13]  /*24770*/  ISETP.LT.OR P2, PT, R27, 0x61, !P4 ;  /* 0x000000611b00780c */ /* 0x000fda0006741670 */
[----:B------:R-:W0:Y:S01]  /*24780*/  @!P2 LDC.64 R10, c[0x0][0x5c0] ;  /* 0x00017000ff0aab82 */ /* 0x000e220000000a00 */
[----:B----4-:R-:W-:Y:S02]  /*24790*/  FMUL R13, R68, UR20 ;  /* 0x00000014440d7c20 */ /* 0x010fe40008400000 */
[----:B------:R-:W3:Y:S03]  /*247a0*/  LDL.LU R68, [R1+0x1b8] ;  /* 0x0001b80001447983 */ /* 0x000ee60000300800 */
[----:B------:R-:W-:Y:S02]  /*247b0*/  F2FP.SATFINITE.E4M3.F32.PACK_AB_MERGE_C R13, RZ, R13, RZ ;  /* 0x0000000dff0d723e */ /* 0x000fe400048070ff */
[----:B0-----:R-:W-:-:S05]  /*247c0*/  @!P2 IADD3 R10, P6, R6, R10, RZ ;  /* 0x0000000a060aa210 */ /* 0x001fca0007fde0ff */
[----:B------:R-:W-:-:S05]  /*247d0*/  @!P2 IMAD.X R11, R29, 0x1, R11, P6 ;  /* 0x000000011d0ba824 */ /* 0x000fca00030e060b */
[----:B------:R0:W-:Y:S01]  /*247e0*/  @!P2 STG.E.U8 desc[UR14][R10.64+0x60], R13 ;  /* 0x0000600d0a00a986 */ /* 0x0001e2000c10110e */
[----:B------:R-:W-:-:S13]  /*247f0*/  ISETP.LT.OR P2, PT, R27, 0x62, !P4 ;  /* 0x000000621b00780c */ /* 0x000fda0006741670 */
[----:B0-----:R-:W0:Y:S01]  /*24800*/  @!P2 LDC.64 R10, c[0x0][0x5c0] ;  /* 0x00017000ff0aab82 */ /* 0x001e220000000a00 */
[C---:B------:R-:W-:Y:S02]  /*24810*/  LOP3.LUT P3, RZ, R8.reuse, 0x400, RZ, 0xc0, !PT ;  /* 0x0000040008ff7812 */ /* 0x040fe4000786c0ff */
[----:B------:R-:W-:Y:S01]  /*24820*/  LOP3.LUT R8, R8, 0xff7fffff, RZ, 0xc0, !PT ;  /* 0xff7fffff08087812 */ /* 0x000fe200078ec0ff */
[----:B------:R-:W-:Y:S02]  /*24830*/  FMUL R13, R67, UR20 ;  /* 0x00000014430d7c20 */ /* 0x000fe40008400000 */
[----:B------:R-:W4:Y:S01]  /*24840*/  LDL.LU R67, [R1+0x1bc] ;  /* 0x0001bc0001437983 */ /* 0x000f220000300800 */
[----:B------:R-:W-:Y:S02]  /*24850*/  @P0 LOP3.LUT R8, R8, 0x800000, RZ, 0xfc, !PT ;  /* 0x0080000008080812 */ /* 0x000fe400078efcff */
[----:B------:R-:W-:Y:S02]  /*24860*/  ISETP.LT.OR P0, PT, R27, 0xba, !P1 ;  /* 0x000000ba1b00780c */ /* 0x000fe40004f01670 */
[----:B------:R-:W-:-:S02]  /*24870*/  F2FP.SATFINITE.E4M3.F32.PACK_AB_MERGE_C R13, RZ, R13, RZ ;  /* 0x0000000dff0d723e */ /* 0x000fc400048070ff */
        /* <DEDUP_REMOVED lines=8> */
[----:B------:R-:W-:-:S04]  /*24900*/  ISETP.GE.AND P2, PT, R26, 0x81, PT ;  /* 0x000000811a00780c */ /* 0x000fc80003f46270 */
[----:B------:R-:W-:-:S13]  /*24910*/  ISETP.LT.OR P0, PT, R27, 0x1, !P2 ;  /* 0x000000011b00780c */ /* 0x000fda0005701670 */
[----:B------:R-:W0:Y:S02]  /*24920*/  @!P0 LDC.64 R10, c[0x0][0x5c0] ;  /* 0x00017000ff0a8b82 */ /* 0x000e240000000a00 */
[----:B0-----:R-:W-:Y:S01]  /*24930*/  @!P0 IADD3 R44, P1, P6, R6, R10, R4 ;  /* 0x0000000a062c8210 */ /* 0x001fe20007e3e004 */
[----:B--2---:R-:W-:Y:S02]  /*24940*/  FMUL R10, R66, UR20 ;  /* 0x00000014420a7c20 */ /* 0x004fe40008400000 */
[----:B------:R-:W2:Y:S04]  /*24950*/  LDL.LU R66, [R1+0x1c0] ;  /* 0x0001c00001427983 */ /* 0x000ea80000300800 */
[----:B------:R-:W2:Y:S04]  /*24960*/  LDL.LU R75, [R1+0x1c4] ;  /* 0x0001c400014b7983 */ /* 0x000ea80000300800 */
[----:B------:R-:W2:Y:S04]  /*24970*/  LDL.LU R74, [R1+0x1c8] ;  /* 0x0001c800014a7983 */ /* 0x000ea80000300800 */
[----:B------:R-:W2:Y:S01]  /*24980*/  LDL.LU R80, [R1+0x1cc] ;  /* 0x0001cc0001507983 */ /* 0x000ea20000300800 */
[----:B------:R-:W-:-:S02]  /*24990*/  @!P0 IADD3.X R45, R29, R11, R2, P1, P6 ;  /* 0x0000000b1d2d8210 */ /* 0x000fc40000fec402 */
[----:B------:R-:W-:Y:S01]  /*249a0*/  ISETP.LT.OR P1, PT, R27, 0x2, !P2 ;  /* 0x000000021b00780c */ /* 0x000fe20005721670 */
[----:B------:R-:W2:Y:S01]  /*249b0*/  LDL.LU R79, [R1+0x1d0] ;  /* 0x0001d000014f7983 */ /* 0x000ea20000300800 */
[----:B------:R-:W-:Y:S02]  /*249c0*/  F2FP.SATFINITE.E4M3.F32.PACK_AB_MERGE_C R10, RZ, R10, RZ ;  /* 0x0000000aff0a723e */ /* 0x000fe400048070ff */
[----:B------:R-:W-:Y:S01]  /*249d0*/  LOP3.LUT R8, R8, 0xfffffeff, RZ, 0xc0, !PT ;  /* 0xfffffeff08087812 */ /* 0x000fe200078ec0ff */
[----:B------:R-:W2:Y:S04]  /*249e0*/  LDL.LU R78, [R1+0x1d4] ;  /* 0x0001d400014e7983 */ /* 0x000ea80000300800 */
[----:B------:R0:W-:Y:S04]  /*249f0*/  @!P3 STG.E.U8 desc[UR14][R42.64+0x60], R10 ;  /* 0x0000600a2a00b986 */ /* 0x0001e8000c10110e */
[----:B0-----:R-:W0:Y:S01]  /*24a00*/  @!P1 LDC.64 R10, c[0x0][0x5c0] ;  /* 0x00017000ff0a9b82 */ /* 0x001e220000000a00 */
[----:B------:R-:W-:-:S02]  /*24a10*/  @P0 LOP3.LUT R8, R8, 0x100, RZ, 0xfc, !PT ;  /* 0x0000010008080812 */ /* 0x000fc400078efcff */
[----:B------:R-:W-:Y:S02]  /*24a20*/  ISETP.LT.OR P3, PT, R27, 0x9, !P2 ;  /* 0x000000091b00780c */ /* 0x000fe40005761670 */
[----:B0-----:R-:W-:-:S04]  /*24a30*/  @!P1 IADD3 R34, P0, P6, R6, R10, R4 ;  /* 0x0000000a06229210 */ /* 0x001fc80007e1e004 */
[----:B------:R-:W-:Y:S01]  /*24a40*/  @!P1 IADD3.X R35, R29, R11, R2, P0, P6 ;  /* 0x0000000b1d239210 */ /* 0x000fe200007ec402 */
[----:B---3--:R-:W-:-:S05]  /*24a50*/  FMUL R10, R68, UR20 ;  /* 0x00000014440a7c20 */ /* 0x008fca0008400000 */
[----:B------:R-:W-:-:S05]  /*24a60*/  F2FP.SATFINITE.E4M3.F32.PACK_AB_MERGE_C R10, RZ, R10, RZ ;  /* 0x0000000aff0a723e */ /* 0x000fca00048070ff */
[----:B------:R0:W-:Y:S02]  /*24a70*/  @!P5 STG.E.U8 desc[UR14][R30.64+0x61], R10 ;  /* 0x0000610a1e00d986 */ /* 0x0001e4000c10110e */
[----:B0-----:R-:W0:Y:S02]  /*24a80*/  @!P3 LDC.64 R10, c[0x0][0x5c0] ;  /* 0x00017000ff0abb82 */ /* 0x001e240000000a00 */
[----:B0-----:R-:W-:-:S04]  /*24a90*/  @!P3 IADD3 R68, P5, P6, R6, R10, R4 ;  /* 0x0000000a0644b210 */ /* 0x001fc80007ebe004 */
[----:B------:R-:W-:Y:S02]  /*24aa0*/  @!P3 IADD3.X R69, R29, R11, R2, P5, P6 ;  /* 0x0000000b1d45b210 */ /* 0x000fe40002fec402 */
[----:B------:R-:W-:-:S13]  /*24ab0*/  ISETP.LT.OR P5, PT, R27, 0x69, !P4 ;  /* 0x000000691b00780c */ /* 0x000fda00067a1670 */
[----:B------:R-:W0:Y:S01]  /*24ac0*/  @!P5 LDC.64 R10, c[0x0][0x5c0] ;  /* 0x00017000ff0adb82 */ /* 0x000e220000000a00 */
[----:B----4-:R-:W-:-:S05]  /*24ad0*/  FMUL R13, R67, UR20 ;  /* 0x00000014430d7c20 */ /* 0x010fca0008400000 */
        /* <DEDUP_REMOVED lines=11> */
[C---:B------:R-:W-:Y:S02]  /*24b90*/  LOP3.LUT P0, RZ, R8.reuse, 0x800, RZ, 0xc0, !PT ;  /* 0x0000080008ff7812 */ /* 0x040fe4000780c0ff */
[----:B------:R-:W-:-:S04]  /*24ba0*/  LOP3.LUT R8, R8, 0xfffffbff, RZ, 0xc0, !PT ;  /* 0xfffffbff08087812 */ /* 0x000fc800078ec0ff */
[----:B------:R-:W-:-:S04]  /*24bb0*/  @P3 LOP3.LUT R8, R8, 0x400, RZ, 0xfc, !PT ;  /* 0x0000040008083812 */ /* 0x000fc800078efcff */
[C---:B------:R-:W-:Y:S02]  /*24bc0*/  LOP3.LUT P3, RZ, R8.reuse, 0x8, RZ, 0xc0, !PT ;  /* 0x0000000808ff7812 */ /* 0x040fe4000786c0ff */
        /* <DEDUP_REMOVED lines=9> */
[----:B------:R-:W0:Y:S02]  /*24c60*/  @!P1 LDC.64 R10, c[0x0][0x5c0] ;  /* 0x00017000ff0a9b82 */ /* 0x000e240000000a00 */
[----:B0-----:R-:W-:Y:S01]  /*24c70*/  @!P1 IADD3 R66, P5, P6, R6, R10, R4 ;  /* 0x0000000a06429210 */ /* 0x001fe20007ebe004 */
[----:B------:R-:W-:-:S05]  /*24c80*/  FMUL R10, R75, UR20 ;  /* 0x000000144b0a7c20 */ /* 0x000fca0008400000 */
[----:B------:R-:W-:-:S05]  /*24c90*/  F2FP.SATFINITE.E4M3.F32.PACK_AB_MERGE_C R10, RZ, R10, RZ ;  /* 0x0000000aff0a723e */ /* 0x000fca00048070ff */
[----:B------:R0:W-:Y:S01]  /*24ca0*/  @!P0 STG.E.U8 desc[UR14][R48.64+0x68], R10 ;  /* 0x0000680a30008986 */ /* 0x0001e2000c10110e */
[----:B------:R-:W-:Y:S02]  /*24cb0*/  ISETP.LT.OR P0, PT, R27, 0x12, !P2 ;  /* 0x000000121b00780c */ /* 0x000fe40005701670 */
[----:B------:R-:W-:Y:S01]  /*24cc0*/  @!P1 IADD3.X R67, R29, R11, R2, P5, P6 ;  /* 0x0000000b1d439210 */ /* 0x000fe20002fec402 */
[----:B------:R-:W-:Y:S02]  /*24cd0*/  FMUL R13, R80, UR20 ;  /* 0x00000014500d7c20 */ /* 0x000fe40008400000 */
[----:B------:R-:W2:Y:S08]  /*24ce0*/  LDL.LU R80, [R1+0x1d8] ;  /* 0x0001d80001507983 */ /* 0x000eb00000300800 */
[----:B0-----:R-:W0:Y:S01]  /*24cf0*/  @!P0 LDC.64 R10, c[0x0][0x5c0] ;  /* 0x00017000ff0a8b82 */ /* 0x001e220000000a00 */
[----:B------:R-:W-:-:S04]  /*24d00*/  LOP3.LUT R8, R8, 0xfeffffff, RZ, 0xc0, !PT ;  /* 0xfeffffff08087812 */ /* 0x000fc800078ec0ff */
[----:B------:R-:W-:Y:S02]  /*24d10*/  @P1 LOP3.LUT R8, R8, 0x1000000, RZ, 0xfc, !PT ;  /* 0x0100000008081812 */ /* 0x000fe400078efcff */
[----:B------:R-:W-:Y:S02]  /*24d20*/  ISETP.LT.OR P1, PT, R27, 0x19, !P2 ;  /* 0x000000191b00780c */ /* 0x000fe40005721670 */
[----:B0-----:R-:W-:Y:S01]  /*24d30*/  @!P0 IADD3 R30, P5, P6, R6, R10, R4 ;  /* 0x0000000a061e8210 */ /* 0x001fe20007ebe004 */
[----:B------:R-:W-:-:S05]  /*24d40*/  FMUL R10, R74, UR20 ;  /* 0x000000144a0a7c20 */ /* 0x000fca0008400000 */
[----:B------:R-:W-:Y:S02]  /*24d50*/  F2FP.SATFINITE.E4M3.F32.PACK_AB_MERGE_C R10, RZ, R10, RZ ;  /* 0x0000000aff0a723e */ /* 0x000fe400048070ff */
[----:B------:R-:W-:-:S03]  /*24d60*/  @!P0 IADD3.X R31, R29, R11, R2, P5, P6 ;  /* 0x0000000b1d1f8210 */ /* 0x000fc60002fec402 */
        /* <DEDUP_REMOVED lines=10> */
[----:B------:R-:W-:Y:S02]  /*24e10*/  ISETP.LT.OR P5, PT, R27, 0x72, !P4 ;  /* 0x000000721b00780c */ /* 0x000fe400067a1670 */
[----:B------:R-:W-:-:S11]  /*24e20*/  LOP3.LUT R8, R8, 0xfffff7ff, RZ, 0xc0, !PT ;  /* 0xfffff7ff08087812 */ /* 0x000fd600078ec0ff */
[----:B0-----:R-:W0:Y:S01]  /*24e30*/  @!P5 LDC.64 R10, c[0x0][0x5c0] ;  /* 0x00017000ff0adb82 */ /* 0x001e220000000a00 */
[----:B------:R-:W-:-:S04]  /*24e40*/  @P0 LOP3.LUT R8, R8, 0x800, RZ, 0xfc, !PT ;  /* 0x0000080008080812 */ /* 0x000fc800078efcff */
[C---:B------:R-:W-:Y:S02]  /*24e50*/  LOP3.LUT P0, RZ, R8.reuse, 0x1000, RZ, 0xc0, !PT ;  /* 0x0000100008ff7812 */ /* 0x040fe4000780c0ff */
[----:B------:R-:W-:Y:S01]  /*24e60*/  LOP3.LUT R8, R8, 0xfdffffff, RZ, 0xc0, !PT ;  /* 0xfdffffff08087812 */ /* 0x000fe200078ec0ff */
[----:B------:R-:W-:Y:S02]  /*24e70*/  FMUL R13, R79, UR20 ;  /* 0x000000144f0d7c20 */ /* 0x000fe40008400000 */
[----:B------:R-:W3:Y:S01]  /*24e80*/  LDL.LU R79, [R1+0x1dc] ;  /* 0x0001dc00014f7983 */ /* 0x000ee20000300800 */
[----:B------:R-:W-:Y:S02]  /*24e90*/  @P1 LOP3.LUT R8, R8, 0x2000000, RZ, 0xfc, !PT ;  /* 0x0200000008081812 */ /* 0x000fe400078efcff */
[----:B------:R-:W-:Y:S02]  /*24ea0*/  ISETP.LT.OR P1, PT, R27, 0x1a, !P2 ;  /* 0x0000001a1b00780c */ /* 0x000fe40005721670 */
[----:B------:R-:W-:-:S02]  /*24eb0*/  F2FP.SATFINITE.E4M3.F32.PACK_AB_MERGE_C R13, RZ, R13, RZ ;  /* 0x0000000dff0d723e */ /* 0x000fc400048070ff */
[----:B0-----:R-:W-:-:S05]  /*24ec0*/  @!P5 IADD3 R10, P6, R6, R10, RZ ;  /* 0x0000000a060ad210 */ /* 0x001fca0007fde0ff */
[----:B------:R-:W-:-:S05]  /*24ed0*/  @!P5 IMAD.X R11, R29, 0x1, R11, P6 ;  /* 0x000000011d0bd824 */ /* 0x000fca00030e060b */
[----:B------:R0:W-:Y:S02]  /*24ee0*/  @!P5 STG.E.U8 desc[UR14][R10.64+0x71], R13 ;  /* 0x0000710d0a00d986 */ /* 0x0001e4000c10110e */
[----:B0-----:R-:W0:Y:S01]  /*24ef0*/  @!P1 LDC.64 R10, c[0x0][0x5c0] ;  /* 0x00017000ff0a9b82 */ /* 0x001e220000000a00 */
[C---:B------:R-:W-:Y:S02]  /*24f00*/  LOP3.LUT P3, RZ, R8.reuse, 0x20, RZ, 0xc0, !PT ;  /* 0x0000002008ff7812 */ /* 0x040fe4000786c0ff */
[----:B------:R-:W-:-:S04]  /*24f10*/  LOP3.LUT R8, R8, 0xfffffff7, RZ, 0xc0, !PT ;  /* 0xfffffff708087812 */ /* 0x000fc800078ec0ff */
[----:B------:R-:W-:Y:S02]  /*24f20*/  @P1 LOP3.LUT R8, R8, 0x8, RZ, 0xfc, !PT ;  /* 0x0000000808081812 */ /* 0x000fe400078efcff */
[----:B0-----:R-:W-:-:S04]  /*24f30*/  @!P1 IADD3 R20, P5, P6, R6, R10, R4 ;  /* 0x0000000a06149210 */ /* 0x001fc80007ebe004 */
[----:B------:R-:W-:Y:S02]  /*24f40*/  @!P1 IADD3.X R21, R29, R11, R2, P5, P6 ;  /* 0x0000000b1d159210 */ /* 0x000fe40002fec402 */
[----:B------:R-:W-:-:S13]  /*24f50*/  ISETP.LT.OR P1, PT, R27, 0x21, !P2 ;  /* 0x000000211b00780c */ /* 0x000fda0005721670 */
[----:B------:R-:W0:Y:S02]  /*24f60*/  @!P1 LDC.64 R10, c[0x0][0x5c0] ;  /* 0x00017000ff0a9b82 */ /* 0x000e240000000a00 */
[----:B0-----:R-:W-:Y:S01]  /*24f70*/  @!P1 IADD3 R48, P5, P6, R6, R10, R4 ;  /* 0x0000000a06309210 */ /* 0x001fe20007ebe004 */
[----:B------:R-:W-:Y:S02]  /*24f80*/  FMUL R10, R78, UR20 ;  /* 0x000000144e0a7c20 */ /* 0x000fe40008400000 */
[----:B------:R-:W4:Y:S03]  /*24f90*/  LDL.LU R78, [R1+0x1e0] ;  /* 0x0001e000014e7983 */ /* 0x000f260000300800 */
[----:B------:R-:W-:-:S05]  /*24fa0*/  F2FP.SATFINITE.E4M3.F32.PACK_AB_MERGE_C R10, RZ, R10, RZ ;  /* 0x0000000aff0a723e */ /* 0x000fca00048070ff */
[----:B------:R0:W-:Y:S01]  /*24fb0*/  @!P0 STG.E.U8 desc[UR14][R46.64+0x70], R10 ;  /* 0x0000700a2e008986 */ /* 0x0001e2000c10110e */
[----:B------:R-:W-:Y:S02]  /*24fc0*/  ISETP.LT.OR P0, PT, R27, 0x22, !P2 ;  /* 0x000000221b00780c */ /* 0x000fe40005701670 */
[----:B------:R-:W-:-:S11]  /*24fd0*/  @!P1 IADD3.X R49, R29, R11, R2, P5, P6 ;  /* 0x0000000b1d319210 */ /* 0x000fd60002fec402 */
[----:B0-----:R-:W0:Y:S02]  /*24fe0*/  @!P0 LDC.64 R10, c[0x0][0x5c0] ;  /* 0x00017000ff0a8b82 */ /* 0x001e240000000a00 */
[----:B0-----:R-:W-:Y:S01]  /*24ff0*/  @!P0 IADD3 R42, P5, P6, R6, R10, R4 ;  /* 0x0000000a062a8210 */ /* 0x001fe20007ebe004 */
[----:B--2---:R-:W-:Y:S02]  /*25000*/  FMUL R10, R80, UR20 ;  /* 0x00000014500a7c20 */ /* 0x004fe40008400000 */
[----:B------:R-:W2:Y:S01]  /*25010*/  LDL.LU R80, [R1+0x1e4] ;  /* 0x0001e40001507983 */ /* 0x000ea20000300800 */
[----:B------:R-:W-:Y:S02]  /*25020*/  LOP3.LUT R8, R8, 0xfbffffff, RZ, 0xc0, !PT ;  /* 0xfbffffff08087812 */ /* 0x000fe400078ec0ff */
[----:B------:R-:W-:Y:S01]  /*25030*/  F2FP.SATFINITE.E4M3.F32.PACK_AB_MERGE_C R10, RZ, R10, RZ ;  /* 0x0000000aff0a723e */ /* 0x000fe200048070ff */
[----:B------:R-:W2:Y:S01]  /*25040*/  LDL.LU R82, [R1+0x1e8] ;  /* 0x0001e80001527983 */ /* 0x000ea20000300800 */
[----:B------:R-:W-:-:S02]  /*25050*/  @P1 LOP3.LUT R8, R8, 0x4000000, RZ, 0xfc, !PT ;  /* 0x0400000008081812 */ /* 0x000fc400078efcff */
[----:B------:R-:W-:Y:S01]  /*25060*/  ISETP.LT.OR P1, PT, R27, 0x29, !P2 ;  /* 0x000000291b00780c */ /* 0x000fe20005721670 */
[----:B------:R0:W-:Y:S01]  /*25070*/  @!P3 STG.E.U8 desc[UR14][R32.64+0x71], R10 ;  /* 0x0000710a2000b986 */ /* 0x0001e2000c10110e */
[----:B------:R-:W-:-:S03]  /*25080*/  @!P0 IADD3.X R43, R29, R11, R2, P5, P6 ;  /* 0x0000000b1d2b8210 */ /* 0x000fc60002fec402 */
[----:B------:R-:W2:Y:S08]  /*25090*/  LDL.LU R81, [R1+0x1ec] ;  /* 0x0001ec0001517983 */ /* 0x000eb00000300800 */
[----:B0-----:R-:W0:Y:S02]  /*250a0*/  @!P1 LDC.64 R10, c[0x0][0x5c0] ;  /* 0x00017000ff0a9b82 */ /* 0x001e240000000a00 */
[----:B0-----:R-:W-:-:S04]  /*250b0*/  @!P1 IADD3 R46, P5, P6, R6, R10, R4 ;  /* 0x0000000a062e9210 */ /* 0x001fc80007ebe004 */
[----:B------:R-:W-:Y:S02]  /*250c0*/  @!P1 IADD3.X R47, R29, R11, R2, P5, P6 ;  /* 0x0000000b1d2f9210 */ /* 0x000fe40002fec402 */
[----:B------:R-:W-:-:S13]  /*250d0*/  ISETP.LT.OR P5, PT, R27, 0x79, !P4 ;  /* 0x000000791b00780c */ /* 0x000fda00067a1670 */
[----:B------:R-:W0:Y:S02]  /*250e0*/  @!P5 LDC.64 R10, c[0x0][0x5c0] ;  /* 0x00017000ff0adb82 */ /* 0x000e240000000a00 */
[----:B0-----:R-:W-:-:S05]  /*250f0*/  @!P5 IADD3 R10, P6, R6, R10, RZ ;  /* 0x0000000a060ad210 */ /* 0x001fca0007fde0ff */
[----:B------:R-:W-:Y:S01]  /*25100*/  @!P5 IMAD.X R11, R29, 0x1, R11, P6 ;  /* 0x000000011d0bd824 */ /* 0x000fe200030e060b */
[----:B------:R-:W-:-:S04]  /*25110*/  LOP3.LUT R8, R8, 0xffffefff, RZ, 0xc0, !PT ;  /* 0xffffefff08087812 */ /* 0x000fc800078ec0ff */
[----:B------:R-:W-:-:S04]  /*25120*/  @P0 LOP3.LUT R8, R8, 0x1000, RZ, 0xfc, !PT ;  /* 0x0000100008080812 */ /* 0x000fc800078efcff */
[C---:B------:R-:W-:Y:S02]  /*25130*/  LOP3.LUT P0, RZ, R8.reuse, 0x2000, RZ, 0xc0, !PT ;  /* 0x0000200008ff7812 */ /* 0x040fe4000780c0ff */
[----:B------:R-:W-:Y:S01]  /*25140*/  LOP3.LUT R8, R8, 0xf7ffffff, RZ, 0xc0, !PT ;  /* 0xf7ffffff08087812 */ /* 0x000fe200078ec0ff */
[----:B---3--:R-:W-:-:S05]  /*25150*/  FMUL R13, R79, UR20 ;  /* 0x000000144f0d7c20 */ /* 0x008fca0008400000 */
[----:B------:R-:W-:-:S05]  /*25160*/  F2FP.SATFINITE.E4M3.F32.PACK_AB_MERGE_C R13, RZ, R13, RZ ;  /* 0x0000000dff0d723e */ /* 0x000fca00048070ff */
[----:B------:R0:W-:Y:S01]  /*25170*/  @!P5 STG.E.U8 desc[UR14][R10.64+0x78], R13 ;  /* 0x0000780d0a00d986 */ /* 0x0001e2000c10110e */
[----:B------:R-:W-:-:S13]  /*25180*/  ISETP.LT.OR P5, PT, R27, 0x7a, !P4 ;  /* 0x0000007a1b00780c */ /* 0x000fda00067a1670 */
[----:B0-----:R-:W0:Y:S01]  /*25190*/  @!P5 LDC.64 R10, c[0x0][0x5c0] ;  /* 0x00017000ff0adb82 */ /* 0x001e220000000a00 */
[----:B------:R-:W-:Y:S02]  /*251a0*/  @P1 LOP3.LUT R8, R8, 0x8000000, RZ, 0xfc, !PT ;  /* 0x0800000008081812 */ /* 0x000fe400078efcff */
[----:B------:R-:W-:Y:S02]  /*251b0*/  ISETP.LT.OR P1, PT, R27, 0x2a, !P2 ;  /* 0x0000002a1b00780c */ /* 0x000fe40005721670 */
[----:B0-----:R-:W-:-:S05]  /*251c0*/  @!P5 IADD3 R10, P6, R6, R10, RZ ;  /* 0x0000000a060ad210 */ /* 0x001fca0007fde0ff */
[----:B------:R-:W-:Y:S01]  /*251d0*/  @!P5 IMAD.X R11, R29, 0x1, R11, P6 ;  /* 0x000000011d0bd824 */ /* 0x000fe200030e060b */
[C---:B------:R-:W-:Y:S02]  /*251e0*/  LOP3.LUT P3, RZ, R8.reuse, 0x10, RZ, 0xc0, !PT ;  /* 0x0000001008ff7812 */ /* 0x040fe4000786c0ff */
[----:B------:R-:W-:-:S04]  /*251f0*/  LOP3.LUT R8, R8, 0xffffffdf, RZ, 0xc0, !PT ;  /* 0xffffffdf08087812 */ /* 0x000fc800078ec0ff */
[----:B------:R-:W-:Y:S01]  /*25200*/  @P1 LOP3.LUT R8, R8, 0x20, RZ, 0xfc, !PT ;  /* 0x0000002008081812 */ /* 0x000fe200078efcff */
[----:B----4-:R-:W-:-:S05]  /*25210*/  FMUL R13, R78, UR20 ;  /* 0x000000144e0d7c20 */ /* 0x010fca0008400000 */
        /* <DEDUP_REMOVED lines=8> */
[----:B--2---:R-:W-:Y:S02]  /*252a0*/  FMUL R10, R80, UR20 ;  /* 0x00000014500a7c20 */ /* 0x004fe40008400000 */
[----:B------:R-:W2:Y:S04]  /*252b0*/  LDL.LU R80, [R1+0x1f0] ;  /* 0x0001f00001507983 */ /* 0x000ea80000300800 */
[----:B------:R-:W3:Y:S01]  /*252c0*/  LDL.LU R84, [R1+0x1f4] ;  /* 0x0001f40001547983 */ /* 0x000ee20000300800 */
[----:B------:R-:W-:-:S03]  /*252d0*/  F2FP.SATFINITE.E4M3.F32.PACK_AB_MERGE_C R10, RZ, R10, RZ ;  /* 0x0000000aff0a723e */ /* 0x000fc600048070ff */
[----:B------:R-:W4:Y:S04]  /*252e0*/  LDL.LU R88, [R1+0x1f8] ;  /* 0x0001f80001587983 */ /* 0x000f280000300800 */
[----:B------:R0:W-:Y:S01]  /*252f0*/  @!P0 STG.E.U8 desc[UR14][R52.64+0x78], R10 ;  /* 0x0000780a34008986 */ /* 0x0001e2000c10110e */
[----:B------:R-:W-:Y:S02]  /*25300*/  ISETP.LT.OR P0, PT, R27, 0x32, !P2 ;  /* 0x000000321b00780c */ /* 0x000fe40005701670 */
[----:B------:R-:W-:Y:S02]  /*25310*/  @!P1 IADD3.X R79, R29, R11, R2, P5, P6 ;  /* 0x0000000b1d4f9210 */ /* 0x000fe40002fec402 */
[----:B------:R-:W-:Y:S01]  /*25320*/  LOP3.LUT R8, R8, 0xefffffff, RZ, 0xc0, !PT ;  /* 0xefffffff08087812 */ /* 0x000fe200078ec0ff */
[----:B------:R-:W-:Y:S01]  /*25330*/  FMUL R13, R81, UR20 ;  /* 0x00000014510d7c20 */ /* 0x000fe20008400000 */
[----:B------:R-:W4:Y:S07]  /*25340*/  LDL.LU R90, [R1+0x1fc] ;  /* 0x0001fc00015a7983 */ /* 0x000f2e0000300800 */
[----:B0-----:R-:W0:Y:S01]  /*25350*/  @!P0 LDC.64 R10, c[0x0][0x5c0] ;  /* 0x00017000ff0a8b82 */ /* 0x001e220000000a00 */
[----:B------:R-:W-:Y:S01]  /*25360*/  @P1 LOP3.LUT R8, R8, 0x10000000, RZ, 0xfc, !PT ;  /* 0x1000000008081812 */ /* 0x000fe200078efcff */
[----:B------:R-:W4:Y:S03]  /*25370*/  LDL.LU R89, [R1+0x200] ;  /* 0x0002000001597983 */ /* 0x000f260000300800 */
[----:B------:R-:W-:-:S04]  /*25380*/  LOP3.LUT R8, R8, 0xffffdfff, RZ, 0xc0, !PT ;  /* 0xffffdfff08087812 */ /* 0x000fc800078ec0ff */
[----:B------:R-:W-:Y:S02]  /*25390*/  @P0 LOP3.LUT R8, R8, 0x2000, RZ, 0xfc, !PT ;  /* 0x0000200008080812 */ /* 0x000fe400078efcff */
[----:B0-----:R-:W-:Y:S01]  /*253a0*/  @!P0 IADD3 R52, P5, P6, R6, R10, R4 ;  /* 0x0000000a06348210 */ /* 0x001fe20007ebe004 */
[----:B------:R-:W-:-:S03]  /*253b0*/  FMUL R10, R82, UR20 ;  /* 0x00000014520a7c20 */ /* 0x000fc60008400000 */
[----:B------:R-:W-:Y:S02]  /*253c0*/  @!P0 IADD3.X R53, R29, R11, R2, P5, P6 ;  /* 0x0000000b1d358210 */ /* 0x000fe40002fec402 */
        /* <DEDUP_REMOVED lines=14> */
[C---:B------:R-:W-:Y:S02]  /*254b0*/  LOP3.LUT P1, RZ, R8.reuse, 0x4000, RZ, 0xc0, !PT ;  /* 0x0000400008ff7812 */ /* 0x040fe4000782c0ff */
[----:B------:R-:W-:-:S04]  /*254c0*/  LOP3.LUT R8, R8, 0xdfffffff, RZ, 0xc0, !PT ;  /* 0xdfffffff08087812 */ /* 0x000fc800078ec0ff */
[----:B------:R-:W-:Y:S02]  /*254d0*/  @P0 LOP3.LUT R8, R8, 0x20000000, RZ, 0xfc, !PT ;  /* 0x2000000008080812 */ /* 0x000fe400078efcff */
[----:B------:R-:W-:Y:S02]  /*254e0*/  ISETP.LT.OR P0, PT, R27, 0x3a, !P2 ;  /* 0x0000003a1b00780c */ /* 0x000fe40005701670 */
[----:B0-----:R-:W-:-:S05]  /*254f0*/  @!P5 IADD3 R10, P6, R6, R10, RZ ;  /* 0x0000000a060ad210 */ /* 0x001fca0007fde0ff */
[----:B------:R-:W-:Y:S01]  /*25500*/  @!P5 IMAD.X R11, R29, 0x1, R11, P6 ;  /* 0x000000011d0bd824 */ /* 0x000fe200030e060b */
        /* <DEDUP_REMOVED lines=12> */
[----:B---3--:R-:W-:-:S05]  /*255d0*/  FMUL R10, R84, UR20 ;  /* 0x00000014540a7c20 */ /* 0x008fca0008400000 */
[----:B------:R-:W-:-:S05]  /*255e0*/  F2FP.SATFINITE.E4M3.F32.PACK_AB_MERGE_C R10, RZ, R10, RZ ;  /* 0x0000000aff0a723e */ /* 0x000fca00048070ff */
[----:B------:R0:W-:Y:S01]  /*255f0*/  @!P1 STG.E.U8 desc[UR14][R50.64+0x80], R10 ;  /* 0x0000800a32009986 */ /* 0x0001e2000c10110e */
[----:B------:R-:W-:Y:S02]  /*25600*/  ISETP.LT.OR P1, PT, R27, 0x42, !P2 ;  /* 0x000000421b00780c */ /* 0x000fe40005721670 */
[----:B------:R-:W-:-:S11]  /*25610*/  @!P0 IADD3.X R87, R29, R11, R2, P5, P6 ;  /* 0x0000000b1d578210 */ /* 0x000fd60002fec402 */
[----:B0-----:R-:W0:Y:S02]  /*25620*/  @!P1 LDC.64 R10, c[0x0][0x5c0] ;  /* 0x00017000ff0a9b82 */ /* 0x001e240000000a00 */
[----:B0-----:R-:W-:Y:S01]  /*25630*/  @!P1 IADD3 R84, P5, P6, R6, R10, R4 ;  /* 0x0000000a06549210 */ /* 0x001fe20007ebe004 */
[----:B----4-:R-:W-:Y:S02]  /*25640*/  FMUL R10, R88, UR20 ;  /* 0x00000014580a7c20 */ /* 0x010fe40008400000 */
[----:B------:R-:W2:Y:S03]  /*25650*/  LDL.LU R88, [R1+0x204] ;  /* 0x0002040001587983 */ /* 0x000ea60000300800 */
[----:B------:R-:W-:Y:S01]  /*25660*/  F2FP.SATFINITE.E4M3.F32.PACK_AB_MERGE_C R10, RZ, R10, RZ ;  /* 0x0000000aff0a723e */ /* 0x000fe200048070ff */
[----:B------:R-:W3:Y:S04]  /*25670*/  LDL.LU R94, [R1+0x208] ;  /* 0x00020800015e7983 */ /* 0x000ee80000300800 */
[----:B------:R0:W-:Y:S01]  /*25680*/  @!P3 STG.E.U8 desc[UR14][R36.64+0x81], R10 ;  /* 0x0000810a2400b986 */ /* 0x0001e2000c10110e */
[----:B------:R-:W-:-:S02]  /*25690*/  ISETP.LT.OR P3, PT, R27, 0x49, !P2 ;  /* 0x000000491b00780c */ /* 0x000fc40005761670 */
[----:B------:R-:W-:-:S11]  /*256a0*/  @!P1 IADD3.X R85, R29, R11, R2, P5, P6 ;  /* 0x0000000b1d559210 */ /* 0x000fd60002fec402 */
[----:B0-----:R-:W0:Y:S02]  /*256b0*/  @!P3 LDC.64 R10, c[0x0][0x5c0] ;  /* 0x00017000ff0abb82 */ /* 0x001e240000000a00 */
[----:B0-----:R-:W-:-:S04]  /*256c0*/  @!P3 IADD3 R92, P5, P6, R6, R10, R4 ;  /* 0x0000000a065cb210 */ /* 0x001fc80007ebe004 */
[----:B------:R-:W-:Y:S02]  /*256d0*/  @!P3 IADD3.X R93, R29, R11, R2, P5, P6 ;  /* 0x0000000b1d5db210 */ /* 0x000fe40002fec402 */
[----:B------:R-:W-:-:S13]  /*256e0*/  ISETP.LT.OR P5, PT, R27, 0x89, !P4 ;  /* 0x000000891b00780c */ /* 0x000fda00067a1670 */
[----:B------:R-:W0:Y:S01]  /*256f0*/  @!P5 LDC.64 R10, c[0x0][0x5c0] ;  /* 0x00017000ff0adb82 */ /* 0x000e220000000a00 */
[----:B------:R-:W-:-:S05]  /*25700*/  FMUL R13, R90, UR20 ;  /* 0x000000145a0d7c20 */ /* 0x000fca0008400000 */
[----:B------:R-:W-:Y:S02]  /*25710*/  F2FP.SATFINITE.E4M3.F32.PACK_AB_MERGE_C R13, RZ, R13, RZ ;  /* 0x0000000dff0d723e */ /* 0x000fe400048070ff */
[----:B0-----:R-:W-:-:S05]  /*25720*/  @!P5 IADD3 R10, P6, R6, R10, RZ ;  /* 0x0000000a060ad210 */ /* 0x001fca0007fde0ff */
[----:B------:R-:W-:-:S05]  /*25730*/  @!P5 IMAD.X R11, R29, 0x1, R11, P6 ;  /* 0x000000011d0bd824 */ /* 0x000fca00030e060b */
[----:B------:R0:W-:Y:S01]  /*25740*/  @!P5 STG.E.U8 desc[UR14][R10.64+0x88], R13 ;  /* 0x0000880d0a00d986 */ /* 0x0001e2000c10110e */
[----:B------:R-:W-:Y:S02]  /*25750*/  ISETP.LT.OR P5, PT, R27, 0x8a, !P4 ;  /* 0x0000008a1b00780c */ /* 0x000fe400067a1670 */
[----:B------:R-:W-:-:S04]  /*25760*/  LOP3.LUT R8, R8, 0xbfffffff, RZ, 0xc0, !PT ;  /* 0xbfffffff08087812 */ /* 0x000fc800078ec0ff */
[----:B------:R-:W-:-:S07]  /*25770*/  @P0 LOP3.LUT R8, R8, 0x40000000, RZ, 0xfc, !PT ;  /* 0x4000000008080812 */ /* 0x000fce00078efcff */
[----:B0-----:R-:W0:Y:S01]  /*25780*/  @!P5 LDC.64 R10, c[0x0][0x5c0] ;  /* 0x00017000ff0adb82 */ /* 0x001e220000000a00 */
[----:B------:R-:W-:-:S04]  /*25790*/  LOP3.LUT R8, R8, 0xffffbfff, RZ, 0xc0, !PT ;  /* 0xffffbfff08087812 */ /* 0x000fc800078ec0ff */
[----:B------:R-:W-:-:S04]  /*257a0*/  @P1 LOP3.LUT R8, R8, 0x4000, RZ, 0xfc, !PT ;  /* 0x0000400008081812 */ /* 0x000fc800078efcff */
        /* <DEDUP_REMOVED lines=16> */
[----:B------:R-:W0:Y:S02]  /*258b0*/  @!P3 LDC.64 R10, c[0x0][0x5c0] ;  /* 0x00017000ff0abb82 */ /* 0x000e240000000a00 */
[----:B0-----:R-:W-:-:S04]  /*258c0*/  @!P3 IADD3 R96, P5, P6, R6, R10, R4 ;  /* 0x0000000a0660b210 */ /* 0x001fc80007ebe004 */
[----:B------:R-:W-:Y:S01]  /*258d0*/  @!P3 IADD3.X R97, R29, R11, R2, P5, P6 ;  /* 0x0000000b1d61b210 */ /* 0x000fe20002fec402 */
[----:B--2---:R-:W-:Y:S02]  /*258e0*/  FMUL R10, R88, UR20 ;  /* 0x00000014580a7c20 */ /* 0x004fe40008400000 */
[----:B------:R-:W2:Y:S03]  /*258f0*/  LDL.LU R88, [R1+0x210] ;  /* 0x0002100001587983 */ /* 0x000ea60000300800 */
[----:B------:R-:W-:-:S05]  /*25900*/  F2FP.SATFINITE.E4M3.F32.PACK_AB_MERGE_C R10, RZ, R10, RZ ;  /* 0x0000000aff0a723e */ /* 0x000fca00048070ff */
[----:B------:R0:W-:Y:S01]  /*25910*/  @!P1 STG.E.U8 desc[UR14][R58.64+0x88], R10 ;  /* 0x0000880a3a009986 */ /* 0x0001e2000c10110e */
[----:B------:R-:W-:-:S13]  /*25920*/  ISETP.LT.OR P1, PT, R27, 0x52, !P2 ;  /* 0x000000521b00780c */ /* 0x000fda0005721670 */
[----:B0-----:R-:W0:Y:S02]  /*25930*/  @!P1 LDC.64 R10, c[0x0][0x5c0] ;  /* 0x00017000ff0a9b82 */ /* 0x001e240000000a00 */
[----:B0-----:R-:W-:Y:S01]  /*25940*/  @!P1 IADD3 R90, P5, P6, R6, R10, R4 ;  /* 0x0000000a065a9210 */ /* 0x001fe20007ebe004 */
[----:B---3--:R-:W-:Y:S02]  /*25950*/  FMUL R10, R94, UR20 ;  /* 0x000000145e0a7c20 */ /* 0x008fe40008400000 */
[----:B------:R-:W3:Y:S04]  /*25960*/  LDL.LU R94, [R1+0x214] ;  /* 0x00021400015e7983 */ /* 0x000ee80000300800 */
[----:B------:R-:W3:Y:S01]  /*25970*/  LDL.LU R104, [R1+0x218] ;  /* 0x0002180001687983 */ /* 0x000ee20000300800 */
[----:B------:R-:W-:-:S02]  /*25980*/  LOP3.LUT R12, R12, 0xfffffffe, RZ, 0xc0, !PT ;  /* 0xfffffffe0c0c7812 */ /* 0x000fc400078ec0ff */
[----:B------:R-:W-:Y:S01]  /*25990*/  @!P1 IADD3.X R91, R29, R11, R2, P5, P6 ;  /* 0x0000000b1d5b9210 */ /* 0x000fe20002fec402 */
[----:B------:R-:W3:Y:S01]  /*259a0*/  LDL.LU R101, [R1+0x21c] ;  /* 0x00021c0001657983 */ /* 0x000ee20000300800 */
[----:B------:R-:W-:Y:S02]  /*259b0*/  @P3 LOP3.LUT R12, R12, 0x1, RZ, 0xfc, !PT ;  /* 0x000000010c0c3812 */ /* 0x000fe400078efcff */
[----:B------:R-:W-:Y:S01]  /*259c0*/  LOP3.LUT P3, RZ, R7, 0x100, RZ, 0xc0, !PT ;  /* 0x0000010007ff7812 */ /* 0x000fe2000786c0ff */
[----:B------:R-:W3:Y:S01]  /*259d0*/  LDL.LU R100, [R1+0x220] ;  /* 0x0002200001647983 */ /* 0x000ee20000300800 */
[----:B------:R-:W-:Y:S02]  /*259e0*/  ISETP.LT.OR P6, PT, R27, 0x59, !P2 ;  /* 0x000000591b00780c */ /* 0x000fe400057c1670 */
[----:B------:R-:W-:Y:S01]  /*259f0*/  F2FP.SATFINITE.E4M3.F32.PACK_AB_MERGE_C R10, RZ, R10, RZ ;  /* 0x0000000aff0a723e */ /* 0x000fe200048070ff */
[----:B------:R-:W3:Y:S01]  /*25a00*/  LDL.LU R106, [R1+0x224] ;  /* 0x00022400016a7983 */ /* 0x000ee20000300800 */
[----:B----4-:R-:W-:-:S07]  /*25a10*/  FMUL R13, R89, UR20 ;  /* 0x00000014590d7c20 */ /* 0x010fce0008400000 */
[----:B------:R0:W-:Y:S01]  /*25a20*/  @!P3 STG.E.U8 desc[UR14][R22.64+0x89], R10 ;  /* 0x0000890a1600b986 */ /* 0x0001e2000c10110e */
[----:B------:R-:W-:-:S03]  /*25a30*/  LOP3.LUT R8, R8, 0xffffffbf, RZ, 0xc0, !PT ;  /* 0xffffffbf08087812 */ /* 0x000fc600078ec0ff */
[----:B------:R-:W4:Y:S01]  /*25a40*/  LDL.LU R112, [R1+0x228] ;  /* 0x0002280001707983 */ /* 0x000f220000300800 */
[----:B0-----:R-:W0:Y:S01]  /*25a50*/  @!P6 LDC.64 R10, c[0x0][0x5c0] ;  /* 0x00017000ff0aeb82 */ /* 0x001e220000000a00 */
[----:B------:R-:W-:Y:S02]  /*25a60*/  F2FP.SATFINITE.E4M3.F32.PACK_AB_MERGE_C R13, RZ, R13, RZ ;  /* 0x0000000dff0d723e */ /* 0x000fe400048070ff */
[----:B------:R-:W4:Y:S01]  /*25a70*/  LDL.LU R111, [R1+0x22c] ;  /* 0x00022c00016f7983 */ /* 0x000f220000300800 */
[----:B------:R-:W-:Y:S02]  /*25a80*/  @P1 LOP3.LUT R8, R8, 0x40, RZ, 0xfc, !PT ;  /* 0x0000004008081812 */ /* 0x000fe400078efcff */
[----:B------:R-:W-:Y:S01]  /*25a90*/  LOP3.LUT P0, RZ, R7, 0x200, RZ, 0xc0, !PT ;  /* 0x0000020007ff7812 */ /* 0x000fe2000780c0ff */
[----:B------:R-:W4:Y:S01]  /*25aa0*/  LDL.LU R110, [R1+0x230] ;  /* 0x00023000016e7983 */ /* 0x000f220000300800 */
[----:B0-----:R-:W-:-:S03]  /*25ab0*/  @!P6 IADD3 R102, P3, P5, R6, R10, R4 ;  /* 0x0000000a0666e210 */ /* 0x001fc60007d7e004 */
[----:B------:R-:W4:Y:S01]  /*25ac0*/  LDL.LU R114, [R1+0x234] ;  /* 0x0002340001727983 */ /* 0x000f220000300800 */
[----:B------:R-:W-:-:S03]  /*25ad0*/  @!P6 IADD3.X R103, R29, R11, R2, P3, P5 ;  /* 0x0000000b1d67e210 */ /* 0x000fc60001fea402 */
[----:B------:R-:W4:Y:S01]  /*25ae0*/  LDL.LU R120, [R1+0x238] ;  /* 0x0002380001787983 */ /* 0x000f220000300800 */
[----:B------:R-:W-:Y:S02]  /*25af0*/  ISETP.LT.OR P3, PT, R27, 0x91, !P4 ;  /* 0x000000911b00780c */ /* 0x000fe40006761670 */
[----:B------:R-:W-:Y:S01]  /*25b00*/  LOP3.LUT P1, RZ, R8, 0x10000, RZ, 0xc0, !PT ;  /* 0x0001000008ff7812 */ /* 0x000fe2000782c0ff */
[----:B------:R-:W4:Y:S10]  /*25b10*/  LDL.LU R115, [R1+0x23c] ;  /* 0x00023c0001737983 */ /* 0x000f340000300800 */
[----:B------:R-:W0:Y:S02]  /*25b20*/  @!P3 LDC.64 R10, c[0x0][0x5c0] ;  /* 0x00017000ff0abb82 */ /* 0x000e240000000a00 */
[----:B0-----:R-:W-:-:S05]  /*25b30*/  @!P3 IADD3 R10, P5, R6, R10, RZ ;  /* 0x0000000a060ab210 */ /* 0x001fca0007fbe0ff */
[----:B------:R-:W-:-:S05]  /*25b40*/  @!P3 IMAD.X R11, R29, 0x1, R11, P5 ;  /* 0x000000011d0bb824 */ /* 0x000fca00028e060b */
[----:B------:R0:W-:Y:S01]  /*25b50*/  @!P3 STG.E.U8 desc[UR14][R10.64+0x90], R13 ;  /* 0x0000900d0a00b986 */ /* 0x0001e2000c10110e */
[----:B------:R-:W-:-:S13]  /*25b60*/  ISETP.LT.OR P3, PT, R27, 0x92, !P4 ;  /* 0x000000921b00780c */ /* 0x000fda0006761670 */
[----:B0-----:R-:W0:Y:S02]  /*25b70*/  @!P3 LDC.64 R10, c[0x0][0x5c0] ;  /* 0x00017000ff0abb82 */ /* 0x001e240000000a00 */
[----:B0-----:R-:W-:-:S05]  /*25b80*/  @!P3 IADD3 R10, P5, R6, R10, RZ ;  /* 0x0000000a060ab210 */ /* 0x001fca0007fbe0ff */
[----:B------:R-:W-:Y:S02]  /*25b90*/  @!P3 IMAD.X R11, R29, 0x1, R11, P5 ;  /* 0x000000011d0bb824 */ /* 0x000fe400028e060b */
[----:B--2---:R-:W-:-:S05]  /*25ba0*/  FMUL R13, R88, UR20 ;  /* 0x00000014580d7c20 */ /* 0x004fca0008400000 */
[----:B------:R-:W-:-:S05]  /*25bb0*/  F2FP.SATFINITE.E4M3.F32.PACK_AB_MERGE_C R13, RZ, R13, RZ ;  /* 0x0000000dff0d723e */ /* 0x000fca00048070ff */
[----:B------:R0:W-:Y:S01]  /*25bc0*/  @!P3 STG.E.U8 desc[UR14][R10.64+0x91], R13 ;  /* 0x0000910d0a00b986 */ /* 0x0001e2000c10110e */
[----:B------:R-:W-:-:S13]  /*25bd0*/  ISETP.LT.OR P3, PT, R27, 0x5a, !P2 ;  /* 0x0000005a1b00780c */ /* 0x000fda0005761670 */
[----:B0-----:R-:W0:Y:S01]  /*25be0*/  @!P3 LDC.64 R10, c[0x0][0x5c0] ;  /* 0x00017000ff0abb82 */ /* 0x001e220000000a00 */
[----:B------:R-:W-:-:S04]  /*25bf0*/  LOP3.LUT R8, R8, 0xffff7fff, RZ, 0xc0, !PT ;  /* 0xffff7fff08087812 */ /* 0x000fc800078ec0ff */
[----:B------:R-:W-:Y:S02]  /*25c00*/  @P6 LOP3.LUT R8, R8, 0x8000, RZ, 0xfc, !PT ;  /* 0x0000800008086812 */ /* 0x000fe400078efcff */
[----:B------:R-:W-:Y:S02]  /*25c10*/  @P3 LOP3.LUT R5, R5, 0x10000000, RZ, 0xfc, !PT ;  /* 0x1000000005053812 */ /* 0x000fe400078efcff */
        /* <DEDUP_REMOVED lines=10> */
[----:B0-----:R-:W0:Y:S01]  /*25cc0*/  @!P1 LDC.64 R10, c[0x0][0x5c0] ;  /* 0x00017000ff0a9b82 */ /* 0x001e220000000a00 */
        /* <DEDUP_REMOVED lines=18> */
[----:B------:R-:W-:-:S13]  /*25df0*/  ISETP.LT.OR P0, PT, R27, 0x9a, !P4 ;  /* 0x0000009a1b00780c */ /* 0x000fda0006701670 */
[----:B0-----:R-:W0:Y:S01]  /*25e00*/  @!P0 LDC.64 R10, c[0x0][0x5c0] ;  /* 0x00017000ff0a8b82 */ /* 0x001e220000000a00 */
[----:B------:R-:W-:Y:S01]  /*25e10*/  ISETP.LT.OR P6, PT, R27, 0x6a, !P2 ;  /* 0x0000006a1b00780c */ /* 0x000fe200057c1670 */
[----:B------:R-:W-:-:S05]  /*25e20*/  FMUL R13, R100, UR20 ;  /* 0x00000014640d7c20 */ /* 0x000fca0008400000 */
[----:B------:R-:W-:Y:S02]  /*25e30*/  F2FP.SATFINITE.E4M3.F32.PACK_AB_MERGE_C R13, RZ, R13, RZ ;  /* 0x0000000dff0d723e */ /* 0x000fe400048070ff */
[----:B0-----:R-:W-:-:S05]  /*25e40*/  @!P0 IADD3 R10, P5, R6, R10, RZ ;  /* 0x0000000a060a8210 */ /* 0x001fca0007fbe0ff */
[----:B------:R-:W-:-:S05]  /*25e50*/  @!P0 IMAD.X R11, R29, 0x1, R11, P5 ;  /* 0x000000011d0b8824 */ /* 0x000fca00028e060b */
[----:B------:R0:W-:Y:S01]  /*25e60*/  @!P0 STG.E.U8 desc[UR14][R10.64+0x99], R13 ;  /* 0x0000990d0a008986 */ /* 0x0001e2000c10110e */
[----:B------:R-:W-:Y:S01]  /*25e70*/  LOP3.LUT R12, R12, 0xfffffffd, RZ, 0xc0, !PT ;  /* 0xfffffffd0c0c7812 */ /* 0x000fe200078ec0ff */
[----:B0-----:R-:W0:Y:S03]  /*25e80*/  @!P6 LDC.64 R10, c[0x0][0x5c0] ;  /* 0x00017000ff0aeb82 */ /* 0x001e260000000a00 */
[----:B------:R-:W-:-:S04]  /*25e90*/  @P3 LOP3.LUT R12, R12, 0x2, RZ, 0xfc, !PT ;  /* 0x000000020c0c3812 */ /* 0x000fc800078efcff */
[----:B------:R-:W-:-:S04]  /*25ea0*/  LOP3.LUT R12, R12, 0xfffffff7, RZ, 0xc0, !PT ;  /* 0xfffffff70c0c7812 */ /* 0x000fc800078ec0ff */
[----:B------:R-:W-:-:S04]  /*25eb0*/  @P1 LOP3.LUT R12, R12, 0x8, RZ, 0xfc, !PT ;  /* 0x000000080c0c1812 */ /* 0x000fc800078efcff */
[----:B------:R-:W-:-:S04]  /*25ec0*/  LOP3.LUT R12, R12, 0xfffffffb, RZ, 0xc0, !PT ;  /* 0xfffffffb0c0c7812 */ /* 0x000fc800078ec0ff */
[----:B------:R-:W-:Y:S02]  /*25ed0*/  @P6 LOP3.LUT R12, R12, 0x4, RZ, 0xfc, !PT ;  /* 0x000000040c0c6812 */ /* 0x000fe400078efcff */
[----:B0-----:R-:W-:-:S04]  /*25ee0*/  @!P6 IADD3 R100, P0, P5, R6, R10, R4 ;  /* 0x0000000a0664e210 */ /* 0x001fc80007d1e004 */
[----:B------:R-:W-:Y:S02]  /*25ef0*/  @!P6 IADD3.X R101, R29, R11, R2, P0, P5 ;  /* 0x0000000b1d65e210 */ /* 0x000fe400007ea402 */
[----:B------:R-:W-:-:S13]  /*25f00*/  ISETP.LT.OR P6, PT, R27, 0x71, !P2 ;  /* 0x000000711b00780c */ /* 0x000fda00057c1670 */
[----:B------:R-:W0:Y:S01]  /*25f10*/  @!P6 LDC.64 R10, c[0x0][0x5c0] ;  /* 0x00017000ff0aeb82 */ /* 0x000e220000000a00 */
[----:B------:R-:W-:Y:S02]  /*25f20*/  LOP3.LUT P3, RZ, R8, 0x20000, RZ, 0xc0, !PT ;  /* 0x0002000008ff7812 */ /* 0x000fe4000786c0ff */
[----:B0-----:R-:W-:Y:S01]  /*25f30*/  @!P6 IADD3 R108, P0, P5, R6, R10, R4 ;  /* 0x0000000a066ce210 */ /* 0x001fe20007d1e004 */
[----:B------:R-:W-:-:S05]  /*25f40*/  FMUL R10, R106, UR20 ;  /* 0x000000146a0a7c20 */ /* 0x000fca0008400000 */
[----:B------:R-:W-:-:S05]  /*25f50*/  F2FP.SATFINITE.E4M3.F32.PACK_AB_MERGE_C R10, RZ, R10, RZ ;  /* 0x0000000aff0a723e */ /* 0x000fca00048070ff */
[----:B------:R0:W-:Y:S01]  /*25f60*/  @!P3 STG.E.U8 desc[UR14][R60.64+0x98], R10 ;  /* 0x0000980a3c00b986 */ /* 0x0001e2000c10110e */
[----:B------:R-:W-:Y:S02]  /*25f70*/  ISETP.LT.OR P3, PT, R27, 0x72, !P2 ;  /* 0x000000721b00780c */ /* 0x000fe40005761670 */
[----:B------:R-:W-:-:S11]  /*25f80*/  @!P6 IADD3.X R109, R29, R11, R2, P0, P5 ;  /* 0x0000000b1d6de210 */ /* 0x000fd600007ea402 */
[----:B0-----:R-:W0:Y:S01]  /*25f90*/  @!P3 LDC.64 R10, c[0x0][0x5c0] ;  /* 0x00017000ff0abb82 */ /* 0x001e220000000a00 */
[----:B------:R-:W-:Y:S02]  /*25fa0*/  LOP3.LUT P1, RZ, R8, 0x2, RZ, 0xc0, !PT ;  /* 0x0000000208ff7812 */ /* 0x000fe4000782c0ff */
[----:B0-----:R-:W-:Y:S01]  /*25fb0*/  @!P3 IADD3 R106, P0, P5, R6, R10, R4 ;  /* 0x0000000a066ab210 */ /* 0x001fe20007d1e004 */
[----:B----4-:R-:W-:-:S05]  /*25fc0*/  FMUL R10, R112, UR20 ;  /* 0x00000014700a7c20 */ /* 0x010fca0008400000 */
[----:B------:R-:W-:-:S05]  /*25fd0*/  F2FP.SATFINITE.E4M3.F32.PACK_AB_MERGE_C R10, RZ, R10, RZ ;  /* 0x0000000aff0a723e */ /* 0x000fca00048070ff */
[----:B------:R0:W-:Y:S01]  /*25fe0*/  @!P1 STG.E.U8 desc[UR14][R18.64+0x99], R10 ;  /* 0x0000990a12009986 */ /* 0x0001e2000c10110e */
[----:B------:R-:W-:Y:S02]  /*25ff0*/  ISETP.LT.OR P1, PT, R27, 0x79, !P2 ;  /* 0x000000791b00780c */ /* 0x000fe40005721670 */
        /* <DEDUP_REMOVED lines=23> */
[----:B------:R-:W-:-:S04]  /*26170*/  @P1 LOP3.LUT R12, R12, 0x40, RZ, 0xfc, !PT ;  /* 0x000000400c0c1812 */ /* 0x000fc800078efcff */
        /* <DEDUP_REMOVED lines=8> */
[----:B------:R-:W2:Y:S04]  /*26200*/  LDL.LU R114, [R1+0x240] ;  /* 0x0002400001727983 */ /* 0x000ea80000300800 */
[----:B------:R-:W3:Y:S01]  /*26210*/  LDL.LU R121, [R1+0x244] ;  /* 0x0002440001797983 */ /* 0x000ee20000300800 */
[----:B------:R-:W-:-:S04]  /*26220*/  LOP3.LUT R8, R8, 0xfffdffff, RZ, 0xc0, !PT ;  /* 0xfffdffff08087812 */ /* 0x000fc800078ec0ff */
[----:B------:R-:W-:-:S04]  /*26230*/  @P3 LOP3.LUT R8, R8, 0x20000, RZ, 0xfc, !PT ;  /* 0x0002000008083812 */ /* 0x000fc800078efcff */
[----:B------:R-:W-:Y:S02]  /*26240*/  LOP3.LUT P3, RZ, R8, 0x40000, RZ, 0xc0, !PT ;  /* 0x0004000008ff7812 */ /* 0x000fe4000786c0ff */
[----:B------:R-:W-:-:S11]  /*26250*/  F2FP.SATFINITE.E4M3.F32.PACK_AB_MERGE_C R10, RZ, R10, RZ ;  /* 0x0000000aff0a723e */ /* 0x000fd600048070ff */
[----:B------:R0:W-:Y:S01]  /*26260*/  @!P3 STG.E.U8 desc[UR14][R64.64+0xa0], R10 ;  /* 0x0000a00a4000b986 */ /* 0x0001e2000c10110e */
[----:B------:R-:W-:Y:S02]  /*26270*/  ISETP.LT.OR P3, PT, R27, 0x82, !P2 ;  /* 0x000000821b00780c */ /* 0x000fe40005761670 */
[----:B------:R-:W-:-:S11]  /*26280*/  @!P6 IADD3.X R119, R29, R11, R2, P0, P5 ;  /* 0x0000000b1d77e210 */ /* 0x000fd600007ea402 */
[----:B0-----:R-:W0:Y:S01]  /*26290*/  @!P3 LDC.64 R10, c[0x0][0x5c0] ;  /* 0x00017000ff0abb82 */ /* 0x001e220000000a00 */
[----:B------:R-:W-:Y:S02]  /*262a0*/  LOP3.LUT P1, RZ, R8, 0x80, RZ, 0xc0, !PT ;  /* 0x0000008008ff7812 */ /* 0x000fe4000782c0ff */
[----:B0-----:R-:W-:Y:S01]  /*262b0*/  @!P3 IADD3 R116, P0, P5, R6, R10, R4 ;  /* 0x0000000a0674b210 */ /* 0x001fe20007d1e004 */
[----:B------:R-:W-:Y:S02]  /*262c0*/  FMUL R10, R120, UR20 ;  /* 0x00000014780a7c20 */ /* 0x000fe40008400000 */
[----:B------:R-:W4:Y:S03]  /*262d0*/  LDL.LU R120, [R1+0x248] ;  /* 0x0002480001787983 */ /* 0x000f260000300800 */
[----:B------:R-:W-:Y:S01]  /*262e0*/  F2FP.SATFINITE.E4M3.F32.PACK_AB_MERGE_C R10, RZ, R10, RZ ;  /* 0x0000000aff0a723e */ /* 0x000fe200048070ff */
[----:B------:R-:W-:Y:S01]  /*262f0*/  FMUL R13, R115, UR20 ;  /* 0x00000014730d7c20 */ /* 0x000fe20008400000 */
[----:B------:R-:W-:Y:S01]  /*26300*/  @!P3 IADD3.X R117, R29, R11, R2, P0, P5 ;  /* 0x0000000b1d75b210 */ /* 0x000fe200007ea402 */
[----:B------:R-:W4:Y:S04]  /*26310*/  LDL.LU R124, [R1+0x24c] ;  /* 0x00024c00017c7983 */ /* 0x000f280000300800 */
[----:B------:R0:W-:Y:S01]  /*26320*/  @!P1 STG.E.U8 desc[UR14][R54.64+0xa1], R10 ;  /* 0x0000a10a36009986 */ /* 0x0001e2000c10110e */
[----:B------:R-:W-:-:S13]  /*26330*/  ISETP.LT.OR P1, PT, R27, 0x89, !P2 ;  /* 0x000000891b00780c */ /* 0x000fda0005721670 */
        /* <DEDUP_REMOVED lines=29> */
[----:B---3--:R-:W-:Y:S02]  /*26510*/  FMUL R10, R121, UR20 ;  /* 0x00000014790a7c20 */ /* 0x008fe40008400000 */
[----:B------:R-:W2:Y:S01]  /*26520*/  LDL.LU R121, [R1+0x250] ;  /* 0x0002500001797983 */ /* 0x000ea20000300800 */
[----:B------:R-:W-:-:S04]  /*26530*/  LOP3.LUT R8, R8, 0xfffbffff, RZ, 0xc0, !PT ;  /* 0xfffbffff08087812 */ /* 0x000fc800078ec0ff */
[----:B------:R-:W-:-:S04]  /*26540*/  @P3 LOP3.LUT R8, R8, 0x40000, RZ, 0xfc, !PT ;  /* 0x0004000008083812 */ /* 0x000fc800078efcff */
[----:B------:R-:W-:Y:S02]  /*26550*/  LOP3.LUT P3, RZ, R8, 0x100000, RZ, 0xc0, !PT ;  /* 0x0010000008ff7812 */ /* 0x000fe4000786c0ff */
[----:B------:R-:W-:-:S11]  /*26560*/  F2FP.SATFINITE.E4M3.F32.PACK_AB_MERGE_C R10, RZ, R10, RZ ;  /* 0x0000000aff0a723e */ /* 0x000fd600048070ff */
[----:B------:R0:W-:Y:S01]  /*26570*/  @!P3 STG.E.U8 desc[UR14][R70.64+0xa8], R10 ;  /* 0x0000a80a4600b986 */ /* 0x0001e2000c10110e */
[----:B------:R-:W-:Y:S02]  /*26580*/  ISETP.LT.OR P3, PT, R27, 0x92, !P2 ;  /* 0x000000921b00780c */ /* 0x000fe40005761670 */
[----:B------:R-:W-:-:S11]  /*26590*/  @!P6 IADD3.X R131, R29, R11, R2, P0, P5 ;  /* 0x0000000b1d83e210 */ /* 0x000fd600007ea402 */
[----:B0-----:R-:W0:Y:S02]  /*265a0*/  @!P3 LDC.64 R10, c[0x0][0x5c0] ;  /* 0x00017000ff0abb82 */ /* 0x001e240000000a00 */
[----:B0-----:R-:W-:Y:S01]  /*265b0*/  @!P3 IADD3 R132, P0, P5, R6, R10, R4 ;  /* 0x0000000a0684b210 */ /* 0x001fe20007d1e004 */
[----:B----4-:R-:W-:Y:S02]  /*265c0*/  FMUL R10, R120, UR20 ;  /* 0x00000014780a7c20 */ /* 0x010fe40008400000 */
[----:B------:R-:W3:Y:S01]  /*265d0*/  LDL.LU R120, [R1+0x254] ;  /* 0x0002540001787983 */ /* 0x000ee20000300800 */
[----:B------:R-:W-:Y:S02]  /*265e0*/  LOP3.LUT P1, RZ, R8, 0x80000, RZ, 0xc0, !PT ;  /* 0x0008000008ff7812 */ /* 0x000fe4000782c0ff */
[----:B------:R-:W-:-:S11]  /*265f0*/  F2FP.SATFINITE.E4M3.F32.PACK_AB_MERGE_C R10, RZ, R10, RZ ;  /* 0x0000000aff0a723e */ /* 0x000fd600048070ff */
[----:B------:R0:W-:Y:S01]  /*26600*/  @!P1 STG.E.U8 desc[UR14][R24.64+0xa9], R10 ;  /* 0x0000a90a18009986 */ /* 0x0001e2000c10110e */
[----:B------:R-:W-:Y:S01]  /*26610*/  ISETP.LT.OR P1, PT, R27, 0x99, !P2 ;  /* 0x000000991b00780c */ /* 0x000fe20005721670 */
[----:B------:R-:W-:Y:S01]  /*26620*/  FMUL R13, R124, UR20 ;  /* 0x000000147c0d7c20 */ /* 0x000fe20008400000 */
[----:B------:R-:W-:Y:S01]  /*26630*/  @!P3 IADD3.X R133, R29, R11, R2, P0, P5 ;  /* 0x0000000b1d85b210 */ /* 0x000fe200007ea402 */
[----:B------:R-:W4:Y:S10]  /*26640*/  LDL.LU R124, [R1+0x258] ;  /* 0x00025800017c7983 */ /* 0x000f340000300800 */
        /* <DEDUP_REMOVED lines=15> */
[----:B------:R-:W-:Y:S02]  /*26740*/  @!P0 IMAD.X R11, R29, 0x1, R11, P5 ;  /* 0x000000011d0b8824 */ /* 0x000fe400028e060b */
[----:B--2---:R-:W-:Y:S02]  /*26750*/  FMUL R13, R121, UR20 ;  /* 0x00000014790d7c20 */ /* 0x004fe40008400000 */
[----:B------:R-:W2:Y:S03]  /*26760*/  LDL.LU R121, [R1+0x25c] ;  /* 0x00025c0001797983 */ /* 0x000ea60000300800 */
[----:B------:R-:W-:-:S05]  /*26770*/  F2FP.SATFINITE.E4M3.F32.PACK_AB_MERGE_C R13, RZ, R13, RZ ;  /* 0x0000000dff0d723e */ /* 0x000fca00048070ff */
[----:B------:R0:W-:Y:S02]  /*26780*/  @!P0 STG.E.U8 desc[UR14][R10.64+0xb1], R13 ;  /* 0x0000b10d0a008986 */ /* 0x0001e4000c10110e */
[----:B0-----:R-:W0:Y:S01]  /*26790*/  @!P6 LDC.64 R10, c[0x0][0x5c0] ;  /* 0x00017000ff0aeb82 */ /* 0x001e220000000a00 */
[----:B------:R-:W-:Y:S02]  /*267a0*/  LOP3.LUT R8, R8, 0xffefffff, RZ, 0xc0, !PT ;  /* 0xffefffff08087812 */ /* 0x000fe400078ec0ff */
[----:B------:R-:W-:Y:S02]  /*267b0*/  LOP3.LUT R9, R9, 0xfff7ffff, RZ, 0xc0, !PT ;  /* 0xfff7ffff09097812 */ /* 0x000fe400078ec0ff */
[----:B------:R-:W-:Y:S02]  /*267c0*/  @P3 LOP3.LUT R8, R8, 0x100000, RZ, 0xfc, !PT ;  /* 0x0010000008083812 */ /* 0x000fe400078efcff */
[----:B------:R-:W-:Y:S02]  /*267d0*/  @P1 LOP3.LUT R9, R9, 0x80000, RZ, 0xfc, !PT ;  /* 0x0008000009091812 */ /* 0x000fe400078efcff */
[----:B------:R-:W-:-:S02]  /*267e0*/  LOP3.LUT P3, RZ, R8, 0x200000, RZ, 0xc0, !PT ;  /* 0x0020000008ff7812 */ /* 0x000fc4000786c0ff */
        /* <DEDUP_REMOVED lines=8> */
[----:B---3--:R-:W-:Y:S02]  /*26870*/  FMUL R10, R120, UR20 ;  /* 0x00000014780a7c20 */ /* 0x008fe40008400000 */
[----:B------:R-:W3:Y:S03]  /*26880*/  LDL.LU R120, [R1+0x260] ;  /* 0x0002600001787983 */ /* 0x000ee60000300800 */
[----:B------:R-:W-:-:S05]  /*26890*/  F2FP.SATFINITE.E4M3.F32.PACK_AB_MERGE_C R10, RZ, R10, RZ ;  /* 0x0000000aff0a723e */ /* 0x000fca00048070ff */
[----:B------:R0:W-:Y:S01]  /*268a0*/  @!P3 STG.E.U8 desc[UR14][R72.64+0xb0], R10 ;  /* 0x0000b00a4800b986 */ /* 0x0001e2000c10110e */
[----:B------:R-:W-:Y:S02]  /*268b0*/  ISETP.LT.OR P3, PT, R27, 0xa2, !P2 ;  /* 0x000000a21b00780c */ /* 0x000fe40005761670 */
[----:B------:R-:W-:-:S11]  /*268c0*/  @!P6 IADD3.X R163, R29, R11, R2, P0, P5 ;  /* 0x0000000b1da3e210 */ /* 0x000fd600007ea402 */
[----:B0-----:R-:W0:Y:S02]  /*268d0*/  @!P3 LDC.64 R10, c[0x0][0x5c0] ;  /* 0x00017000ff0abb82 */ /* 0x001e240000000a00 */
[----:B0-----:R-:W-:Y:S01]  /*268e0*/  @!P3 IADD3 R164, P0, P5, R6, R10, R4 ;  /* 0x0000000a06a4b210 */ /* 0x001fe20007d1e004 */
[----:B----4-:R-:W-:Y:S02]  /*268f0*/  FMUL R10, R124, UR20 ;  /* 0x000000147c0a7c20 */ /* 0x010fe40008400000 */
[----:B------:R-:W4:Y:S03]  /*26900*/  LDL.LU R124, [R1+0x264] ;  /* 0x00026400017c7983 */ /* 0x000f260000300800 */
        /* <DEDUP_REMOVED lines=9> */
[----:B--2---:R-:W-:Y:S02]  /*269a0*/  FMUL R13, R121, UR20 ;  /* 0x00000014790d7c20 */ /* 0x004fe40008400000 */
[----:B------:R-:W2:Y:S01]  /*269b0*/  LDL.LU R121, [R1+0x268] ;  /* 0x0002680001797983 */ /* 0x000ea20000300800 */
[----:B------:R-:W-:Y:S02]  /*269c0*/  ISETP.LT.OR P4, PT, R27, 0xba, !P4 ;  /* 0x000000ba1b00780c */ /* 0x000fe40006781670 */
[----:B0-----:R-:W-:Y:S02]  /*269d0*/  @!P0 IADD3 R10, P5, R6, R10, RZ ;  /* 0x0000000a060a8210 */ /* 0x001fe40007fbe0ff */
[----:B------:R-:W-:-:S03]  /*269e0*/  F2FP.SATFINITE.E4M3.F32.PACK_AB_MERGE_C R13, RZ, R13, RZ ;  /* 0x0000000dff0d723e */ /* 0x000fc600048070ff */
[----:B------:R-:W-:Y:S01]  /*269f0*/  @!P0 IMAD.X R11, R29, 0x1, R11, P5 ;  /* 0x000000011d0b8824 */ /* 0x000fe200028e060b */
[----:B------:R-:W-:-:S04]  /*26a00*/  LOP3.LUT R9, R9, 0xff7fffff, RZ, 0xc0, !PT ;  /* 0xff7fffff09097812 */ /* 0x000fc800078ec0ff */
[----:B------:R0:W-:Y:S01]  /*26a10*/  @!P0 STG.E.U8 desc[UR14][R10.64+0xb8], R13 ;  /* 0x0000b80d0a008986 */ /* 0x0001e2000c10110e */
[----:B------:R-:W-:Y:S01]  /*26a20*/  @P6 LOP3.LUT R9, R9, 0x800000, RZ, 0xfc, !PT ;  /* 0x0080000009096812 */ /* 0x000fe200078efcff */
[----:B0-----:R-:W0:Y:S03]  /*26a30*/  @!P4 LDC.64 R10, c[0x0][0x5c0] ;  /* 0x00017000ff0acb82 */ /* 0x001e260000000a00 */
[----:B------:R-:W-:-:S04]  /*26a40*/  LOP3.LUT R9, R9, 0xfdffffff, RZ, 0xc0, !PT ;  /* 0xfdffffff09097812 */ /* 0x000fc800078ec0ff */
[----:B------:R-:W-:-:S04]  /*26a50*/  @P3 LOP3.LUT R9, R9, 0x2000000, RZ, 0xfc, !PT ;  /* 0x0200000009093812 */ /* 0x000fc800078efcff */
[----:B------:R-:W-:-:S04]  /*26a60*/  LOP3.LUT R9, R9, 0xbfffffff, RZ, 0xc0, !PT ;  /* 0xbfffffff09097812 */ /* 0x000fc800078ec0ff */
[----:B------:R-:W-:Y:S02]  /*26a70*/  @P1 LOP3.LUT R9, R9, 0x40000000, RZ, 0xfc, !PT ;  /* 0x4000000009091812 */ /* 0x000fe400078efcff */
[----:B------:R-:W-:Y:S02]  /*26a80*/  ISETP.LT.OR P1, PT, R27, 0xaa, !P2 ;  /* 0x000000aa1b00780c */ /* 0x000fe40005721670 */
[----:B0-----:R-:W-:-:S05]  /*26a90*/  @!P4 IADD3 R10, P0, R6, R10, RZ ;  /* 0x0000000a060ac210 */ /* 0x001fca0007f1e0ff */
[----:B------:R-:W-:Y:S02]  /*26aa0*/  @!P4 IMAD.X R11, R29, 0x1, R11, P0 ;  /* 0x000000011d0bc824 */ /* 0x000fe400000e060b */
[----:B---3--:R-:W-:Y:S02]  /*26ab0*/  FMUL R13, R120, UR20 ;  /* 0x00000014780d7c20 */ /* 0x008fe40008400000 */
[----:B------:R-:W3:Y:S03]  /*26ac0*/  LDL.LU R120, [R1+0x26c] ;  /* 0x00026c0001787983 */ /* 0x000ee60000300800 */
[----:B------:R-:W-:-:S05]  /*26ad0*/  F2FP.SATFINITE.E4M3.F32.PACK_AB_MERGE_C R13, RZ, R13, RZ ;  /* 0x0000000dff0d723e */ /* 0x000fca00048070ff */
        /* <DEDUP_REMOVED lines=8> */
[----:B0-----:R-:W-:Y:S01]  /*26b60*/  @!P1 IADD3 R184, P0, P4, R6, R10, R4 ;  /* 0x0000000a06b89210 */ /* 0x001fe20007c1e004 */
[----:B----4-:R-:W-:Y:S02]  /*26b70*/  FMUL R10, R124, UR20 ;  /* 0x000000147c0a7c20 */ /* 0x010fe40008400000 */
[----:B------:R-:W4:Y:S01]  /*26b80*/  LDL.LU R124, [R1+0x270] ;  /* 0x00027000017c7983 */ /* 0x000f220000300800 */
[----:B------:R-:W-:Y:S02]  /*26b90*/  LOP3.LUT P5, RZ, R8, 0x800000, RZ, 0xc0, !PT ;  /* 0x0080000008ff7812 */ /* 0x000fe400078ac0ff */
[----:B------:R-:W-:-:S11]  /*26ba0*/  F2FP.SATFINITE.E4M3.F32.PACK_AB_MERGE_C R10, RZ, R10, RZ ;  /* 0x0000000aff0a723e */ /* 0x000fd600048070ff */
[----:B------:R0:W-:Y:S01]  /*26bb0*/  @!P5 STG.E.U8 desc[UR14][R76.64+0xb8], R10 ;  /* 0x0000b80a4c00d986 */ /* 0x0001e2000c10110e */
[----:B------:R-:W-:Y:S02]  /*26bc0*/  ISETP.LT.OR P5, PT, R27, 0xb2, !P2 ;  /* 0x000000b21b00780c */ /* 0x000fe400057a1670 */
[----:B------:R-:W-:-:S11]  /*26bd0*/  @!P1 IADD3.X R185, R29, R11, R2, P0, P4 ;  /* 0x0000000b1db99210 */ /* 0x000fd600007e8402 */
[----:B0-----:R-:W0:Y:S02]  /*26be0*/  @!P5 LDC.64 R10, c[0x0][0x5c0] ;  /* 0x00017000ff0adb82 */ /* 0x001e240000000a00 */
[----:B0-----:R-:W-:Y:S02]  /*26bf0*/  @!P5 IADD3 R186, P0, P4, R6, R10, R4 ;  /* 0x0000000a06bad210 */ /* 0x001fe40007c1e004 */
[----:B------:R-:W-:-:S04]  /*26c00*/  LOP3.LUT R5, R5, 0xfffffffd, RZ, 0xc0, !PT ;  /* 0xfffffffd05057812 */ /* 0x000fc800078ec0ff */
[----:B------:R-:W-:Y:S01]  /*26c10*/  @P1 LOP3.LUT R5, R5, 0x2, RZ, 0xfc, !PT ;  /* 0x0000000205051812 */ /* 0x000fe200078efcff */
[----:B--2---:R-:W-:Y:S02]  /*26c20*/  FMUL R10, R121, UR20 ;  /* 0x00000014790a7c20 */ /* 0x004fe40008400000 */
[----:B------:R-:W2:Y:S01]  /*26c30*/  LDL.LU R121, [R1+0x274] ;  /* 0x0002740001797983 */ /* 0x000ea20000300800 */
[----:B------:R-:W-:Y:S02]  /*26c40*/  LOP3.LUT R5, R5, 0xffffffef, RZ, 0xc0, !PT ;  /* 0xffffffef05057812 */ /* 0x000fe400078ec0ff */
[----:B------:R-:W-:Y:S02]  /*26c50*/  LOP3.LUT P6, RZ, R8, 0x400000, RZ, 0xc0, !PT ;  /* 0x0040000008ff7812 */ /* 0x000fe400078cc0ff */
[----:B------:R-:W-:Y:S02]  /*26c60*/  @P5 LOP3.LUT R5, R5, 0x10, RZ, 0xfc, !PT ;  /* 0x0000001005055812 */ /* 0x000fe400078efcff */
[----:B------:R-:W-:-:S02]  /*26c70*/  @!P5 IADD3.X R187, R29, R11, R2, P0, P4 ;  /* 0x0000000b1dbbd210 */ /* 0x000fc400007e8402 */
[----:B------:R-:W-:Y:S02]  /*26c80*/  ISETP.LT.OR P5, PT, R27, 0xb9, !P2 ;  /* 0x000000b91b00780c */ /* 0x000fe400057a1670 */
[----:B------:R-:W-:-:S05]  /*26c90*/  F2FP.SATFINITE.E4M3.F32.PACK_AB_MERGE_C R10, RZ, R10, RZ ;  /* 0x0000000aff0a723e */ /* 0x000fca00048070ff */
[----:B------:R0:W-:Y:S06]  /*26ca0*/  @!P6 STG.E.U8 desc[UR14][R40.64+0xb9], R10 ;  /* 0x0000b90a2800e986 */ /* 0x0001ec000c10110e */
        /* <DEDUP_REMOVED lines=9> */
[----:B------:R-:W3:Y:S01]  /*26d40*/  LDL.LU R120, [R1+0x278] ;  /* 0x0002780001787983 */ /* 0x000ee20000300800 */
[----:B------:R-:W-:Y:S02]  /*26d50*/  LOP3.LUT P3, RZ, R8, 0x100, RZ, 0xc0, !PT ;  /* 0x0000010008ff7812 */ /* 0x000fe4000786c0ff */
[----:B------:R-:W-:Y:S02]  /*26d60*/  F2FP.SATFINITE.E4M3.F32.PACK_AB_MERGE_C R10, RZ, R10, RZ ;  /* 0x0000000aff0a723e */ /* 0x000fe400048070ff */
[----:B------:R-:W-:-:S02]  /*26d70*/  @!P5 IADD3.X R207, R29, R11, R2, P0, P2 ;  /* 0x0000000b1dcfd210 */ /* 0x000fc400007e4402 */
[----:B------:R-:W-:-:S07]  /*26d80*/  ISETP.GE.AND P0, PT, R26, 0x101, PT ;  /* 0x000001011a00780c */ /* 0x000fce0003f06270 */
[----:B------:R0:W-:Y:S01]  /*26d90*/  @!P3 STG.E.U8 desc[UR14][R44.64], R10 ;  /* 0x0000000a2c00b986 */ /* 0x0001e2000c10110e */
[----:B------:R-:W-:-:S13]  /*26da0*/  ISETP.LT.OR P3, PT, R27, 0x1, !P0 ;  /* 0x000000011b00780c */ /* 0x000fda0004761670 */
[----:B0-----:R-:W0:Y:S01]  /*26db0*/  @!P3 LDC.64 R10, c[0x0][0x5c0] ;  /* 0x00017000ff0abb82 */ /* 0x001e220000000a00 */
[----:B------:R-:W-:-:S06]  /*26dc0*/  USHF.L.U32 UR8, UR6, 0x8, URZ ;  /* 0x0000000806087899 */ /* 0x000fcc000800063f */
[----:B0-----:R-:W-:Y:S02]  /*26dd0*/  @!P3 IADD3 R210, P2, P4, R6, UR8, R10 ;  /* 0x0000000806d2bc10 */ /* 0x001fe4000fc5e00a */
[----:B------:R-:W-:Y:S01]  /*26de0*/  LOP3.LUT P1, RZ, R7, 0x80, RZ, 0xc0, !PT ;  /* 0x0000008007ff7812 */ /* 0x000fe2000782c0ff */
[----:B----4-:R-:W-:Y:S02]  /*26df0*/  FMUL R10, R124, UR20 ;  /* 0x000000147c0a7c20 */ /* 0x010fe40008400000 */
[----:B------:R-:W4:Y:S03]  /*26e00*/  LDL.LU R124, [R1+0x27c] ;  /* 0x00027c00017c7983 */ /* 0x000f260000300800 */
[----:B------:R-:W-:Y:S01]  /*26e10*/  F2FP.SATFINITE.E4M3.F32.PACK_AB_MERGE_C R10, RZ, R10, RZ ;  /* 0x0000000aff0a723e */ /* 0x000fe200048070ff */
[----:B------:R-:W-:-:S06]  /*26e20*/  USHF.L.U64.HI UR7, UR6, 0x8, UR7 ;  /* 0x0000000806077899 */ /* 0x000fcc0008010207 */
[----:B------:R0:W-:Y:S01]  /*26e30*/  @!P1 STG.E.U8 desc[UR14][R34.64+0x1], R10 ;  /* 0x0000010a22009986 */ /* 0x0001e2000c10110e */
[----:B------:R-:W-:Y:S02]  /*26e40*/  ISETP.GE.AND P1, PT, R26, 0x89, PT ;  /* 0x000000891a00780c */ /* 0x000fe40003f26270 */
[----:B------:R-:W-:Y:S02]  /*26e50*/  @!P3 IADD3.X R211, R29, UR7, R11, P2, P4 ;  /* 0x000000071dd3bc10 */ /* 0x000fe400097e840b */
[----:B------:R-:W-:-:S13]  /*26e60*/  ISETP.LT.OR P4, PT, R27, 0x1, !P1 ;  /* 0x000000011b00780c */ /* 0x000fda0004f81670 */
[----:B0-----:R-:W0:Y:S01]  /*26e70*/  @!P4 LDC.64 R10, c[0x0][0x5c0] ;  /* 0x00017000ff0acb82 */ /* 0x001e220000000a00 */
[----:B------:R-:W-:-:S04]  /*26e80*/  LOP3.LUT R5, R5, 0xfffffdff, RZ, 0xc0, !PT ;  /* 0xfffffdff05057812 */ /* 0x000fc800078ec0ff */
[----:B------:R-:W-:Y:S02]  /*26e90*/  @P5 LOP3.LUT R5, R5, 0x200, RZ, 0xfc, !PT ;  /* 0x0000020005055812 */ /* 0x000fe400078efcff */
[----:B------:R-:W-:-:S04]  /*26ea0*/  @!P4 IADD3 R14, P2, P5, R3, R6, R4 ;  /* 0x00000006030ec210 */ /* 0x000fc80007d5e004 */
[----:B------:R-:W-:Y:S02]  /*26eb0*/  @!P4 IADD3.X R13, R0, R29, R2, P2, P5 ;  /* 0x0000001d000dc210 */ /* 0x000fe400017ea402 */
[----:B0-----:R-:W-:Y:S01]  /*26ec0*/  @!P4 IADD3 R10, P2, R14, R10, RZ ;  /* 0x0000000a0e0ac210 */ /* 0x001fe20007f5e0ff */
[----:B--2---:R-:W-:Y:S02]  /*26ed0*/  FMUL R14, R121, UR20 ;  /* 0x00000014790e7c20 */ /* 0x004fe40008400000 */
[----:B------:R-:W2:Y:S01]  /*26ee0*/  LDL.LU R121, [R1+0x280] ;  /* 0x0002800001797983 */ /* 0x000ea20000300800 */
[----:B------:R-:W-:Y:S02]  /*26ef0*/  LOP3.LUT P3, RZ, R8, 0x4, RZ, 0xc0, !PT ;  /* 0x0000000408ff7812 */ /* 0x000fe4000786c0ff */
[----:B------:R-:W-:Y:S01]  /*26f00*/  LOP3.LUT R7, R7, 0xffffffbf, RZ, 0xc0, !PT ;  /* 0xffffffbf07077812 */ /* 0x000fe200078ec0ff */
[----:B------:R-:W-:Y:S01]  /*26f10*/  @!P4 IMAD.X R11, R13, 0x1, R11, P2 ;  /* 0x000000010d0bc824 */ /* 0x000fe200010e060b */
[----:B------:R-:W-:-:S09]  /*26f20*/  ISETP.LT.OR P2, PT, R27, 0x2, !P1 ;  /* 0x000000021b00780c */ /* 0x000fd20004f41670 */
[----:B------:R-:W-:Y:S02]  /*26f30*/  @P3 LOP3.LUT R7, R7, 0x40, RZ, 0xfc, !PT ;  /* 0x0000004007073812 */ /* 0x000fe400078efcff */
[----:B------:R-:W-:Y:S02]  /*26f40*/  ISETP.LT.OR P3, PT, R27, 0x2, !P0 ;  /* 0x000000021b00780c */ /* 0x000fe40004761670 */
[----:B------:R-:W-:-:S05]  /*26f50*/  F2FP.SATFINITE.E4M3.F32.PACK_AB_MERGE_C R14, RZ, R14, RZ ;  /* 0x0000000eff0e723e */ /* 0x000fca00048070ff */
[----:B------:R0:W-:Y:S06]  /*26f60*/  @!P4 STG.E.U8 desc[UR14][R10.64], R14 ;  /* 0x0000000e0a00c986 */ /* 0x0001ec000c10110e */
[----:B0-----:R-:W0:Y:S08]  /*26f70*/  @!P3 LDC.64 R10, c[0x0][0x5c0] ;  /* 0x00017000ff0abb82 */ /* 0x001e300000000a00 */
[----:B------:R-:W1:Y:S01]  /*26f80*/  @!P2 LDC.64 R14, c[0x0][0x5c0] ;  /* 0x00017000ff0eab82 */ /* 0x000e620000000a00 */
[----:B------:R-:W-:-:S04]  /*26f90*/  @!P2 IADD3 R18, P5, P6, R3, R6, R4 ;  /* 0x000000060312a210 */ /* 0x000fc80007ebe004 */
[----:B------:R-:W-:Y:S02]  /*26fa0*/  @!P2 IADD3.X R13, R0, R29, R2, P5, P6 ;  /* 0x0000001d000da210 */ /* 0x000fe40002fec402 */
[----:B0-----:R-:W-:-:S04]  /*26fb0*/  @!P3 IADD3 R192, P5, P6, R6, UR8, R10 ;  /* 0x0000000806c0bc10 */ /* 0x001fc8000febe00a */
[----:B------:R-:W-:Y:S02]  /*26fc0*/  @!P3 IADD3.X R193, R29, UR7, R11, P5, P6 ;  /* 0x000000071dc1bc10 */ /* 0x000fe4000afec40b */
[----:B------:R-:W-:Y:S02]  /*26fd0*/  ISETP.LT.OR P5, PT, R27, 0x9, !P0 ;  /* 0x000000091b00780c */ /* 0x000fe400047a1670 */
[----:B-1----:R-:W-:-:S05]  /*26fe0*/  @!P2 IADD3 R14, P4, R18, R14, RZ ;  /* 0x0000000e120ea210 */ /* 0x002fca0007f9e0ff */
[----:B------:R-:W-:Y:S02]  /*26ff0*/  @!P2 IMAD.X R15, R13, 0x1, R15, P4 ;  /* 0x000000010d0fa824 */ /* 0x000fe400020e060f */
[----:B---3--:R-:W-:Y:S02]  /*27000*/  FMUL R10, R120, UR20 ;  /* 0x00000014780a7c20 */ /* 0x008fe40008400000 */
[----:B------:R-:W3:Y:S03]  /*27010*/  LDL.LU R120, [R1+0x284] ;  /* 0x0002840001787983 */ /* 0x000ee60000300800 */
[----:B------:R-:W-:-:S05]  /*27020*/  F2FP.SATFINITE.E4M3.F32.PACK_AB_MERGE_C R10, RZ, R10, RZ ;  /* 0x0000000aff0a723e */ /* 0x000fca00048070ff */
[----:B------:R0:W-:Y:S02]  /*27030*/  @!P2 STG.E.U8 desc[UR14][R14.64+0x1], R10 ;  /* 0x0000010a0e00a986 */ /* 0x0001e4000c10110e */
[----:B0-----:R-:W0:Y:S02]  /*27040*/  @!P5 LDC.64 R10, c[0x0][0x5c0] ;  /* 0x00017000ff0adb82 */ /* 0x001e240000000a00 */
[----:B0-----:R-:W-:-:S04]  /*27050*/  @!P5 IADD3 R202, P2, P4, R6, UR8, R10 ;  /* 0x0000000806cadc10 */ /* 0x001fc8000fc5e00a */
[----:B------:R-:W-:Y:S02]  /*27060*/  @!P5 IADD3.X R203, R29, UR7, R11, P2, P4 ;  /* 0x000000071dcbdc10 */ /* 0x000fe400097e840b */
[----:B------:R-:W-:-:S13]  /*27070*/  ISETP.LT.OR P5, PT, R27, 0xa, !P0 ;  /* 0x0000000a1b00780c */ /* 0x000fda00047a1670 */
[----:B------:R-:W0:Y:S02]  /*27080*/  @!P5 LDC.64 R10, c[0x0][0x5c0] ;  /* 0x00017000ff0adb82 */ /* 0x000e240000000a00 */
[----:B0-----:R-:W-:Y:S01]  /*27090*/  @!P5 IADD3 R204, P2, P4, R6, UR8, R10 ;  /* 0x0000000806ccdc10 */ /* 0x001fe2000fc5e00a */
[----:B----4-:R-:W-:Y:S02]  /*270a0*/  FMUL R10, R124, UR20 ;  /* 0x000000147c0a7c20 */ /* 0x010fe40008400000 */
[----:B------:R-:W4:Y:S01]  /*270b0*/  LDL.LU R124, [R1+0x288] ;  /* 0x00028800017c7983 */ /* 0x000f220000300800 */
[----:B------:R-:W-:Y:S02]  /*270c0*/  LOP3.LUT P6, RZ, R8, 0x400, RZ, 0xc0, !PT ;  /* 0x0000040008ff7812 */ /* 0x000fe400078cc0ff */
[----:B------:R-:W-:Y:S02]  /*270d0*/  @!P5 IADD3.X R205, R29, UR7, R11, P2, P4 ;  /* 0x000000071dcddc10 */ /* 0x000fe400097e840b */
[----:B------:R-:W-:-:S02]  /*270e0*/  ISETP.LT.OR P5, PT, R27, 0x11, !P0 ;  /* 0x000000111b00780c */ /* 0x000fc400047a1670 */
[----:B------:R-:W-:-:S07]  /*270f0*/  F2FP.SATFINITE.E4M3.F32.PACK_AB_MERGE_C R10, RZ, R10, RZ ;  /* 0x0000000aff0a723e */ /* 0x000fce00048070ff */
[----:B------:R0:W-:Y:S04]  /*27100*/  @!P6 STG.E.U8 desc[UR14][R68.64+0x8], R10 ;  /* 0x0000080a4400e986 */ /* 0x0001e8000c10110e */
[----:B0-----:R-:W0:Y:S02]  /*27110*/  @!P5 LDC.64 R10, c[0x0][0x5c0] ;  /* 0x00017000ff0adb82 */ /* 0x001e240000000a00 */
[----:B0-----:R-:W-:Y:S01]  /*27120*/  @!P5 IADD3 R208, P2, P4, R6, UR8, R10 ;  /* 0x0000000806d0dc10 */ /* 0x001fe2000fc5e00a */
[----:B--2---:R-:W-:Y:S02]  /*27130*/  FMUL R10, R121, UR20 ;  /* 0x00000014790a7c20 */ /* 0x004fe40008400000 */
[----:B------:R-:W2:Y:S01]  /*27140*/  LDL.LU R121, [R1+0x28c] ;  /* 0x00028c0001797983 */ /* 0x000ea20000300800 */
[----:B------:R-:W-:-:S02]  /*27150*/  LOP3.LUT P3, RZ, R7, 0x40, RZ, 0xc0, !PT ;  /* 0x0000004007ff7812 */ /* 0x000fc4000786c0ff */
[----:B------:R-:W-:Y:S02]  /*27160*/  @!P5 IADD3.X R209, R29, UR7, R11, P2, P4 ;  /* 0x000000071dd1dc10 */ /* 0x000fe400097e840b */
[----:B------:R-:W-:Y:S02]  /*27170*/  ISETP.LT.OR P4, PT, R27, 0x9, !P1 ;  /* 0x000000091b00780c */ /* 0x000fe40004f81670 */
[----:B------:R-:W-:-:S07]  /*27180*/  F2FP.SATFINITE.E4M3.F32.PACK_AB_MERGE_C R10, RZ, R10, RZ ;  /* 0x0000000aff0a723e */ /* 0x000fce00048070ff */
[----:B------:R0:W-:Y:S04]  /*27190*/  @!P3 STG.E.U8 desc[UR14][R16.64+0x9], R10 ;  /* 0x0000090a1000b986 */ /* 0x0001e8000c10110e */
[----:B0-----:R-:W0:Y:S01]  /*271a0*/  @!P4 LDC.64 R10, c[0x0][0x5c0] ;  /* 0x00017000ff0acb82 */ /* 0x001e220000000a00 */
[----:B------:R-:W-:-:S04]  /*271b0*/  @!P4 IADD3 R14, P2, P5, R3, R6, R4 ;  /* 0x00000006030ec210 */ /* 0x000fc80007d5e004 */
[----:B------:R-:W-:Y:S02]  /*271c0*/  @!P4 IADD3.X R13, R0, R29, R2, P2, P5 ;  /* 0x0000001d000dc210 */ /* 0x000fe400017ea402 */
[----:B0-----:R-:W-:Y:S02]  /*271d0*/  @!P4 IADD3 R10, P2, R14, R10, RZ ;  /* 0x0000000a0e0ac210 */ /* 0x001fe40007f5e0ff */
[----:B------:R-:W-:Y:S02]  /*271e0*/  LOP3.LUT P3, RZ, R8, 0x800, RZ, 0xc0, !PT ;  /* 0x0000080008ff7812 */ /* 0x000fe4000786c0ff */
[----:B------:R-:W-:Y:S01]  /*271f0*/  LOP3.LUT R7, R7, 0xffffffdf, RZ, 0xc0, !PT ;  /* 0xffffffdf07077812 */ /* 0x000fe200078ec0ff */
[----:B------:R-:W-:Y:S02]  /*27200*/  @!P4 IMAD.X R11, R13, 0x1, R11, P2 ;  /* 0x000000010d0bc824 */ /* 0x000fe400010e060b */
[----:B---3--:R-:W-:Y:S02]  /*27210*/  FMUL R14, R120, UR20 ;  /* 0x00000014780e7c20 */ /* 0x008fe40008400000 */
[----:B------:R-:W3:Y:S06]  /*27220*/  LDL.LU R120, [R1+0x290] ;  /* 0x0002900001787983 */ /* 0x000eec0000300800 */
[----:B------:R-:W-:-:S02]  /*27230*/  @P3 LOP3.LUT R7, R7, 0x20, RZ, 0xfc, !PT ;  /* 0x0000002007073812 */ /* 0x000fc400078efcff */
[C---:B------:R-:W-:Y:S02]  /*27240*/  ISETP.LT.OR P3, PT, R27.reuse, 0x12, !P0 ;  /* 0x000000121b00780c */ /* 0x040fe40004761670 */
[----:B------:R-:W-:Y:S02]  /*27250*/  ISETP.LT.OR P2, PT, R27, 0xa, !P1 ;  /* 0x0000000a1b00780c */ /* 0x000fe40004f41670 */
[----:B------:R-:W-:-:S05]  /*27260*/  F2FP.SATFINITE.E4M3.F32.PACK_AB_MERGE_C R14, RZ, R14, RZ ;  /* 0x0000000eff0e723e */ /* 0x000fca00048070ff */
[----:B------:R0:W-:Y:S04]  /*27270*/  @!P4 STG.E.U8 desc[UR14][R10.64+0x8], R14 ;  /* 0x0000080e0a00c986 */ /* 0x0001e8000c10110e */
        /* <DEDUP_REMOVED lines=9> */
[----:B----4-:R-:W-:Y:S02]  /*27310*/  FMUL R10, R124, UR20 ;  /* 0x000000147c0a7c20 */ /* 0x010fe40008400000 */
[----:B------:R-:W4:Y:S03]  /*27320*/  LDL.LU R124, [R1+0x294] ;  /* 0x00029400017c7983 */ /* 0x000f260000300800 */
        /* <DEDUP_REMOVED lines=8> */
[----:B--2---:R-:W-:Y:S02]  /*273b0*/  FMUL R10, R121, UR20 ;  /* 0x00000014790a7c20 */ /* 0x004fe40008400000 */
[----:B------:R-:W2:Y:S01]  /*273c0*/  LDL.LU R121, [R1+0x298] ;  /* 0x0002980001797983 */ /* 0x000ea20000300800 */
[----:B------:R-:W-:Y:S02]  /*273d0*/  LOP3.LUT P6, RZ, R8, 0x1000000, RZ, 0xc0, !PT ;  /* 0x0100000008ff7812 */ /* 0x000fe400078cc0ff */
[----:B------:R-:W-:Y:S02]  /*273e0*/  @!P5 IADD3.X R199, R29, UR7, R11, P2, P4 ;  /* 0x000000071dc7dc10 */ /* 0x000fe400097e840b */
[----:B------:R-:W-:-:S02]  /*273f0*/  ISETP.LT.OR P5, PT, R27, 0x21, !P0 ;  /* 0x000000211b00780c */ /* 0x000fc400047a1670 */
[----:B------:R-:W-:-:S07]  /*27400*/  F2FP.SATFINITE.E4M3.F32.PACK_AB_MERGE_C R10, RZ, R10, RZ ;  /* 0x0000000aff0a723e */ /* 0x000fce00048070ff */
[----:B------:R0:W-:Y:S04]  /*27410*/  @!P6 STG.E.U8 desc[UR14][R66.64+0x10], R10 ;  /* 0x0000100a4200e986 */ /* 0x0001e8000c10110e */
[----:B0-----:R-:W0:Y:S02]  /*27420*/  @!P5 LDC.64 R10, c[0x0][0x5c0] ;  /* 0x00017000ff0adb82 */ /* 0x001e240000000a00 */
[----:B0-----:R-:W-:Y:S02]  /*27430*/  @!P5 IADD3 R200, P2, P4, R6, UR8, R10 ;  /* 0x0000000806c8dc10 */ /* 0x001fe4000fc5e00a */
[----:B------:R-:W-:Y:S02]  /*27440*/  LOP3.LUT P3, RZ, R7, 0x20, RZ, 0xc0, !PT ;  /* 0x0000002007ff7812 */ /* 0x000fe4000786c0ff */
[----:B------:R-:W-:-:S02]  /*27450*/  @!P5 IADD3.X R201, R29, UR7, R11, P2, P4 ;  /* 0x000000071dc9dc10 */ /* 0x000fc400097e840b */
[----:B------:R-:W-:Y:S01]  /*27460*/  ISETP.LT.OR P4, PT, R27, 0x11, !P1 ;  /* 0x000000111b00780c */ /* 0x000fe20004f81670 */
[----:B---3--:R-:W-:Y:S02]  /*27470*/  FMUL R10, R120, UR20 ;  /* 0x00000014780a7c20 */ /* 0x008fe40008400000 */
[----:B------:R-:W3:Y:S03]  /*27480*/  LDL.LU R120, [R1+0x29c] ;  /* 0x00029c0001787983 */ /* 0x000ee60000300800 */
[----:B------:R-:W-:-:S05]  /*27490*/  F2FP.SATFINITE.E4M3.F32.PACK_AB_MERGE_C R10, RZ, R10, RZ ;  /* 0x0000000aff0a723e */ /* 0x000fca00048070ff */
[----:B------:R0:W-:Y:S02]  /*274a0*/  @!P3 STG.E.U8 desc[UR14][R30.64+0x11], R10 ;  /* 0x0000110a1e00b986 */ /* 0x0001e4000c10110e */
[----:B0-----:R-:W0:Y:S01]  /*274b0*/  @!P4 LDC.64 R10, c[0x0][0x5c0] ;  /* 0x00017000ff0acb82 */ /* 0x001e220000000a00 */
[----:B------:R-:W-:-:S04]  /*274c0*/  @!P4 IADD3 R14, P2, P5, R3, R6, R4 ;  /* 0x00000006030ec210 */ /* 0x000fc80007d5e004 */
[----:B------:R-:W-:Y:S02]  /*274d0*/  @!P4 IADD3.X R13, R0, R29, R2, P2, P5 ;  /* 0x0000001d000dc210 */ /* 0x000fe400017ea402 */
[----:B0-----:R-:W-:Y:S02]  /*274e0*/  @!P4 IADD3 R10, P2, R14, R10, RZ ;  /* 0x0000000a0e0ac210 */ /* 0x001fe40007f5e0ff */
[----:B------:R-:W-:Y:S02]  /*274f0*/  LOP3.LUT P3, RZ, R8, 0x8, RZ, 0xc0, !PT ;  /* 0x0000000808ff7812 */ /* 0x000fe4000786c0ff */
[----:B------:R-:W-:Y:S01]  /*27500*/  LOP3.LUT R7, R7, 0xffffffef, RZ, 0xc0, !PT ;  /* 0xffffffef07077812 */ /* 0x000fe200078ec0ff */
[----:B----4-:R-:W-:Y:S02]  /*27510*/  FMUL R14, R124, UR20 ;  /* 0x000000147c0e7c20 */ /* 0x010fe40008400000 */
[----:B------:R-:W4:Y:S08]  /*27520*/  LDL.LU R124, [R1+0x2a0] ;  /* 0x0002a000017c7983 */ /* 0x000f300000300800 */
[----:B------:R-:W-:-:S02]  /*27530*/  @P3 LOP3.LUT R7, R7, 0x10, RZ, 0xfc, !PT ;  /* 0x0000001007073812 */ /* 0x000fc400078efcff */
[----:B------:R-:W-:Y:S01]  /*27540*/  ISETP.LT.OR P3, PT, R27, 0x22, !P0 ;  /* 0x000000221b00780c */ /* 0x000fe20004761670 */
[----:B------:R-:W-:Y:S01]  /*27550*/  @!P4 IMAD.X R11, R13, 0x1, R11, P2 ;  /* 0x000000010d0bc824 */ /* 0x000fe200010e060b */
[----:B------:R-:W-:-:S05]  /*27560*/  F2FP.SATFINITE.E4M3.F32.PACK_AB_MERGE_C R14, RZ, R14, RZ ;  /* 0x0000000eff0e723e */ /* 0x000fca00048070ff */
[----:B------:R0:W-:Y:S01]  /*27570*/  @!P4 STG.E.U8 desc[UR14][R10.64+0x10], R14 ;  /* 0x0000100e0a00c986 */ /* 0x0001e2000c10110e */
[----:B------:R-:W-:-:S05]  /*27580*/  ISETP.LT.OR P2, PT, R27, 0x12, !P1 ;  /* 0x000000121b00780c */ /* 0x000fca0004f41670 */
[----:B0-----:R-:W0:Y:S08]  /*27590*/  @!P3 LDC.64 R10, c[0x0][0x5c0] ;  /* 0x00017000ff0abb82 */ /* 0x001e300000000a00 */
[----:B------:R-:W-:-:S04]  /*275a0*/  @!P2 IADD3 R16, P5, P6, R3, R6, R4 ;  /* 0x000000060310a210 */ /* 0x000fc80007ebe004 */
[----:B------:R-:W-:Y:S01]  /*275b0*/  @!P2 IADD3.X R13, R0, R29, R2, P5, P6 ;  /* 0x0000001d000da210 */ /* 0x000fe20002fec402 */
[----:B------:R-:W1:Y:S01]  /*275c0*/  @!P2 LDC.64 R14, c[0x0][0x5c0] ;  /* 0x00017000ff0eab82 */ /* 0x000e620000000a00 */
[----:B0-----:R-:W-:Y:S01]  /*275d0*/  @!P3 IADD3 R188, P5, P6, R6, UR8, R10 ;  /* 0x0000000806bcbc10 */ /* 0x001fe2000febe00a */
[----:B--2---:R-:W-:Y:S02]  /*275e0*/  FMUL R10, R121, UR20 ;  /* 0x00000014790a7c20 */ /* 0x004fe40008400000 */
[----:B------:R-:W2:Y:S01]  /*275f0*/  LDL.LU R121, [R1+0x2a4] ;  /* 0x0002a40001797983 */ /* 0x000ea20000300800 */
[----:B------:R-:W-:Y:S02]  /*27600*/  @!P3 IADD3.X R189, R29, UR7, R11, P5, P6 ;  /* 0x000000071dbdbc10 */ /* 0x000fe4000afec40b */
[----:B------:R-:W-:Y:S02]  /*27610*/  ISETP.LT.OR P5, PT, R27, 0x29, !P0 ;  /* 0x000000291b00780c */ /* 0x000fe400047a1670 */
[----:B-1----:R-:W-:-:S02]  /*27620*/  @!P2 IADD3 R14, P4, R16, R14, RZ ;  /* 0x0000000e100ea210 */ /* 0x002fc40007f9e0ff */
[----:B------:R-:W-:-:S03]  /*27630*/  F2FP.SATFINITE.E4M3.F32.PACK_AB_MERGE_C R10, RZ, R10, RZ ;  /* 0x0000000aff0a723e */ /* 0x000fc600048070ff */
[----:B------:R-:W-:-:S05]  /*27640*/  @!P2 IMAD.X R15, R13, 0x1, R15, P4 ;  /* 0x000000010d0fa824 */ /* 0x000fca00020e060f */
[----:B------:R0:W-:Y:S02]  /*27650*/  @!P2 STG.E.U8 desc[UR14][R14.64+0x11], R10 ;  /* 0x0000110a0e00a986 */ /* 0x0001e4000c10110e */
[----:B0-----:R-:W0:Y:S02]  /*27660*/  @!P5 LDC.64 R10, c[0x0][0x5c0] ;  /* 0x00017000ff0adb82 */ /* 0x001e240000000a00 */
[----:B0-----:R-:W-:-:S04]  /*27670*/  @!P5 IADD3 R182, P2, P4, R6, UR8, R10 ;  /* 0x0000000806b6dc10 */ /* 0x001fc8000fc5e00a */
[----:B------:R-:W-:Y:S02]  /*27680*/  @!P5 IADD3.X R183, R29, UR7, R11, P2, P4 ;  /* 0x000000071db7dc10 */ /* 0x000fe400097e840b */
[----:B------:R-:W-:-:S13]  /*27690*/  ISETP.LT.OR P5, PT, R27, 0x2a, !P0 ;  /* 0x0000002a1b00780c */ /* 0x000fda00047a1670 */
[----:B------:R-:W0:Y:S02]  /*276a0*/  @!P5 LDC.64 R10, c[0x0][0x5c0] ;  /* 0x00017000ff0adb82 */ /* 0x000e240000000a00 */
[----:B0-----:R-:W-:Y:S01]  /*276b0*/  @!P5 IADD3 R180, P2, P4, R6, UR8, R10 ;  /* 0x0000000806b4dc10 */ /* 0x001fe2000fc5e00a */
[----:B---3--:R-:W-:Y:S02]  /*276c0*/  FMUL R10, R120, UR20 ;  /* 0x00000014780a7c20 */ /* 0x008fe40008400000 */
[----:B------:R-:W3:Y:S01]  /*276d0*/  LDL.LU R120, [R1+0x2a8] ;  /* 0x0002a80001787983 */ /* 0x000ee20000300800 */
[----:B------:R-:W-:Y:S02]  /*276e0*/  LOP3.LUT P6, RZ, R8, 0x2000000, RZ, 0xc0, !PT ;  /* 0x0200000008ff7812 */ /* 0x000fe400078cc0ff */
[----:B------:R-:W-:Y:S02]  /*276f0*/  @!P5 IADD3.X R181, R29, UR7, R11, P2, P4 ;  /* 0x000000071db5dc10 */ /* 0x000fe400097e840b */
[----:B------:R-:W-:-:S02]  /*27700*/  ISETP.LT.OR P5, PT, R27, 0x31, !P0 ;  /* 0x000000311b00780c */ /* 0x000fc400047a1670 */
[----:B------:R-:W-:-:S07]  /*27710*/  F2FP.SATFINITE.E4M3.F32.PACK_AB_MERGE_C R10, RZ, R10, RZ ;  /* 0x0000000aff0a723e */ /* 0x000fce00048070ff */
[----:B------:R0:W-:Y:S04]  /*27720*/  @!P6 STG.E.U8 desc[UR14][R74.64+0x18], R10 ;  /* 0x0000180a4a00e986 */ /* 0x0001e8000c10110e */
[----:B0-----:R-:W0:Y:S02]  /*27730*/  @!P5 LDC.64 R10, c[0x0][0x5c0] ;  /* 0x00017000ff0adb82 */ /* 0x001e240000000a00 */
[----:B0-----:R-:W-:Y:S01]  /*27740*/  @!P5 IADD3 R178, P2, P4, R6, UR8, R10 ;  /* 0x0000000806b2dc10 */ /* 0x001fe2000fc5e00a */
[----:B----4-:R-:W-:Y:S02]  /*27750*/  FMUL R10, R124, UR20 ;  /* 0x000000147c0a7c20 */ /* 0x010fe40008400000 */
[----:B------:R-:W4:Y:S01]  /*27760*/  LDL.LU R124, [R1+0x2ac] ;  /* 0x0002ac00017c7983 */ /* 0x000f220000300800 */
        /* <DEDUP_REMOVED lines=53> */
[----:B------:R0:W-:Y:S01]  /*27ac0*/  @!P3 STG.E.U8 desc[UR14][R42.64+0x21], R10 ;  /* 0x0000210a2a00b986 */ /* 0x0001e2000c10110e */
[----:B------:R-:W-:-:S03]  /*27ad0*/  LOP3.LUT P3, RZ, R8, 0x20, RZ, 0xc0, !PT ;  /* 0x0000002008ff7812 */ /* 0x000fc6000786c0ff */
[----:B0-----:R-:W0:Y:S01]  /*27ae0*/  @!P4 LDC.64 R10, c[0x0][0x5c0] ;  /* 0x00017000ff0acb82 */ /* 0x001e220000000a00 */
[----:B------:R-:W-:Y:S02]  /*27af0*/  LOP3.LUT R7, R7, 0xfffffffb, RZ, 0xc0, !PT ;  /* 0xfffffffb07077812 */ /* 0x000fe400078ec0ff */
[----:B------:R-:W-:-:S07]  /*27b00*/  @!P4 IADD3 R14, P2, P5, R3, R6, R4 ;  /* 0x00000006030ec210 */ /* 0x000fce0007d5e004 */
[----:B------:R-:W-:Y:S02]  /*27b10*/  @P3 LOP3.LUT R7, R7, 0x4, RZ, 0xfc, !PT ;  /* 0x0000000407073812 */ /* 0x000fe400078efcff */
[----:B------:R-:W-:Y:S02]  /*27b20*/  @!P4 IADD3.X R13, R0, R29, R2, P2, P5 ;  /* 0x0000001d000dc210 */ /* 0x000fe400017ea402 */
[----:B------:R-:W-:Y:S02]  /*27b30*/  ISETP.LT.OR P3, PT, R27, 0x42, !P0 ;  /* 0x000000421b00780c */ /* 0x000fe40004761670 */
[----:B0-----:R-:W-:-:S05]  /*27b40*/  @!P4 IADD3 R10, P2, R14, R10, RZ ;  /* 0x0000000a0e0ac210 */ /* 0x001fca0007f5e0ff */
[----:B------:R-:W-:Y:S01]  /*27b50*/  @!P4 IMAD.X R11, R13, 0x1, R11, P2 ;  /* 0x000000010d0bc824 */ /* 0x000fe200010e060b */
[----:B------:R-:W-:Y:S01]  /*27b60*/  ISETP.LT.OR P2, PT, R27, 0x22, !P1 ;  /* 0x000000221b00780c */ /* 0x000fe20004f41670 */
[----:B---3--:R-:W-:Y:S02]  /*27b70*/  FMUL R14, R120, UR20 ;  /* 0x00000014780e7c20 */ /* 0x008fe40008400000 */
[----:B------:R-:W3:Y:S03]  /*27b80*/  LDL.LU R120, [R1+0x2c0] ;  /* 0x0002c00001787983 */ /* 0x000ee60000300800 */
[----:B------:R-:W-:-:S05]  /*27b90*/  F2FP.SATFINITE.E4M3.F32.PACK_AB_MERGE_C R14, RZ, R14, RZ ;  /* 0x0000000eff0e723e */ /* 0x000fca00048070ff */
[----:B------:R0:W-:Y:S02]  /*27ba0*/  @!P4 STG.E.U8 desc[UR14][R10.64+0x20], R14 ;  /* 0x0000200e0a00c986 */ /* 0x0001e4000c10110e */
        /* <DEDUP_REMOVED lines=26> */
[----:B0-----:R-:W0:Y:S01]  /*27d50*/  @!P5 LDC.64 R10, c[0x0][0x5c0] ;  /* 0x00017000ff0adb82 */ /* 0x001e220000000a00 */
[----:B------:R-:W-:Y:S02]  /*27d60*/  LOP3.LUT P3, RZ, R7, 0x4, RZ, 0xc0, !PT ;  /* 0x0000000407ff7812 */ /* 0x000fe4000786c0ff */
[----:B0-----:R-:W-:-:S04]  /*27d70*/  @!P5 IADD3 R70, P2, P4, R6, UR8, R10 ;  /* 0x000000080646dc10 */ /* 0x001fc8000fc5e00a */
[----:B------:R-:W-:Y:S02]  /*27d80*/  @!P5 IADD3.X R71, R29, UR7, R11, P2, P4 ;  /* 0x000000071d47dc10 */ /* 0x000fe400097e840b */
[----:B------:R-:W-:Y:S01]  /*27d90*/  ISETP.LT.OR P4, PT, R27, 0x29, !P1 ;  /* 0x000000291b00780c */ /* 0x000fe20004f81670 */
[----:B---3--:R-:W-:Y:S02]  /*27da0*/  FMUL R10, R120, UR20 ;  /* 0x00000014780a7c20 */ /* 0x008fe40008400000 */
[----:B------:R-:W3:Y:S03]  /*27db0*/  LDL.LU R120, [R1+0x2cc] ;  /* 0x0002cc0001787983 */ /* 0x000ee60000300800 */
[----:B------:R-:W-:-:S05]  /*27dc0*/  F2FP.SATFINITE.E4M3.F32.PACK_AB_MERGE_C R10, RZ, R10, RZ ;  /* 0x0000000aff0a723e */ /* 0x000fca00048070ff */
[----:B------:R0:W-:Y:S02]  /*27dd0*/  @!P3 STG.E.U8 desc[UR14][R32.64+0x29], R10 ;  /* 0x0000290a2000b986 */ /* 0x0001e4000c10110e */
[----:B0-----:R-:W0:Y:S01]  /*27de0*/  @!P4 LDC.64 R10, c[0x0][0x5c0] ;  /* 0x00017000ff0acb82 */ /* 0x001e220000000a00 */
[----:B------:R-:W-:Y:S02]  /*27df0*/  LOP3.LUT P3, RZ, R8, 0x2000, RZ, 0xc0, !PT ;  /* 0x0000200008ff7812 */ /* 0x000fe4000786c0ff */
[----:B------:R-:W-:Y:S02]  /*27e00*/  @!P4 IADD3 R14, P2, P5, R3, R6, R4 ;  /* 0x00000006030ec210 */ /* 0x000fe40007d5e004 */
[----:B------:R-:W-:Y:S02]  /*27e10*/  LOP3.LUT R7, R7, 0xfffffffd, RZ, 0xc0, !PT ;  /* 0xfffffffd07077812 */ /* 0x000fe400078ec0ff */
[----:B------:R-:W-:-:S07]  /*27e20*/  @!P4 IADD3.X R13, R0, R29, R2, P2, P5 ;  /* 0x0000001d000dc210 */ /* 0x000fce00017ea402 */
[----:B------:R-:W-:Y:S02]  /*27e30*/  @P3 LOP3.LUT R7, R7, 0x2, RZ, 0xfc, !PT ;  /* 0x0000000207073812 */ /* 0x000fe400078efcff */
[----:B------:R-:W-:Y:S02]  /*27e40*/  ISETP.LT.OR P3, PT, R27, 0x52, !P0 ;  /* 0x000000521b00780c */ /* 0x000fe40004761670 */
[----:B0-----:R-:W-:-:S05]  /*27e50*/  @!P4 IADD3 R10, P2, R14, R10, RZ ;  /* 0x0000000a0e0ac210 */ /* 0x001fca0007f5e0ff */
[----:B------:R-:W-:Y:S01]  /*27e60*/  @!P4 IMAD.X R11, R13, 0x1, R11, P2 ;  /* 0x000000010d0bc824 */ /* 0x000fe200010e060b */
[----:B------:R-:W-:Y:S01]  /*27e70*/  ISETP.LT.OR P2, PT, R27, 0x2a, !P1 ;  /* 0x0000002a1b00780c */ /* 0x000fe20004f41670 */
[----:B----4-:R-:W-:Y:S02]  /*27e80*/  FMUL R14, R124, UR20 ;  /* 0x000000147c0e7c20 */ /* 0x010fe40008400000 */
[----:B------:R-:W4:Y:S03]  /*27e90*/  LDL.LU R124, [R1+0x2d0] ;  /* 0x0002d000017c7983 */ /* 0x000f260000300800 */
[----:B------:R-:W-:-:S05]  /*27ea0*/  F2FP.SATFINITE.E4M3.F32.PACK_AB_MERGE_C R14, RZ, R14, RZ ;  /* 0x0000000eff0e723e */ /* 0x000fca00048070ff */
[----:B------:R0:W-:Y:S02]  /*27eb0*/  @!P4 STG.E.U8 desc[UR14][R10.64+0x28], R14 ;  /* 0x0000280e0a00c986 */ /* 0x0001e4000c10110e */
[----:B0-----:R-:W0:Y:S01]  /*27ec0*/  @!P3 LDC.64 R10, c[0x0][0x5c0] ;  /* 0x00017000ff0abb82 */ /* 0x001e220000000a00 */
[----:B------:R-:W-:-:S04]  /*27ed0*/  @!P2 IADD3 R16, P5, P6, R3, R6, R4 ;  /* 0x000000060310a210 */ /* 0x000fc80007ebe004 */
[----:B------:R-:W-:-:S03]  /*27ee0*/  @!P2 IADD3.X R13, R0, R29, R2, P5, P6 ;  /* 0x0000001d000da210 */ /* 0x000fc60002fec402 */
[----:B------:R-:W1:Y:S01]  /*27ef0*/  @!P2 LDC.64 R14, c[0x0][0x5c0] ;  /* 0x00017000ff0eab82 */ /* 0x000e620000000a00 */
[----:B0-----:R-:W-:Y:S01]  /*27f00*/  @!P3 IADD3 R68, P5, P6, R6, UR8, R10 ;  /* 0x000000080644bc10 */ /* 0x001fe2000febe00a */
[----:B--2---:R-:W-:Y:S02]  /*27f10*/  FMUL R10, R121, UR20 ;  /* 0x00000014790a7c20 */ /* 0x004fe40008400000 */
[----:B------:R-:W2:Y:S01]  /*27f20*/  LDL.LU R121, [R1+0x2d4] ;  /* 0x0002d40001797983 */ /* 0x000ea20000300800 */
[----:B------:R-:W-:Y:S02]  /*27f30*/  @!P3 IADD3.X R69, R29, UR7, R11, P5, P6 ;  /* 0x000000071d45bc10 */ /* 0x000fe4000afec40b */
[----:B------:R-:W-:Y:S02]  /*27f40*/  ISETP.LT.OR P5, PT, R27, 0x59, !P0 ;  /* 0x000000591b00780c */ /* 0x000fe400047a1670 */
[----:B-1----:R-:W-:Y:S02]  /*27f50*/  @!P2 IADD3 R14, P4, R16, R14, RZ ;  /* 0x0000000e100ea210 */ /* 0x002fe40007f9e0ff */
[----:B------:R-:W-:-:S03]  /*27f60*/  F2FP.SATFINITE.E4M3.F32.PACK_AB_MERGE_C R10, RZ, R10, RZ ;  /* 0x0000000aff0a723e */ /* 0x000fc600048070ff */
[----:B------:R-:W-:-:S05]  /*27f70*/  @!P2 IMAD.X R15, R13, 0x1, R15, P4 ;  /* 0x000000010d0fa824 */ /* 0x000fca00020e060f */
[----:B------:R0:W-:Y:S02]  /*27f80*/  @!P2 STG.E.U8 desc[UR14][R14.64+0x29], R10 ;  /* 0x0000290a0e00a986 */ /* 0x0001e4000c10110e */
[----:B0-----:R-:W0:Y:S02]  /*27f90*/  @!P5 LDC.64 R10, c[0x0][0x5c0] ;  /* 0x00017000ff0adb82 */ /* 0x001e240000000a00 */
[----:B0-----:R-:W-:-:S04]  /*27fa0*/  @!P5 IADD3 R66, P2, P4, R6, UR8, R10 ;  /* 0x000000080642dc10 */ /* 0x001fc8000fc5e00a */
[----:B------:R-:W-:Y:S02]  /*27fb0*/  @!P5 IADD3.X R67, R29, UR7, R11, P2, P4 ;  /* 0x000000071d43dc10 */ /* 0x000fe400097e840b */
[----:B------:R-:W-:-:S13]  /*27fc0*/  ISETP.LT.OR P5, PT, R27, 0x5a, !P0 ;  /* 0x0000005a1b00780c */ /* 0x000fda00047a1670 */
[----:B------:R-:W0:Y:S01]  /*27fd0*/  @!P5 LDC.64 R10, c[0x0][0x5c0] ;  /* 0x00017000ff0adb82 */ /* 0x000e220000000a00 */
[----:B------:R-:W-:Y:S02]  /*27fe0*/  LOP3.LUT P6, RZ, R8, 0x10000000, RZ, 0xc0, !PT ;  /* 0x1000000008ff7812 */ /* 0x000fe400078cc0ff */
[----:B0-----:R-:W-:Y:S01]  /*27ff0*/  @!P5 IADD3 R64, P2, P4, R6, UR8, R10 ;  /* 0x000000080640dc10 */ /* 0x001fe2000fc5e00a */
[----:B---3--:R-:W-:Y:S02]  /*28000*/  FMUL R10, R120, UR20 ;  /* 0x00000014780a7c20 */ /* 0x008fe40008400000 */
[----:B------:R-:W3:Y:S01]  /*28010*/  LDL.LU R120, [R1+0x2d8] ;  /* 0x0002d80001787983 */ /* 0x000ee20000300800 */
[----:B------:R-:W-:Y:S02]  /*28020*/  @!P5 IADD3.X R65, R29, UR7, R11, P2, P4 ;  /* 0x000000071d41dc10 */ /* 0x000fe400097e840b */
[----:B------:R-:W-:Y:S02]  /*28030*/  ISETP.LT.OR P5, PT, R27, 0x61, !P0 ;  /* 0x000000611b00780c */ /* 0x000fe400047a1670 */
[----:B------:R-:W-:-:S05]  /*28040*/  F2FP.SATFINITE.E4M3.F32.PACK_AB_MERGE_C R10, RZ, R10, RZ ;  /* 0x0000000aff0a723e */ /* 0x000fca00048070ff */
[----:B------:R0:W-:Y:S06]  /*28050*/  @!P6 STG.E.U8 desc[UR14][R78.64+0x30], R10 ;  /* 0x0000300a4e00e986 */ /* 0x0001ec000c10110e */
[----:B0-----:R-:W0:Y:S01]  /*28060*/  @!P5 LDC.64 R10, c[0x0][0x5c0] ;  /* 0x00017000ff0adb82 */ /* 0x001e220000000a00 */
[----:B------:R-:W-:Y:S02]  /*28070*/  LOP3.LUT P3, RZ, R7, 0x2, RZ, 0xc0, !PT ;  /* 0x0000000207ff7812 */ /* 0x000fe4000786c0ff */
[----:B0-----:R-:W-:-:S04]  /*28080*/  @!P5 IADD3 R62, P2, P4, R6, UR8, R10 ;  /* 0x00000008063edc10 */ /* 0x001fc8000fc5e00a */
[----:B------:R-:W-:Y:S02]  /*28090*/  @!P5 IADD3.X R63, R29, UR7, R11, P2, P4 ;  /* 0x000000071d3fdc10 */ /* 0x000fe400097e840b */
[----:B------:R-:W-:Y:S01]  /*280a0*/  ISETP.LT.OR P4, PT, R27, 0x31, !P1 ;  /* 0x000000311b00780c */ /* 0x000fe20004f81670 */
[----:B----4-:R-:W-:Y:S02]  /*280b0*/  FMUL R10, R124, UR20 ;  /* 0x000000147c0a7c20 */ /* 0x010fe40008400000 */
[----:B------:R-:W4:Y:S03]  /*280c0*/  LDL.LU R124, [R1+0x2dc] ;  /* 0x0002dc00017c7983 */ /* 0x000f260000300800 */
[----:B------:R-:W-:-:S05]  /*280d0*/  F2FP.SATFINITE.E4M3.F32.PACK_AB_MERGE_C R10, RZ, R10, RZ ;  /* 0x0000000aff0a723e */ /* 0x000fca00048070ff */
[----:B------:R0:W-:Y:S02]  /*280e0*/  @!P3 STG.E.U8 desc[UR14][R52.64+0x31], R10 ;  /* 0x0000310a3400b986 */ /* 0x0001e4000c10110e */
        /* <DEDUP_REMOVED lines=9> */
[----:B------:R-:W-:-:S09]  /*28180*/  F2FP.SATFINITE.E4M3.F32.PACK_AB_MERGE_C R14, RZ, R14, RZ ;  /* 0x0000000eff0e723e */ /* 0x000fd200048070ff */
[----:B------:R-:W-:Y:S02]  /*28190*/  @P3 LOP3.LUT R7, R7, 0x1, RZ, 0xfc, !PT ;  /* 0x0000000107073812 */ /* 0x000fe400078efcff */
[C---:B------:R-:W-:Y:S01]  /*281a0*/  ISETP.LT.OR P3, PT, R27.reuse, 0x62, !P0 ;  /* 0x000000621b00780c */ /* 0x040fe20004761670 */
[----:B------:R0:W-:Y:S01]  /*281b0*/  @!P4 STG.E.U8 desc[UR14][R10.64+0x30], R14 ;  /* 0x0000300e0a00c986 */ /* 0x0001e2000c10110e */
[----:B------:R-:W-:-:S11]  /*281c0*/  ISETP.LT.OR P2, PT, R27, 0x32, !P1 ;  /* 0x000000321b00780c */ /* 0x000fd60004f41670 */
[----:B0-----:R-:W0:Y:S02]  /*281d0*/  @!P3 LDC.64 R10, c[0x0][0x5c0] ;  /* 0x00017000ff0abb82 */ /* 0x001e240000000a00 */
[----:B------:R-:W-:-:S04]  /*281e0*/  @!P2 IADD3 R16, P5, P6, R3, R6, R4 ;  /* 0x000000060310a210 */ /* 0x000fc80007ebe004 */
[----:B------:R-:W-:Y:S02]  /*281f0*/  @!P2 IADD3.X R13, R0, R29, R2, P5, P6 ;  /* 0x0000001d000da210 */ /* 0x000fe40002fec402 */
[----:B------:R-:W1:Y:S01]  /*28200*/  @!P2 LDC.64 R14, c[0x0][0x5c0] ;  /* 0x00017000ff0eab82 */ /* 0x000e620000000a00 */
[----:B0-----:R-:W-:-:S04]  /*28210*/  @!P3 IADD3 R60, P5, P6, R6, UR8, R10 ;  /* 0x00000008063cbc10 */ /* 0x001fc8000febe00a */
[----:B------:R-:W-:Y:S02]  /*28220*/  @!P3 IADD3.X R61, R29, UR7, R11, P5, P6 ;  /* 0x000000071d3dbc10 */ /* 0x000fe4000afec40b */
[----:B------:R-:W-:Y:S01]  /*28230*/  LOP3.LUT P3, RZ, R7, 0x1, RZ, 0xc0, !PT ;  /* 0x0000000107ff7812 */ /* 0x000fe2000786c0ff */
[----:B---3--:R-:W-:Y:S02]  /*28240*/  FMUL R7, R120, UR20 ;  /* 0x0000001478077c20 */ /* 0x008fe40008400000 */
[----:B------:R-:W3:Y:S01]  /*28250*/  LDL.LU R120, [R1+0x2e4] ;  /* 0x0002e40001787983 */ /* 0x000ee20000300800 */
[----:B-1----:R-:W-:Y:S02]  /*28260*/  @!P2 IADD3 R14, P4, R16, R14, RZ ;  /* 0x0000000e100ea210 */ /* 0x002fe40007f9e0ff */
[----:B------:R-:W-:-:S03]  /*28270*/  F2FP.SATFINITE.E4M3.F32.PACK_AB_MERGE_C R7, RZ, R7, RZ ;  /* 0x00000007ff07723e */ /* 0x000fc600048070ff */
[----:B------:R-:W-:-:S05]  /*28280*/  @!P2 IMAD.X R15, R13, 0x1, R15, P4 ;  /* 0x000000010d0fa824 */ /* 0x000fca00020e060f */
[----:B------:R4:W-:Y:S01]  /*28290*/  @!P2 STG.E.U8 desc[UR14][R14.64+0x31], R7 ;  /* 0x000031070e00a986 */ /* 0x0009e2000c10110e */
[----:B------:R-:W-:Y:S01]  /*282a0*/  LOP3.LUT P6, RZ, R8, 0x20000000, RZ, 0xc0, !PT ;  /* 0x2000000008ff7812 */ /* 0x000fe200078cc0ff */
[----:B----4-:R-:W-:Y:S02]  /*282b0*/  FMUL R7, R124, UR20 ;  /* 0x000000147c077c20 */ /* 0x010fe40008400000 */
[----:B------:R-:W4:Y:S03]  /*282c0*/  LDL.LU R124, [R1+0x2e8] ;  /* 0x0002e800017c7983 */ /* 0x000f260000300800 */
[----:B------:R-:W-:-:S07]  /*282d0*/  F2FP.SATFINITE.E4M3.F32.PACK_AB_MERGE_C R7, RZ, R7, RZ ;  /* 0x00000007ff07723e */ /* 0x000fce00048070ff */
[----:B------:R2:W-:Y:S01]  /*282e0*/  @!P6 STG.E.U8 desc[UR14][R82.64+0x38], R7 ;  /* 0x000038075200e986 */ /* 0x0005e2000c10110e */
[----:B------:R-:W-:-:S13]  /*282f0*/  ISETP.LT.OR P5, PT, R27, 0x69, !P0 ;  /* 0x000000691b00780c */ /* 0x000fda00047a1670 */
[----:B------:R-:W0:Y:S01]  /*28300*/  @!P5 LDC.64 R10, c[0x0][0x5c0] ;  /* 0x00017000ff0adb82 */ /* 0x000e220000000a00 */
[----:B--2---:R-:W-:Y:S02]  /*28310*/  FMUL R7, R121, UR20 ;  /* 0x0000001479077c20 */ /* 0x004fe40008400000 */
[----:B------:R-:W2:Y:S01]  /*28320*/  LDL.LU R121, [R1+0x2ec] ;  /* 0x0002ec0001797983 */ /* 0x000ea20000300800 */
[----:B0-----:R-:W-:-:S04]  /*28330*/  @!P5 IADD3 R58, P2, P4, R6, UR8, R10 ;  /* 0x00000008063adc10 */ /* 0x001fc8000fc5e00a */
[----:B------:R-:W-:Y:S02]  /*28340*/  @!P5 IADD3.X R59, R29, UR7, R11, P2, P4 ;  /* 0x000000071d3bdc10 */ /* 0x000fe400097e840b */
[----:B------:R-:W-:-:S13]  /*28350*/  ISETP.LT.OR P5, PT, R27, 0x6a, !P0 ;  /* 0x0000006a1b00780c */ /* 0x000fda00047a1670 */
[----:B------:R-:W0:Y:S02]  /*28360*/  @!P5 LDC.64 R10, c[0x0][0x5c0] ;  /* 0x00017000ff0adb82 */ /* 0x000e240000000a00 */
[----:B0-----:R-:W-:-:S04]  /*28370*/  @!P5 IADD3 R56, P2, P4, R6, UR8, R10 ;  /* 0x000000080638dc10 */ /* 0x001fc8000fc5e00a */
[----:B------:R-:W-:Y:S02]  /*28380*/  @!P5 IADD3.X R57, R29, UR7, R11, P2, P4 ;  /* 0x000000071d39dc10 */ /* 0x000fe400097e840b */
[----:B------:R-:W-:-:S13]  /*28390*/  ISETP.LT.OR P5, PT, R27, 0x71, !P0 ;  /* 0x000000711b00780c */ /* 0x000fda00047a1670 */
[----:B------:R-:W0:Y:S02]  /*283a0*/  @!P5 LDC.64 R10, c[0x0][0x5c0] ;  /* 0x00017000ff0adb82 */ /* 0x000e240000000a00 */
[----:B0-----:R-:W-:-:S04]  /*283b0*/  @!P5 IADD3 R54, P2, P4, R6, UR8, R10 ;  /* 0x000000080636dc10 */ /* 0x001fc8000fc5e00a */
[----:B------:R-:W-:Y:S02]  /*283c0*/  @!P5 IADD3.X R55, R29, UR7, R11, P2, P4 ;  /* 0x000000071d37dc10 */ /* 0x000fe400097e840b */
[----:B------:R-:W-:-:S13]  /*283d0*/  ISETP.LT.OR P4, PT, R27, 0x39, !P1 ;  /* 0x000000391b00780c */ /* 0x000fda0004f81670 */
[----:B------:R-:W0:Y:S01]  /*283e0*/  @!P4 LDC.64 R10, c[0x0][0x5c0] ;  /* 0x00017000ff0acb82 */ /* 0x000e220000000a00 */
[----:B------:R-:W-:Y:S01]  /*283f0*/  F2FP.SATFINITE.E4M3.F32.PACK_AB_MERGE_C R7, RZ, R7, RZ ;  /* 0x00000007ff07723e */ /* 0x000fe200048070ff */
[----:B---3--:R-:W-:Y:S01]  /*28400*/  FMUL R14, R120, UR20 ;  /* 0x00000014780e7c20 */ /* 0x008fe20008400000 */
[----:B------:R-:W-:Y:S01]  /*28410*/  @!P4 IADD3 R13, P2, P5, R3, R6, R4 ;  /* 0x00000006030dc210 */ /* 0x000fe20007d5e004 */
[----:B------:R-:W3:Y:S04]  /*28420*/  LDL.LU R120, [R1+0x2f0] ;  /* 0x0002f00001787983 */ /* 0x000ee80000300800 */
[----:B------:R1:W-:Y:S02]  /*28430*/  @!P3 STG.E.U8 desc[UR14][R80.64+0x39], R7 ;  /* 0x000039075000b986 */ /* 0x0003e4000c10110e */
[----:B-1----:R-:W-:-:S02]  /*28440*/  @!P4 IADD3.X R7, R0, R29, R2, P2, P5 ;  /* 0x0000001d0007c210 */ /* 0x002fc400017ea402 */
[----:B0-----:R-:W-:-:S05]  /*28450*/  @!P4 IADD3 R10, P2, R13, R10, RZ ;  /* 0x0000000a0d0ac210 */ /* 0x001fca0007f5e0ff */
[----:B------:R-:W-:Y:S01]  /*28460*/  @!P4 IMAD.X R11, R7, 0x1, R11, P2 ;  /* 0x00000001070bc824 */ /* 0x000fe200010e060b */
[----:B------:R-:W-:Y:S02]  /*28470*/  ISETP.LT.OR P2, PT, R27, 0x3a, !P1 ;  /* 0x0000003a1b00780c */ /* 0x000fe40004f41670 */
[----:B------:R-:W-:-:S05]  /*28480*/  F2FP.SATFINITE.E4M3.F32.PACK_AB_MERGE_C R14, RZ, R14, RZ ;  /* 0x0000000eff0e723e */ /* 0x000fca00048070ff */
[----:B------:R0:W-:Y:S06]  /*28490*/  @!P4 STG.E.U8 desc[UR14][R10.64+0x38], R14 ;  /* 0x0000380e0a00c986 */ /* 0x0001ec000c10110e */
[----:B0-----:R-:W0:Y:S01]  /*284a0*/  @!P2 LDC.64 R14, c[0x0][0x5c0] ;  /* 0x00017000ff0eab82 */ /* 0x001e220000000a00 */
[----:B------:R-:W-:-:S04]  /*284b0*/  @!P2 IADD3 R13, P5, P6, R3, R6, R4 ;  /* 0x00000006030da210 */ /* 0x000fc80007ebe004 */
[----:B------:R-:W-:Y:S02]  /*284c0*/  @!P2 IADD3.X R7, R0, R29, R2, P5, P6 ;  /* 0x0000001d0007a210 */ /* 0x000fe40002fec402 */
[----:B0-----:R-:W-:-:S05]  /*284d0*/  @!P2 IADD3 R14, P4, R13, R14, RZ ;  /* 0x0000000e0d0ea210 */ /* 0x001fca0007f9e0ff */
[----:B------:R-:W-:Y:S02]  /*284e0*/  @!P2 IMAD.X R15, R7, 0x1, R15, P4 ;  /* 0x00000001070fa824 */ /* 0x000fe400020e060f */
[----:B----4-:R-:W-:Y:S02]  /*284f0*/  FMUL R7, R124, UR20 ;  /* 0x000000147c077c20 */ /* 0x010fe40008400000 */
[----:B------:R-:W4:Y:S03]  /*28500*/  LDL.LU R124, [R1+0x2f4] ;  /* 0x0002f400017c7983 */ /* 0x000f260000300800 */
[----:B------:R-:W-:-:S05]  /*28510*/  F2FP.SATFINITE.E4M3.F32.PACK_AB_MERGE_C R7, RZ, R7, RZ ;  /* 0x00000007ff07723e */ /* 0x000fca00048070ff */
[----:B------:R2:W-:Y:S01]  /*28520*/  @!P2 STG.E.U8 desc[UR14][R14.64+0x39], R7 ;  /* 0x000039070e00a986 */ /* 0x0005e2000c10110e */
[----:B------:R-:W-:Y:S02]  /*28530*/  LOP3.LUT P3, RZ, R8, 0x4000, RZ, 0xc0, !PT ;  /* 0x0000400008ff7812 */ /* 0x000fe4000786c0ff */
[----:B------:R-:W-:-:S11]  /*28540*/  LOP3.LUT R5, R5, 0x7fffffff, RZ, 0xc0, !PT ;  /* 0x7fffffff05057812 */ /* 0x000fd600078ec0ff */
[----:B------:R-:W-:Y:S02]  /*28550*/  @P3 LOP3.LUT R5, R5, 0x80000000, RZ, 0xfc, !PT ;  /* 0x8000000005053812 */ /* 0x000fe400078efcff */
        /* <DEDUP_REMOVED lines=12> */
[----:B------:R-:W-:Y:S02]  /*28620*/  LOP3.LUT P6, RZ, R8, 0x40000000, RZ, 0xc0, !PT ;  /* 0x4000000008ff7812 */ /* 0x000fe400078cc0ff */
[----:B0-----:R-:W-:-:S04]  /*28630*/  @!P5 IADD3 R48, P2, P4, R6, UR8, R10 ;  /* 0x000000080630dc10 */ /* 0x001fc8000fc5e00a */
[----:B------:R-:W-:Y:S02]  /*28640*/  @!P5 IADD3.X R49, R29, UR7, R11, P2, P4 ;  /* 0x000000071d31dc10 */ /* 0x000fe400097e840b */
[----:B------:R-:W-:-:S13]  /*28650*/  ISETP.LT.OR P5, PT, R27, 0x81, !P0 ;  /* 0x000000811b00780c */ /* 0x000fda00047a1670 */
[----:B------:R-:W0:Y:S01]  /*28660*/  @!P5 LDC.64 R10, c[0x0][0x5c0] ;  /* 0x00017000ff0adb82 */ /* 0x000e220000000a00 */
[----:B------:R-:W-:-:S05]  /*28670*/  F2FP.SATFINITE.E4M3.F32.PACK_AB_MERGE_C R7, RZ, R7, RZ ;  /* 0x00000007ff07723e */ /* 0x000fca00048070ff */
[----:B------:R3:W-:Y:S02]  /*28680*/  @!P6 STG.E.U8 desc[UR14][R86.64+0x40], R7 ;  /* 0x000040075600e986 */ /* 0x0007e4000c10110e */
[----:B---3--:R-:W-:Y:S02]  /*28690*/  FMUL R7, R120, UR20 ;  /* 0x0000001478077c20 */ /* 0x008fe40008400000 */
[----:B------:R-:W3:Y:S01]  /*286a0*/  LDL.LU R120, [R1+0x2fc] ;  /* 0x0002fc0001787983 */ /* 0x000ee20000300800 */
[----:B0-----:R-:W-:-:S04]  /*286b0*/  @!P5 IADD3 R46, P2, P4, R6, UR8, R10 ;  /* 0x00000008062edc10 */ /* 0x001fc8000fc5e00a */
[----:B------:R-:W-:Y:S02]  /*286c0*/  @!P5 IADD3.X R47, R29, UR7, R11, P2, P4 ;  /* 0x000000071d2fdc10 */ /* 0x000fe400097e840b */
[----:B------:R-:W-:Y:S02]  /*286d0*/  ISETP.LT.OR P4, PT, R27, 0x41, !P1 ;  /* 0x000000411b00780c */ /* 0x000fe40004f81670 */
[----:B------:R-:W-:-:S11]  /*286e0*/  LOP3.LUT P3, RZ, R5, 0x80000000, RZ, 0xc0, !PT ;  /* 0x8000000005ff7812 */ /* 0x000fd6000786c0ff */
[----:B------:R-:W0:Y:S01]  /*286f0*/  @!P4 LDC.64 R10, c[0x0][0x5c0] ;  /* 0x00017000ff0acb82 */ /* 0x000e220000000a00 */
[----:B------:R-:W-:Y:S02]  /*28700*/  F2FP.SATFINITE.E4M3.F32.PACK_AB_MERGE_C R7, RZ, R7, RZ ;  /* 0x00000007ff07723e */ /* 0x000fe400048070ff */
[----:B------:R-:W-:-:S03]  /*28710*/  @!P4 IADD3 R13, P2, P5, R3, R6, R4 ;  /* 0x00000006030dc210 */ /* 0x000fc60007d5e004 */
[----:B------:R1:W-:Y:S02]  /*28720*/  @!P3 STG.E.U8 desc[UR14][R84.64+0x41], R7 ;  /* 0x000041075400b986 */ /* 0x0003e4000c10110e */
[----:B-1----:R-:W-:Y:S02]  /*28730*/  @!P4 IADD3.X R7, R0, R29, R2, P2, P5 ;  /* 0x0000001d0007c210 */ /* 0x002fe400017ea402 */
        /* <DEDUP_REMOVED lines=10> */
[----:B0-----:R-:W-:-:S05]  /*287e0*/  @!P2 IADD3 R14, P4, R13, R14, RZ ;  /* 0x0000000e0d0ea210 */ /* 0x001fca0007f9e0ff */
[----:B------:R-:W-:Y:S02]  /*287f0*/  @!P2 IMAD.X R15, R7, 0x1, R15, P4 ;  /* 0x00000001070fa824 */ /* 0x000fe400020e060f */
[----:B--2---:R-:W-:Y:S02]  /*28800*/  FMUL R7, R121, UR20 ;  /* 0x0000001479077c20 */ /* 0x004fe40008400000 */
[----:B------:R-:W2:Y:S01]  /*28810*/  LDL.LU R121, [R1+0x304] ;  /* 0x0003040001797983 */ /* 0x000ea20000300800 */
[----:B------:R-:W-:Y:S02]  /*28820*/  LOP3.LUT P3, RZ, R8, 0x1, RZ, 0xc0, !PT ;  /* 0x0000000108ff7812 */ /* 0x000fe4000786c0ff */
[----:B------:R-:W-:Y:S02]  /*28830*/  F2FP.SATFINITE.E4M3.F32.PACK_AB_MERGE_C R7, RZ, R7, RZ ;  /* 0x00000007ff07723e */ /* 0x000fe400048070ff */
[----:B------:R-:W-:-:S03]  /*28840*/  LOP3.LUT R5, R5, 0xbfffffff, RZ, 0xc0, !PT ;  /* 0xbfffffff05057812 */ /* 0x000fc600078ec0ff */
[----:B------:R3:W-:Y:S06]  /*28850*/  @!P2 STG.E.U8 desc[UR14][R14.64+0x41], R7 ;  /* 0x000041070e00a986 */ /* 0x0007ec000c10110e */
[----:B------:R-:W-:Y:S02]  /*28860*/  @P3 LOP3.LUT R5, R5, 0x40000000, RZ, 0xfc, !PT ;  /* 0x4000000005053812 */ /* 0x000fe400078efcff */
[----:B------:R-:W-:-:S13]  /*28870*/  ISETP.LT.OR P3, PT, R27, 0x82, !P0 ;  /* 0x000000821b00780c */ /* 0x000fda0004761670 */
[----:B------:R-:W0:Y:S02]  /*28880*/  @!P3 LDC.64 R10, c[0x0][0x5c0] ;  /* 0x00017000ff0abb82 */ /* 0x000e240000000a00 */
[----:B0-----:R-:W-:-:S04]  /*28890*/  @!P3 IADD3 R44, P5, P6, R6, UR8, R10 ;  /* 0x00000008062cbc10 */ /* 0x001fc8000febe00a */
[----:B------:R-:W-:Y:S02]  /*288a0*/  @!P3 IADD3.X R45, R29, UR7, R11, P5, P6 ;  /* 0x000000071d2dbc10 */ /* 0x000fe4000afec40b */
[----:B------:R-:W-:Y:S01]  /*288b0*/  LOP3.LUT P6, RZ, R8, 0x80000000, RZ, 0xc0, !PT ;  /* 0x8000000008ff7812 */ /* 0x000fe200078cc0ff */
[----:B---3--:R-:W-:Y:S02]  /*288c0*/  FMUL R7, R120, UR20 ;  /* 0x0000001478077c20 */ /* 0x008fe40008400000 */
[----:B------:R-:W3:Y:S03]  /*288d0*/  LDL.LU R120, [R1+0x308] ;  /* 0x0003080001787983 */ /* 0x000ee60000300800 */
[----:B------:R-:W-:-:S07]  /*288e0*/  F2FP.SATFINITE.E4M3.F32.PACK_AB_MERGE_C R7, RZ, R7, RZ ;  /* 0x00000007ff07723e */ /* 0x000fce00048070ff */
[----:B------:R4:W-:Y:S01]  /*288f0*/  @!P6 STG.E.U8 desc[UR14][R92.64+0x48], R7 ;  /* 0x000048075c00e986 */ /* 0x0009e2000c10110e */
[----:B------:R-:W-:-:S13]  /*28900*/  ISETP.LT.OR P5, PT, R27, 0x89, !P0 ;  /* 0x000000891b00780c */ /* 0x000fda00047a1670 */
[----:B------:R-:W0:Y:S01]  /*28910*/  @!P5 LDC.64 R10, c[0x0][0x5c0] ;  /* 0x00017000ff0adb82 */ /* 0x000e220000000a00 */
[----:B----4-:R-:W-:Y:S02]  /*28920*/  FMUL R7, R124, UR20 ;  /* 0x000000147c077c20 */ /* 0x010fe40008400000 */
[----:B------:R-:W4:Y:S01]  /*28930*/  LDL.LU R124, [R1+0x30c] ;  /* 0x00030c00017c7983 */ /* 0x000f220000300800 */
[----:B0-----:R-:W-:-:S04]  /*28940*/  @!P5 IADD3 R42, P2, P4, R6, UR8, R10 ;  /* 0x00000008062adc10 */ /* 0x001fc8000fc5e00a */
[----:B------:R-:W-:Y:S02]  /*28950*/  @!P5 IADD3.X R43, R29, UR7, R11, P2, P4 ;  /* 0x000000071d2bdc10 */ /* 0x000fe400097e840b */
        /* <DEDUP_REMOVED lines=27> */
[----:B---3--:R-:W-:Y:S02]  /*28b10*/  FMUL R7, R120, UR20 ;  /* 0x0000001478077c20 */ /* 0x008fe40008400000 */
[----:B------:R-:W3:Y:S01]  /*28b20*/  LDL.LU R120, [R1+0x314] ;  /* 0x0003140001787983 */ /* 0x000ee20000300800 */
[----:B------:R-:W-:Y:S02]  /*28b30*/  LOP3.LUT P3, RZ, R8, 0x40, RZ, 0xc0, !PT ;  /* 0x0000004008ff7812 */ /* 0x000fe4000786c0ff */
[----:B------:R-:W-:-:S11]  /*28b40*/  LOP3.LUT R5, R5, 0xdfffffff, RZ, 0xc0, !PT ;  /* 0xdfffffff05057812 */ /* 0x000fd600078ec0ff */
[----:B------:R-:W-:Y:S02]  /*28b50*/  @P3 LOP3.LUT R5, R5, 0x20000000, RZ, 0xfc, !PT ;  /* 0x2000000005053812 */ /* 0x000fe400078efcff */
[----:B------:R-:W-:Y:S02]  /*28b60*/  ISETP.LT.OR P3, PT, R27, 0x92, !P0 ;  /* 0x000000921b00780c */ /* 0x000fe40004761670 */
[----:B------:R-:W-:-:S05]  /*28b70*/  F2FP.SATFINITE.E4M3.F32.PACK_AB_MERGE_C R7, RZ, R7, RZ ;  /* 0x00000007ff07723e */ /* 0x000fca00048070ff */
[----:B------:R4:W-:Y:S06]  /*28b80*/  @!P2 STG.E.U8 desc[UR14][R14.64+0x49], R7 ;  /* 0x000049070e00a986 */ /* 0x0009ec000c10110e */
[----:B------:R-:W0:Y:S01]  /*28b90*/  @!P3 LDC.64 R10, c[0x0][0x5c0] ;  /* 0x00017000ff0abb82 */ /* 0x000e220000000a00 */
[----:B----4-:R-:W-:Y:S02]  /*28ba0*/  FMUL R7, R124, UR20 ;  /* 0x000000147c077c20 */ /* 0x010fe40008400000 */
[----:B------:R-:W4:Y:S01]  /*28bb0*/  LDL.LU R124, [R1+0x318] ;  /* 0x00031800017c7983 */ /* 0x000f220000300800 */
[----:B0-----:R-:W-:-:S04]  /*28bc0*/  @!P3 IADD3 R36, P5, P6, R6, UR8, R10 ;  /* 0x000000080624bc10 */ /* 0x001fc8000febe00a */
[----:B------:R-:W-:Y:S02]  /*28bd0*/  @!P3 IADD3.X R37, R29, UR7, R11, P5, P6 ;  /* 0x000000071d25bc10 */ /* 0x000fe4000afec40b */
[----:B------:R-:W-:Y:S02]  /*28be0*/  LOP3.LUT P6, RZ, R12, 0x1, RZ, 0xc0, !PT ;  /* 0x000000010cff7812 */ /* 0x000fe400078cc0ff */
[----:B------:R-:W-:-:S11]  /*28bf0*/  F2FP.SATFINITE.E4M3.F32.PACK_AB_MERGE_C R7, RZ, R7, RZ ;  /* 0x00000007ff07723e */ /* 0x000fd600048070ff */
        /* <DEDUP_REMOVED lines=22> */
[----:B0-----:R-:W-:Y:S01]  /*28d60*/  @!P4 IADD3 R10, P2, R13, R10, RZ ;  /* 0x0000000a0d0ac210 */ /* 0x001fe20007f5e0ff */
[----:B---3--:R-:W-:Y:S02]  /*28d70*/  FMUL R14, R120, UR20 ;  /* 0x00000014780e7c20 */ /* 0x008fe40008400000 */
[----:B------:R-:W3:Y:S02]  /*28d80*/  LDL.LU R120, [R1+0x320] ;  /* 0x0003200001787983 */ /* 0x000ee40000300800 */
[----:B------:R-:W-:Y:S01]  /*28d90*/  @!P4 IMAD.X R11, R7, 0x1, R11, P2 ;  /* 0x00000001070bc824 */ /* 0x000fe200010e060b */
[----:B------:R-:W-:-:S02]  /*28da0*/  ISETP.LT.OR P2, PT, R27, 0x52, !P1 ;  /* 0x000000521b00780c */ /* 0x000fc40004f41670 */
        /* <DEDUP_REMOVED lines=24> */
[----:B------:R-:W-:Y:S02]  /*28f30*/  F2FP.SATFINITE.E4M3.F32.PACK_AB_MERGE_C R7, RZ, R7, RZ ;  /* 0x00000007ff07723e */ /* 0x000fe400048070ff */
[----:B0-----:R-:W-:-:S04]  /*28f40*/  @!P5 IADD3 R20, P2, P4, R6, UR8, R10 ;  /* 0x000000080614dc10 */ /* 0x001fc8000fc5e00a */
[----:B------:R-:W-:Y:S02]  /*28f50*/  @!P5 IADD3.X R21, R29, UR7, R11, P2, P4 ;  /* 0x000000071d15dc10 */ /* 0x000fe400097e840b */
[----:B------:R-:W-:Y:S02]  /*28f60*/  ISETP.LT.OR P5, PT, R27, 0xb1, !P0 ;  /* 0x000000b11b00780c */ /* 0x000fe400047a1670 */
[----:B------:R-:W-:Y:S01]  /*28f70*/  LOP3.LUT P3, RZ, R5, 0x10000000, RZ, 0xc0, !PT ;  /* 0x1000000005ff7812 */ /* 0x000fe2000786c0ff */
[----:B------:R3:W-:Y:S10]  /*28f80*/  @!P6 STG.E.U8 desc[UR14][R102.64+0x58], R7 ;  /* 0x000058076600e986 */ /* 0x0007f4000c10110e */
[----:B------:R-:W0:Y:S01]  /*28f90*/  @!P5 LDC.64 R10, c[0x0][0x5c0] ;  /* 0x00017000ff0adb82 */ /* 0x000e220000000a00 */
[----:B---3--:R-:W-:Y:S01]  /*28fa0*/  FMUL R7, R120, UR20 ;  /* 0x0000001478077c20 */ /* 0x008fe20008400000 */
[----:B0-----:R-:W-:Y:S01]  /*28fb0*/  @!P5 IADD3 R18, P2, P4, R6, UR8, R10 ;  /* 0x000000080612dc10 */ /* 0x001fe2000fc5e00a */
[----:B------:R-:W3:Y:S03]  /*28fc0*/  LDL.LU R120, [R1+0x32c] ;  /* 0x00032c0001787983 */ /* 0x000ee60000300800 */
[----:B------:R-:W-:-:S05]  /*28fd0*/  F2FP.SATFINITE.E4M3.F32.PACK_AB_MERGE_C R7, RZ, R7, RZ ;  /* 0x00000007ff07723e */ /* 0x000fca00048070ff */
[----:B------:R0:W-:Y:S01]  /*28fe0*/  @!P3 STG.E.U8 desc[UR14][R88.64+0x59], R7 ;  /* 0x000059075800b986 */ /* 0x0001e2000c10110e */
[----:B------:R-:W-:Y:S02]  /*28ff0*/  ISETP.LT.OR P3, PT, R27, 0x59, !P1 ;  /* 0x000000591b00780c */ /* 0x000fe40004f61670 */
[----:B------:R-:W-:-:S11]  /*29000*/  @!P5 IADD3.X R19, R29, UR7, R11, P2, P4 ;  /* 0x000000071d13dc10 */ /* 0x000fd600097e840b */
[----:B------:R-:W1:Y:S01]  /*29010*/  @!P3 LDC.64 R10, c[0x0][0x5c0] ;  /* 0x00017000ff0abb82 */ /* 0x000e620000000a00 */
[----:B------:R-:W-:-:S04]  /*29020*/  @!P3 IADD3 R13, P2, P4, R3, R6, R4 ;  /* 0x00000006030db210 */ /* 0x000fc80007c5e004 */
[----:B0-----:R-:W-:Y:S02]  /*29030*/  @!P3 IADD3.X R7, R0, R29, R2, P2, P4 ;  /* 0x0000001d0007b210 */ /* 0x001fe400017e8402 */
[----:B-1----:R-:W-:-:S05]  /*29040*/  @!P3 IADD3 R10, P2, R13, R10, RZ ;  /* 0x0000000a0d0ab210 */ /* 0x002fca0007f5e0ff */
        /* <DEDUP_REMOVED lines=14> */
[----:B------:R-:W-:-:S11]  /*29130*/  LOP3.LUT R5, R5, 0xf7ffffff, RZ, 0xc0, !PT ;  /* 0xf7ffffff05057812 */ /* 0x000fd600078ec0ff */
[----:B------:R-:W-:Y:S02]  /*29140*/  @P6 LOP3.LUT R5, R5, 0x8000000, RZ, 0xfc, !PT ;  /* 0x0800000005056812 */ /* 0x000fe400078efcff */
[----:B------:R-:W-:-:S13]  /*29150*/  ISETP.LT.OR P6, PT, R27, 0xb2, !P0 ;  /* 0x000000b21b00780c */ /* 0x000fda00047c1670 */
[----:B------:R-:W0:Y:S01]  /*29160*/  @!P6 LDC.64 R10, c[0x0][0x5c0] ;  /* 0x00017000ff0aeb82 */ /* 0x000e220000000a00 */
[----:B------:R-:W-:Y:S02]  /*29170*/  LOP3.LUT R5, R5, 0xffffdfff, RZ, 0xc0, !PT ;  /* 0xffffdfff05057812 */ /* 0x000fe400078ec0ff */
[----:B------:R-:W-:Y:S02]  /*29180*/  F2FP.SATFINITE.E4M3.F32.PACK_AB_MERGE_C R7, RZ, R7, RZ ;  /* 0x00000007ff07723e */ /* 0x000fe400048070ff */
[----:B------:R-:W-:Y:S02]  /*29190*/  @P0 LOP3.LUT R5, R5, 0x2000, RZ, 0xfc, !PT ;  /* 0x0000200005050812 */ /* 0x000fe400078efcff */
[----:B0-----:R-:W-:-:S04]  /*291a0*/  @!P6 IADD3 R16, P4, P5, R6, UR8, R10 ;  /* 0x000000080610ec10 */ /* 0x001fc8000fd9e00a */
[----:B------:R-:W-:Y:S02]  /*291b0*/  @!P6 IADD3.X R17, R29, UR7, R11, P4, P5 ;  /* 0x000000071d11ec10 */ /* 0x000fe4000a7ea40b */
[C---:B------:R-:W-:Y:S02]  /*291c0*/  ISETP.LT.OR P5, PT, R27.reuse, 0x61, !P1 ;  /* 0x000000611b00780c */ /* 0x040fe40004fa1670 */
[----:B------:R-:W-:Y:S02]  /*291d0*/  ISETP.LT.OR P4, PT, R27, 0x62, !P1 ;  /* 0x000000621b00780c */ /* 0x000fe40004f81670 */
[----:B------:R-:W-:Y:S01]  /*291e0*/  LOP3.LUT P6, RZ, R5, 0x8000000, RZ, 0xc0, !PT ;  /* 0x0800000005ff7812 */ /* 0x000fe200078cc0ff */
[----:B------:R0:W-:Y:S01]  /*291f0*/  @!P2 STG.E.U8 desc[UR14][R14.64+0x59], R7 ;  /* 0x000059070e00a986 */ /* 0x0001e2000c10110e */
[----:B------:R-:W-:-:S07]  /*29200*/  LOP3.LUT P0, RZ, R8, 0x10000, RZ, 0xc0, !PT ;  /* 0x0001000008ff7812 */ /* 0x000fce000780c0ff */
[----:B0-----:R-:W-:-:S04]  /*29210*/  @!P5 IADD3 R15, P2, P3, R3, R6, R4 ;  /* 0x00000006030fd210 */ /* 0x001fc80007b5e004 */
[----:B------:R-:W-:Y:S02]  /*29220*/  @!P5 IADD3.X R14, R0, R29, R2, P2, P3 ;  /* 0x0000001d000ed210 */ /* 0x000fe400017e6402 */
[----:B------:R-:W-:-:S04]  /*29230*/  @!P4 IADD3 R13, P2, P3, R3, R6, R4 ;  /* 0x00000006030dc210 */ /* 0x000fc80007b5e004 */
[----:B------:R-:W-:Y:S02]  /*29240*/  @!P4 IADD3.X R7, R0, R29, R2, P2, P3 ;  /* 0x0000001d0007c210 */ /* 0x000fe400017e6402 */
[----:B------:R-:W-:Y:S02]  /*29250*/  ISETP.LT.OR P3, PT, R27, 0x69, !P1 ;  /* 0x000000691b00780c */ /* 0x000fe40004f61670 */
[----:B------:R-:W-:-:S11]  /*29260*/  LOP3.LUT R5, R5, 0xfdffffff, RZ, 0xc0, !PT ;  /* 0xfdffffff05057812 */ /* 0x000fd600078ec0ff */
[----:B------:R-:W-:Y:S01]  /*29270*/  @P3 LOP3.LUT R5, R5, 0x2000000, RZ, 0xfc, !PT ;  /* 0x0200000005053812 */ /* 0x000fe200078efcff */
[----:B---3--:R-:W-:Y:S02]  /*29280*/  FMUL R10, R120, UR20 ;  /* 0x00000014780a7c20 */ /* 0x008fe40008400000 */
[----:B------:R-:W3:Y:S03]  /*29290*/  LDL.LU R120, [R1+0x338] ;  /* 0x0003380001787983 */ /* 0x000ee60000300800 */
[----:B------:R-:W-:-:S05]  /*292a0*/  F2FP.SATFINITE.E4M3.F32.PACK_AB_MERGE_C R10, RZ, R10, RZ ;  /* 0x0000000aff0a723e */ /* 0x000fca00048070ff */
[----:B------:R4:W-:Y:S01]  /*292b0*/  @!P6 STG.E.U8 desc[UR14][R98.64+0x60], R10 ;  /* 0x0000600a6200e986 */ /* 0x0009e2000c10110e */
[----:B------:R-:W-:-:S04]  /*292c0*/  @!P3 IADD3 R85, P2, P6, R3, R6, R4 ;  /* 0x000000060355b210 */ /* 0x000fc80007e5e004 */
[----:B------:R-:W-:Y:S02]  /*292d0*/  @!P3 IADD3.X R83, R0, R29, R2, P2, P6 ;  /* 0x0000001d0053b210 */ /* 0x000fe400017ec402 */
[----:B------:R-:W-:Y:S01]  /*292e0*/  ISETP.LT.OR P2, PT, R27, 0x6a, !P1 ;  /* 0x0000006a1b00780c */ /* 0x000fe20004f41670 */
[----:B----4-:R-:W-:-:S12]  /*292f0*/  FMUL R10, R124, UR20 ;  /* 0x000000147c0a7c20 */ /* 0x010fd80008400000 */
[----:B------:R-:W-:Y:S01]  /*29300*/  @!P2 IADD3 R82, P3, P6, R3, R6, R4 ;  /* 0x000000060352a210 */ /* 0x000fe20007e7e004 */
[----:B------:R-:W4:Y:S01]  /*29310*/  LDL.LU R124, [R1+0x33c] ;  /* 0x00033c00017c7983 */ /* 0x000f220000300800 */
[----:B------:R-:W-:-:S05]  /*29320*/  F2FP.SATFINITE.E4M3.F32.PACK_AB_MERGE_C R10, RZ, R10, RZ ;  /* 0x0000000aff0a723e */ /* 0x000fca00048070ff */
[----:B------:R0:W-:Y:S02]  /*29330*/  @!P0 STG.E.U8 desc[UR14][R94.64+0x61], R10 ;  /* 0x0000610a5e008986 */ /* 0x0001e4000c10110e */
[----:B0-----:R-:W0:Y:S01]  /*29340*/  @!P5 LDC.64 R10, c[0x0][0x5c0] ;  /* 0x00017000ff0adb82 */ /* 0x001e220000000a00 */
[----:B------:R-:W-:Y:S02]  /*29350*/  @!P2 IADD3.X R80, R0, R29, R2, P3, P6 ;  /* 0x0000001d0050a210 */ /* 0x000fe40001fec402 */
[----:B0-----:R-:W-:-:S05]  /*29360*/  @!P5 IADD3 R10, P6, R15, R10, RZ ;  /* 0x0000000a0f0ad210 */ /* 0x001fca0007fde0ff */
[----:B------:R-:W-:Y:S02]  /*29370*/  @!P5 IMAD.X R11, R14, 0x1, R11, P6 ;  /* 0x000000010e0bd824 */ /* 0x000fe400030e060b */
[----:B--2---:R-:W-:Y:S02]  /*29380*/  FMUL R14, R121, UR20 ;  /* 0x00000014790e7c20 */ /* 0x004fe40008400000 */
[----:B------:R-:W2:Y:S03]  /*29390*/  LDL.LU R121, [R1+0x340] ;  /* 0x0003400001797983 */ /* 0x000ea60000300800 */
[----:B------:R-:W-:-:S05]  /*293a0*/  F2FP.SATFINITE.E4M3.F32.PACK_AB_MERGE_C R14, RZ, R14, RZ ;  /* 0x0000000eff0e723e */ /* 0x000fca00048070ff */
[----:B------:R0:W-:Y:S01]  /*293b0*/  @!P5 STG.E.U8 desc[UR14][R10.64+0x60], R14 ;  /* 0x0000600e0a00d986 */ /* 0x0001e2000c10110e */
[----:B------:R-:W-:Y:S02]  /*293c0*/  LOP3.LUT P0, RZ, R12, 0x8, RZ, 0xc0, !PT ;  /* 0x000000080cff7812 */ /* 0x000fe4000780c0ff */
[----:B------:R-:W-:Y:S01]  /*293d0*/  ISETP.LT.OR P3, PT, R27, 0x71, !P1 ;  /* 0x000000711b00780c */ /* 0x000fe20004f61670 */
[----:B0-----:R-:W0:Y:S01]  /*293e0*/  @!P4 LDC.64 R10, c[0x0][0x5c0] ;  /* 0x00017000ff0acb82 */ /* 0x001e220000000a00 */
[----:B------:R-:W-:-:S09]  /*293f0*/  LOP3.LUT R5, R5, 0xfbffffff, RZ, 0xc0, !PT ;  /* 0xfbffffff05057812 */ /* 0x000fd200078ec0ff */
[----:B------:R-:W-:Y:S02]  /*29400*/  @P0 LOP3.LUT R5, R5, 0x4000000, RZ, 0xfc, !PT ;  /* 0x0400000005050812 */ /* 0x000fe400078efcff */
[----:B------:R-:W-:-:S04]  /*29410*/  @!P3 IADD3 R79, P0, P6, R3, R6, R4 ;  /* 0x00000006034fb210 */ /* 0x000fc80007e1e004 */
[----:B------:R-:W-:Y:S02]  /*29420*/  @!P3 IADD3.X R15, R0, R29, R2, P0, P6 ;  /* 0x0000001d000fb210 */ /* 0x000fe400007ec402 */
[----:B0-----:R-:W-:-:S05]  /*29430*/  @!P4 IADD3 R10, P3, R13, R10, RZ ;  /* 0x0000000a0d0ac210 */ /* 0x001fca0007f7e0ff */
[----:B------:R-:W-:Y:S02]  /*29440*/  @!P4 IMAD.X R11, R7, 0x1, R11, P3 ;  /* 0x00000001070bc824 */ /* 0x000fe400018e060b */
[----:B---3--:R-:W-:Y:S02]  /*29450*/  FMUL R7, R120, UR20 ;  /* 0x0000001478077c20 */ /* 0x008fe40008400000 */
[----:B------:R-:W3:Y:S03]  /*29460*/  LDL.LU R120, [R1+0x344] ;  /* 0x0003440001787983 */ /* 0x000ee60000300800 */
[----:B------:R-:W-:-:S05]  /*29470*/  F2FP.SATFINITE.E4M3.F32.PACK_AB_MERGE_C R7, RZ, R7, RZ ;  /* 0x00000007ff07723e */ /* 0x000fca00048070ff */
[----:B------:R4:W-:Y:S02]  /*29480*/  @!P4 STG.E.U8 desc[UR14][R10.64+0x61], R7 ;  /* 0x000061070a00c986 */ /* 0x0009e4000c10110e */
[----:B----4-:R-:W-:Y:S02]  /*29490*/  FMUL R7, R124, UR20 ;  /* 0x000000147c077c20 */ /* 0x010fe40008400000 */
[----:B------:R-:W4:Y:S01]  /*294a0*/  LDL.LU R124, [R1+0x348] ;  /* 0x00034800017c7983 */ /* 0x000f220000300800 */
[----:B--2---:R-:W-:-:S03]  /*294b0*/  FMUL R10, R121, UR20 ;  /* 0x00000014790a7c20 */ /* 0x004fc60008400000 */
[----:B------:R-:W2:Y:S01]  /*294c0*/  LDL.LU R121, [R1+0x34c] ;  /* 0x00034c0001797983 */ /* 0x000ea20000300800 */
[C---:B------:R-:W-:Y:S02]  /*294d0*/  ISETP.LT.OR P5, PT, R27.reuse, 0x72, !P1 ;  /* 0x000000721b00780c */ /* 0x040fe40004fa1670 */
[----:B------:R-:W-:-:S11]  /*294e0*/  ISETP.LT.OR P3, PT, R27, 0x79, !P1 ;  /* 0x000000791b00780c */ /* 0x000fd60004f61670 */
[----:B------:R-:W-:-:S04]  /*294f0*/  @!P5 IADD3 R78, P0, P6, R3, R6, R4 ;  /* 0x00000006034ed210 */ /* 0x000fc80007e1e004 */
[----:B------:R-:W-:Y:S02]  /*29500*/  @!P5 IADD3.X R28, R0, R29, R2, P0, P6 ;  /* 0x0000001d001cd210 */ /* 0x000fe400007ec402 */
[----:B------:R-:W-:-:S04]  /*29510*/  @!P3 IADD3 R77, P4, P6, R3, R6, R4 ;  /* 0x00000006034db210 */ /* 0x000fc80007e9e004 */
[----:B------:R-:W-:Y:S02]  /*29520*/  @!P3 IADD3.X R76, R0, R29, R2, P4, P6 ;  /* 0x0000001d004cb210 */ /* 0x000fe400027ec402 */
[----:B------:R-:W-:Y:S02]  /*29530*/  ISETP.LT.OR P3, PT, R27, 0x7a, !P1 ;  /* 0x0000007a1b00780c */ /* 0x000fe40004f61670 */
[C---:B------:R-:W-:Y:S02]  /*29540*/  LOP3.LUT P0, RZ, R5.reuse, 0x4000000, RZ, 0xc0, !PT ;  /* 0x0400000005ff7812 */ /* 0x040fe4000780c0ff */
[----:B------:R-:W-:Y:S02]  /*29550*/  LOP3.LUT R5, R5, 0xfeffffff, RZ, 0xc0, !PT ;  /* 0xfeffffff05057812 */ /* 0x000fe400078ec0ff */
[----:B------:R-:W-:Y:S02]  /*29560*/  F2FP.SATFINITE.E4M3.F32.PACK_AB_MERGE_C R7, RZ, R7, RZ ;  /* 0x00000007ff07723e */ /* 0x000fe400048070ff */
[----:B------:R-:W-:-:S05]  /*29570*/  @P5 LOP3.LUT R5, R5, 0x1000000, RZ, 0xfc, !PT ;  /* 0x0100000005055812 */ /* 0x000fca00078efcff */
[----:B------:R-:W-:Y:S02]  /*29580*/  @!P3 IADD3 R14, P4, P6, R3, R6, R4 ;  /* 0x00000006030eb210 */ /* 0x000fe40007e9e004 */
[----:B------:R-:W-:Y:S01]  /*29590*/  LOP3.LUT P5, RZ, R12, 0x4, RZ, 0xc0, !PT ;  /* 0x000000040cff7812 */ /* 0x000fe200078ac0ff */
[----:B------:R0:W-:Y:S01]  /*295a0*/  @!P0 STG.E.U8 desc[UR14][R104.64+0x68], R7 ;  /* 0x0000680768008986 */ /* 0x0001e2000c10110e */
[----:B------:R-:W-:Y:S02]  /*295b0*/  @!P3 IADD3.X R13, R0, R29, R2, P4, P6 ;  /* 0x0000001d000db210 */ /* 0x000fe400027ec402 */
[----:B------:R-:W-:Y:S02]  /*295c0*/  LOP3.LUT P3, RZ, R5, 0x2000000, RZ, 0xc0, !PT ;  /* 0x0200000005ff7812 */ /* 0x000fe4000786c0ff */
[----:B------:R-:W-:Y:S02]  /*295d0*/  ISETP.LT.OR P0, PT, R27, 0x81, !P1 ;  /* 0x000000811b00780c */ /* 0x000fe40004f01670 */
[----:B------:R-:W-:-:S02]  /*295e0*/  F2FP.SATFINITE.E4M3.F32.PACK_AB_MERGE_C R10, RZ, R10, RZ ;  /* 0x0000000aff0a723e */ /* 0x000fc400048070ff */
[----:B------:R-:W-:-:S03]  /*295f0*/  LOP3.LUT R5, R5, 0xffbfffff, RZ, 0xc0, !PT ;  /* 0xffbfffff05057812 */ /* 0x000fc600078ec0ff */
[----:B------:R1:W-:Y:S06]  /*29600*/  @!P5 STG.E.U8 desc[UR14][R100.64+0x69], R10 ;  /* 0x0000690a6400d986 */ /* 0x0003ec000c10110e */
[----:B0-----:R-:W-:Y:S01]  /*29610*/  @!P0 IADD3 R7, P4, P6, R3, R6, R4 ;  /* 0x0000000603078210 */ /* 0x001fe20007e9e004 */
[----:B-1----:R-:W0:Y:S03]  /*29620*/  @!P3 LDC.64 R10, c[0x0][0x5c0] ;  /* 0x00017000ff0abb82 */ /* 0x002e260000000a00 */
[----:B------:R-:W-:-:S02]  /*29630*/  @!P0 IADD3.X R81, R0, R29, R2, P4, P6 ;  /* 0x0000001d00518210 */ /* 0x000fc400027ec402 */
[----:B------:R-:W-:Y:S02]  /*29640*/  @P0 LOP3.LUT R5, R5, 0x400000, RZ, 0xfc, !PT ;  /* 0x0040000005050812 */ /* 0x000fe400078efcff */
[----:B------:R-:W-:-:S13]  /*29650*/  ISETP.LT.OR P0, PT, R27, 0x82, !P1 ;  /* 0x000000821b00780c */ /* 0x000fda0004f01670 */
        /* <DEDUP_REMOVED lines=8> */
[----:B0-----:R-:W0:Y:S02]  /*296e0*/  @!P2 LDC.64 R10, c[0x0][0x5c0] ;  /* 0x00017000ff0aab82 */ /* 0x001e240000000a00 */
[----:B0-----:R-:W-:-:S05]  /*296f0*/  @!P2 IADD3 R10, P3, R82, R10, RZ ;  /* 0x0000000a520aa210 */ /* 0x001fca0007f7e0ff */
[----:B------:R-:W-:Y:S02]  /*29700*/  @!P2 IMAD.X R11, R80, 0x1, R11, P3 ;  /* 0x00000001500ba824 */ /* 0x000fe400018e060b */
[----:B----4-:R-:W-:-:S05]  /*29710*/  FMUL R80, R124, UR20 ;  /* 0x000000147c507c20 */ /* 0x010fca0008400000 */
[----:B------:R-:W-:-:S05]  /*29720*/  F2FP.SATFINITE.E4M3.F32.PACK_AB_MERGE_C R80, RZ, R80, RZ ;  /* 0x00000050ff50723e */ /* 0x000fca00048070ff */
[----:B------:R2:W-:Y:S02]  /*29730*/  @!P2 STG.E.U8 desc[UR14][R10.64+0x69], R80 ;  /* 0x000069500a00a986 */ /* 0x0005e4000c10110e */
[----:B--2---:R-:W-:Y:S02]  /*29740*/  FMUL R10, R121, UR20 ;  /* 0x00000014790a7c20 */ /* 0x004fe40008400000 */
[----:B------:R-:W2:Y:S01]  /*29750*/  LDL.LU R121, [R1+0x354] ;  /* 0x0003540001797983 */ /* 0x000ea20000300800 */
[----:B------:R-:W-:Y:S02]  /*29760*/  ISETP.LT.OR P5, PT, R27, 0x89, !P1 ;  /* 0x000000891b00780c */ /* 0x000fe40004fa1670 */
[----:B------:R-:W-:-:S04]  /*29770*/  LOP3.LUT R8, R8, 0xffffffbf, RZ, 0xc0, !PT ;  /* 0xffffffbf08087812 */ /* 0x000fc800078ec0ff */
[----:B------:R-:W-:-:S04]  /*29780*/  @P0 LOP3.LUT R8, R8, 0x40, RZ, 0xfc, !PT ;  /* 0x0000004008080812 */ /* 0x000fc800078efcff */
[C---:B------:R-:W-:Y:S02]  /*29790*/  LOP3.LUT P0, RZ, R8.reuse, 0x20000, RZ, 0xc0, !PT ;  /* 0x0002000008ff7812 */ /* 0x040fe4000780c0ff */
[----:B------:R-:W-:Y:S02]  /*297a0*/  LOP3.LUT R8, R8, 0xffffff7f, RZ, 0xc0, !PT ;  /* 0xffffff7f08087812 */ /* 0x000fe400078ec0ff */
[----:B------:R-:W-:Y:S02]  /*297b0*/  @!P5 IADD3 R85, P4, P6, R3, R6, R4 ;  /* 0x000000060355d210 */ /* 0x000fe40007e9e004 */
[----:B------:R-:W-:Y:S02]  /*297c0*/  @P5 LOP3.LUT R8, R8, 0x80, RZ, 0xfc, !PT ;  /* 0x0000008008085812 */ /* 0x000fe400078efcff */
[----:B------:R-:W-:Y:S02]  /*297d0*/  @!P5 IADD3.X R88, R0, R29, R2, P4, P6 ;  /* 0x0000001d0058d210 */ /* 0x000fe400027ec402 */
[----:B------:R-:W-:-:S02]  /*297e0*/  ISETP.LT.OR P5, PT, R27, 0x8a, !P1 ;  /* 0x0000008a1b00780c */ /* 0x000fc40004fa1670 */
[----:B------:R-:W-:-:S11]  /*297f0*/  LOP3.LUT R8, R8, 0xfffffeff, RZ, 0xc0, !PT ;  /* 0xfffffeff08087812 */ /* 0x000fd600078ec0ff */
[----:B------:R-:W-:-:S04]  /*29800*/  @!P5 IADD3 R82, P4, P6, R3, R6, R4 ;  /* 0x000000060352d210 */ /* 0x000fc80007e9e004 */
[----:B------:R-:W-:Y:S02]  /*29810*/  @!P5 IADD3.X R86, R0, R29, R2, P4, P6 ;  /* 0x0000001d0056d210 */ /* 0x000fe400027ec402 */
[----:B------:R-:W-:Y:S02]  /*29820*/  ISETP.LT.OR P4, PT, R27, 0x91, !P1 ;  /* 0x000000911b00780c */ /* 0x000fe40004f81670 */
[----:B------:R-:W-:-:S04]  /*29830*/  @P5 LOP3.LUT R8, R8, 0x100, RZ, 0xfc, !PT ;  /* 0x0000010008085812 */ /* 0x000fc800078efcff */
[----:B------:R-:W-:-:S07]  /*29840*/  LOP3.LUT R8, R8, 0xfffffdff, RZ, 0xc0, !PT ;  /* 0xfffffdff08087812 */ /* 0x000fce00078ec0ff */
[----:B------:R-:W-:Y:S02]  /*29850*/  @!P4 IADD3 R80, P2, P3, R3, R6, R4 ;  /* 0x000000060350c210 */ /* 0x000fe40007b5e004 */
[----:B------:R-:W-:Y:S02]  /*29860*/  @P4 LOP3.LUT R8, R8, 0x200, RZ, 0xfc, !PT ;  /* 0x0000020008084812 */ /* 0x000fe400078efcff */
[----:B------:R-:W-:Y:S02]  /*29870*/  @!P4 IADD3.X R83, R0, R29, R2, P2, P3 ;  /* 0x0000001d0053c210 */ /* 0x000fe400017e6402 */
[----:B------:R-:W-:Y:S02]  /*29880*/  ISETP.LT.OR P4, PT, R27, 0x92, !P1 ;  /* 0x000000921b00780c */ /* 0x000fe40004f81670 */
[C---:B------:R-:W-:Y:S02]  /*29890*/  LOP3.LUT P5, RZ, R5.reuse, 0x1000000, RZ, 0xc0, !PT ;  /* 0x0100000005ff7812 */ /* 0x040fe400078ac0ff */
[----:B------:R-:W-:-:S09]  /*298a0*/  LOP3.LUT R5, R5, 0xfff7ffff, RZ, 0xc0, !PT ;  /* 0xfff7ffff05057812 */ /* 0x000fd200078ec0ff */
[----:B------:R-:W-:Y:S02]  /*298b0*/  @!P4 IADD3 R87, P2, P3, R3, R6, R4 ;  /* 0x000000060357c210 */ /* 0x000fe40007b5e004 */
[----:B------:R-:W-:Y:S02]  /*298c0*/  @P4 LOP3.LUT R5, R5, 0x80000, RZ, 0xfc, !PT ;  /* 0x0008000005054812 */ /* 0x000fe400078efcff */
[----:B------:R-:W-:Y:S02]  /*298d0*/  @!P4 IADD3.X R90, R0, R29, R2, P2, P3 ;  /* 0x0000001d005ac210 */ /* 0x000fe400017e6402 */
[----:B------:R-:W-:Y:S02]  /*298e0*/  ISETP.LT.OR P4, PT, R27, 0x99, !P1 ;  /* 0x000000991b00780c */ /* 0x000fe40004f81670 */
[----:B------:R-:W-:Y:S02]  /*298f0*/  LOP3.LUT P6, RZ, R12, 0x10, RZ, 0xc0, !PT ;  /* 0x000000100cff7812 */ /* 0x000fe400078cc0ff */
[----:B------:R-:W-:-:S02]  /*29900*/  LOP3.LUT R8, R8, 0xfffffbff, RZ, 0xc0, !PT ;  /* 0xfffffbff08087812 */ /* 0x000fc400078ec0ff */
[----:B------:R-:W-:-:S07]  /*29910*/  F2FP.SATFINITE.E4M3.F32.PACK_AB_MERGE_C R10, RZ, R10, RZ ;  /* 0x0000000aff0a723e */ /* 0x000fce00048070ff */
[----:B------:R-:W-:Y:S02]  /*29920*/  @!P4 IADD3 R91, P2, P3, R3, R6, R4 ;  /* 0x00000006035bc210 */ /* 0x000fe40007b5e004 */
[----:B------:R-:W-:Y:S02]  /*29930*/  @P4 LOP3.LUT R8, R8, 0x400, RZ, 0xfc, !PT ;  /* 0x0000040008084812 */ /* 0x000fe400078efcff */
[----:B------:R-:W-:Y:S02]  /*29940*/  @!P4 IADD3.X R92, R0, R29, R2, P2, P3 ;  /* 0x0000001d005cc210 */ /* 0x000fe400017e6402 */
[----:B------:R-:W-:Y:S01]  /*29950*/  LOP3.LUT P4, RZ, R12, 0x40, RZ, 0xc0, !PT ;  /* 0x000000400cff7812 */ /* 0x000fe2000788c0ff */
[----:B------:R3:W-:Y:S01]  /*29960*/  @!P6 STG.E.U8 desc[UR14][R108.64+0x70], R10 ;  /* 0x0000700a6c00e986 */ /* 0x0007e2000c10110e */
[----:B------:R-:W-:-:S11]  /*29970*/  LOP3.LUT R5, R5, 0xff7fffff, RZ, 0xc0, !PT ;  /* 0xff7fffff05057812 */ /* 0x000fd600078ec0ff */
[----:B------:R-:W-:Y:S02]  /*29980*/  @P4 LOP3.LUT R5, R5, 0x800000, RZ, 0xfc, !PT ;  /* 0x0080000005054812 */ /* 0x000fe400078efcff */
[C---:B------:R-:W-:Y:S02]  /*29990*/  ISETP.LT.OR P4, PT, R27.reuse, 0x71, !P1 ;  /* 0x000000711b00780c */ /* 0x040fe40004f81670 */
[----:B------:R-:W-:Y:S01]  /*299a0*/  ISETP.LT.OR P3, PT, R27, 0x9a, !P1 ;  /* 0x0000009a1b00780c */ /* 0x000fe20004f61670 */
[----:B---3--:R-:W-:Y:S02]  /*299b0*/  FMUL R10, R120, UR20 ;  /* 0x00000014780a7c20 */ /* 0x008fe40008400000 */
[----:B------:R-:W3:Y:S03]  /*299c0*/  LDL.LU R120, [R1+0x358] ;  /* 0x0003580001787983 */ /* 0x000ee60000300800 */
[----:B------:R-:W-:Y:S01]  /*299d0*/  F2FP.SATFINITE.E4M3.F32.PACK_AB_MERGE_C R10, RZ, R10, RZ ;  /* 0x0000000aff0a723e */ /* 0x000fe200048070ff */
[----:B------:R-:W4:Y:S04]  /*299e0*/  LDL.LU R124, [R1+0x35c] ;  /* 0x00035c00017c7983 */ /* 0x000f280000300800 */
[----:B------:R0:W-:Y:S02]  /*299f0*/  @!P0 STG.E.U8 desc[UR14][R106.64+0x71], R10 ;  /* 0x0000710a6a008986 */ /* 0x0001e4000c10110e */
[----:B0-----:R-:W0:Y:S01]  /*29a00*/  @!P4 LDC.64 R10, c[0x0][0x5c0] ;  /* 0x00017000ff0acb82 */ /* 0x001e220000000a00 */
[----:B------:R-:W-:-:S04]  /*29a10*/  @!P3 IADD3 R93, P2, P6, R3, R6, R4 ;  /* 0x00000006035db210 */ /* 0x000fc80007e5e004 */
[----:B------:R-:W-:Y:S02]  /*29a20*/  @!P3 IADD3.X R97, R0, R29, R2, P2, P6 ;  /* 0x0000001d0061b210 */ /* 0x000fe400017ec402 */
[----:B0-----:R-:W-:-:S05]  /*29a30*/  @!P4 IADD3 R10, P2, R79, R10, RZ ;  /* 0x0000000a4f0ac210 */ /* 0x001fca0007f5e0ff */
[----:B------:R-:W-:Y:S02]  /*29a40*/  @!P4 IMAD.X R11, R15, 0x1, R11, P2 ;  /* 0x000000010f0bc824 */ /* 0x000fe400010e060b */
[----:B--2---:R-:W-:Y:S02]  /*29a50*/  FMUL R15, R121, UR20 ;  /* 0x00000014790f7c20 */ /* 0x004fe40008400000 */
[----:B------:R-:W2:Y:S03]  /*29a60*/  LDL.LU R121, [R1+0x360] ;  /* 0x0003600001797983 */ /* 0x000ea60000300800 */
[----:B------:R-:W-:-:S05]  /*29a70*/  F2FP.SATFINITE.E4M3.F32.PACK_AB_MERGE_C R15, RZ, R15, RZ ;  /* 0x0000000fff0f723e */ /* 0x000fca00048070ff */
[----:B------:R0:W-:Y:S01]  /*29a80*/  @!P4 STG.E.U8 desc[UR14][R10.64+0x70], R15 ;  /* 0x0000700f0a00c986 */ /* 0x0001e2000c10110e */
[----:B------:R-:W-:Y:S01]  /*29a90*/  ISETP.LT.OR P2, PT, R27, 0xa1, !P1 ;  /* 0x000000a11b00780c */ /* 0x000fe20004f41670 */
[----:B0-----:R-:W0:Y:S01]  /*29aa0*/  @!P5 LDC.64 R10, c[0x0][0x5c0] ;  /* 0x00017000ff0adb82 */ /* 0x001e220000000a00 */
[----:B------:R-:W-:Y:S02]  /*29ab0*/  LOP3.LUT R5, R5, 0xfffbffff, RZ, 0xc0, !PT ;  /* 0xfffbffff05057812 */ /* 0x000fe400078ec0ff */
[----:B------:R-:W-:Y:S02]  /*29ac0*/  ISETP.LT.OR P4, PT, R27, 0xa2, !P1 ;  /* 0x000000a21b00780c */ /* 0x000fe40004f81670 */
[----:B------:R-:W-:-:S07]  /*29ad0*/  @P3 LOP3.LUT R5, R5, 0x40000, RZ, 0xfc, !PT ;  /* 0x0004000005053812 */ /* 0x000fce00078efcff */
[----:B------:R-:W-:Y:S02]  /*29ae0*/  @!P2 IADD3 R79, P3, P6, R3, R6, R4 ;  /* 0x00000006034fa210 */ /* 0x000fe40007e7e004 */
[----:B------:R-:W-:Y:S02]  /*29af0*/  LOP3.LUT R5, R5, 0xfffdffff, RZ, 0xc0, !PT ;  /* 0xfffdffff05057812 */ /* 0x000fe400078ec0ff */
[----:B------:R-:W-:Y:S02]  /*29b00*/  @!P2 IADD3.X R96, R0, R29, R2, P3, P6 ;  /* 0x0000001d0060a210 */ /* 0x000fe40001fec402 */
[----:B------:R-:W-:Y:S02]  /*29b10*/  @P2 LOP3.LUT R5, R5, 0x20000, RZ, 0xfc, !PT ;  /* 0x0002000005052812 */ /* 0x000fe400078efcff */
[----:B------:R-:W-:Y:S02]  /*29b20*/  LOP3.LUT R8, R8, 0xfffff7ff, RZ, 0xc0, !PT ;  /* 0xfffff7ff08087812 */ /* 0x000fe400078ec0ff */
[----:B0-----:R-:W-:-:S02]  /*29b30*/  @!P5 IADD3 R10, P2, R78, R10, RZ ;  /* 0x0000000a4e0ad210 */ /* 0x001fc40007f5e0ff */
[----:B------:R-:W-:-:S03]  /*29b40*/  @!P4 IADD3 R78, P3, P6, R3, R6, R4 ;  /* 0x00000006034ec210 */ /* 0x000fc60007e7e004 */
[----:B------:R-:W-:Y:S01]  /*29b50*/  @!P5 IMAD.X R11, R28, 0x1, R11, P2 ;  /* 0x000000011c0bd824 */ /* 0x000fe200010e060b */
[----:B------:R-:W-:Y:S02]  /*29b60*/  @P4 LOP3.LUT R8, R8, 0x800, RZ, 0xfc, !PT ;  /* 0x0000080008084812 */ /* 0x000fe400078efcff */
[----:B------:R-:W-:Y:S02]  /*29b70*/  @!P4 IADD3.X R94, R0, R29, R2, P3, P6 ;  /* 0x0000001d005ec210 */ /* 0x000fe40001fec402 */
[----:B------:R-:W-:Y:S01]  /*29b80*/  LOP3.LUT P4, RZ, R5, 0x800000, RZ, 0xc0, !PT ;  /* 0x0080000005ff7812 */ /* 0x000fe2000788c0ff */
[----:B---3--:R-:W-:Y:S02]  /*29b90*/  FMUL R15, R120, UR20 ;  /* 0x00000014780f7c20 */ /* 0x008fe40008400000 */
[----:B------:R-:W3:Y:S03]  /*29ba0*/  LDL.LU R120, [R1+0x364] ;  /* 0x0003640001787983 */ /* 0x000ee60000300800 */
[----:B------:R-:W-:Y:S01]  /*29bb0*/  F2FP.SATFINITE.E4M3.F32.PACK_AB_MERGE_C R15, RZ, R15, RZ ;  /* 0x0000000fff0f723e */ /* 0x000fe200048070ff */
[----:B------:R-:W3:Y:S04]  /*29bc0*/  LDL.LU R125, [R1+0x368] ;  /* 0x00036800017d7983 */ /* 0x000ee80000300800 */
[----:B------:R4:W-:Y:S02]  /*29bd0*/  @!P5 STG.E.U8 desc[UR14][R10.64+0x71], R15 ;  /* 0x0000710f0a00d986 */ /* 0x0009e4000c10110e */
[----:B----4-:R-:W-:-:S05]  /*29be0*/  FMUL R10, R124, UR20 ;  /* 0x000000147c0a7c20 */ /* 0x010fca0008400000 */
[----:B------:R-:W-:-:S05]  /*29bf0*/  F2FP.SATFINITE.E4M3.F32.PACK_AB_MERGE_C R10, RZ, R10, RZ ;  /* 0x0000000aff0a723e */ /* 0x000fca00048070ff */
[----:B------:R2:W-:Y:S02]  /*29c00*/  @!P4 STG.E.U8 desc[UR14][R112.64+0x78], R10 ;  /* 0x0000780a7000c986 */ /* 0x0005e4000c10110e */
[----:B--2---:R-:W-:Y:S02]  /*29c10*/  FMUL R10, R121, UR20 ;  /* 0x00000014790a7c20 */ /* 0x004fe40008400000 */
[----:B------:R-:W2:Y:S01]  /*29c20*/  LDL.LU R121, [R1+0x36c] ;  /* 0x00036c0001797983 */ /* 0x000ea20000300800 */
[----:B------:R-:W-:Y:S02]  /*29c30*/  ISETP.LT.OR P2, PT, R27, 0xa9, !P1 ;  /* 0x000000a91b00780c */ /* 0x000fe40004f41670 */
[----:B------:R-:W-:Y:S01]  /*29c40*/  LOP3.LUT R8, R8, 0xdfffffff, RZ, 0xc0, !PT ;  /* 0xdfffffff08087812 */ /* 0x000fe200078ec0ff */
[----:B------:R-:W4:Y:S10]  /*29c50*/  LDL.LU R124, [R1+0x370] ;  /* 0x00037000017c7983 */ /* 0x000f340000300800 */
[----:B------:R-:W-:-:S02]  /*29c60*/  @!P2 IADD3 R15, P5, P6, R3, R6, R4 ;  /* 0x00000006030fa210 */ /* 0x000fc40007ebe004 */
[----:B------:R-:W-:Y:S02]  /*29c70*/  @P2 LOP3.LUT R8, R8, 0x20000000, RZ, 0xfc, !PT ;  /* 0x2000000008082812 */ /* 0x000fe400078efcff */
[----:B------:R-:W-:Y:S02]  /*29c80*/  @!P2 IADD3.X R28, R0, R29, R2, P5, P6 ;  /* 0x0000001d001ca210 */ /* 0x000fe40002fec402 */
[C---:B------:R-:W-:Y:S02]  /*29c90*/  ISETP.LT.OR P2, PT, R27.reuse, 0xaa, !P1 ;  /* 0x000000aa1b00780c */ /* 0x040fe40004f41670 */
[C---:B------:R-:W-:Y:S02]  /*29ca0*/  LOP3.LUT P0, RZ, R12.reuse, 0x20, RZ, 0xc0, !PT ;  /* 0x000000200cff7812 */ /* 0x040fe4000780c0ff */
[----:B------:R-:W-:Y:S02]  /*29cb0*/  ISETP.LT.OR P4, PT, R27, 0x79, !P1 ;  /* 0x000000791b00780c */ /* 0x000fe40004f81670 */
[----:B------:R-:W-:-:S02]  /*29cc0*/  LOP3.LUT R12, R12, 0xfffffffe, RZ, 0xc0, !PT ;  /* 0xfffffffe0c0c7812 */ /* 0x000fc400078ec0ff */
[----:B------:R-:W-:-:S05]  /*29cd0*/  F2FP.SATFINITE.E4M3.F32.PACK_AB_MERGE_C R10, RZ, R10, RZ ;  /* 0x0000000aff0a723e */ /* 0x000fca00048070ff */
[-C--:B------:R-:W-:Y:S02]  /*29ce0*/  @!P2 IADD3 R95, P5, P6, R3, R6.reuse, R4 ;  /* 0x00000006035fa210 */ /* 0x080fe40007ebe004 */
[----:B------:R-:W-:Y:S02]  /*29cf0*/  @P2 LOP3.LUT R12, R12, 0x1, RZ, 0xfc, !PT ;  /* 0x000000010c0c2812 */ /* 0x000fe400078efcff */
[----:B------:R-:W-:Y:S02]  /*29d00*/  @!P2 IADD3.X R98, R0, R29, R2, P5, P6 ;  /* 0x0000001d0062a210 */ /* 0x000fe40002fec402 */
[C---:B------:R-:W-:Y:S01]  /*29d10*/  ISETP.LT.OR P2, PT, R27.reuse, 0xb1, !P1 ;  /* 0x000000b11b00780c */ /* 0x040fe20004f41670 */
[----:B------:R0:W-:Y:S01]  /*29d20*/  @!P0 STG.E.U8 desc[UR14][R110.64+0x79], R10 ;  /* 0x0000790a6e008986 */ /* 0x0001e2000c10110e */
[----:B------:R-:W-:Y:S02]  /*29d30*/  ISETP.LT.OR P0, PT, R27, 0xb2, !P1 ;  /* 0x000000b21b00780c */ /* 0x000fe40004f01670 */
[----:B------:R-:W-:Y:S01]  /*29d40*/  LOP3.LUT R12, R12, 0xffffff7f, RZ, 0xc0, !PT ;  /* 0xffffff7f0c0c7812 */ /* 0x000fe200078ec0ff */
[----:B0-----:R-:W0:Y:S08]  /*29d50*/  @!P4 LDC.64 R10, c[0x0][0x5c0] ;  /* 0x00017000ff0acb82 */ /* 0x001e300000000a00 */
[----:B------:R-:W-:-:S02]  /*29d60*/  @!P2 IADD3 R99, P5, P6, R3, R6, R4 ;  /* 0x000000060363a210 */ /* 0x000fc40007ebe004 */
[----:B------:R-:W-:Y:S02]  /*29d70*/  @P2 LOP3.LUT R12, R12, 0x80, RZ, 0xfc, !PT ;  /* 0x000000800c0c2812 */ /* 0x000fe400078efcff */
[-C--:B------:R-:W-:Y:S02]  /*29d80*/  @!P2 IADD3.X R100, R0, R29.reuse, R2, P5, P6 ;  /* 0x0000001d0064a210 */ /* 0x080fe40002fec402 */
[----:B------:R-:W-:Y:S02]  /*29d90*/  LOP3.LUT R12, R12, 0xffffefff, RZ, 0xc0, !PT ;  /* 0xffffefff0c0c7812 */ /* 0x000fe400078ec0ff */
[----:B------:R-:W-:Y:S02]  /*29da0*/  @!P0 IADD3 R101, P5, P6, R3, R6, R4 ;  /* 0x0000000603658210 */ /* 0x000fe40007ebe004 */
[----:B------:R-:W-:Y:S02]  /*29db0*/  @P0 LOP3.LUT R12, R12, 0x1000, RZ, 0xfc, !PT ;  /* 0x000010000c0c0812 */ /* 0x000fe400078efcff */
[----:B------:R-:W-:-:S02]  /*29dc0*/  @!P0 IADD3.X R102, R0, R29, R2, P5, P6 ;  /* 0x0000001d00668210 */ /* 0x000fc40002fec402 */
[----:B------:R-:W-:Y:S02]  /*29dd0*/  ISETP.LT.OR P0, PT, R27, 0xb9, !P1 ;  /* 0x000000b91b00780c */ /* 0x000fe40004f01670 */
[C---:B------:R-:W-:Y:S02]  /*29de0*/  LOP3.LUT P3, RZ, R12.reuse, 0x100, RZ, 0xc0, !PT ;  /* 0x000001000cff7812 */ /* 0x040fe4000786c0ff */
[----:B0-----:R-:W-:Y:S02]  /*29df0*/  @!P4 IADD3 R10, P5, R77, R10, RZ ;  /* 0x0000000a4d0ac210 */ /* 0x001fe40007fbe0ff */
[----:B------:R-:W-:-:S03]  /*29e00*/  LOP3.LUT R12, R12, 0xffff7fff, RZ, 0xc0, !PT ;  /* 0xffff7fff0c0c7812 */ /* 0x000fc600078ec0ff */
[----:B------:R-:W-:-:S04]  /*29e10*/  @!P4 IMAD.X R11, R76, 0x1, R11, P5 ;  /* 0x000000014c0bc824 */ /* 0x000fc800028e060b */
[----:B------:R-:W-:Y:S02]  /*29e20*/  @!P0 IADD3 R106, P5, P6, R3, R6, R4 ;  /* 0x00000006036a8210 */ /* 0x000fe40007ebe004 */
[----:B------:R-:W-:Y:S02]  /*29e30*/  @P0 LOP3.LUT R12, R12, 0x8000, RZ, 0xfc, !PT ;  /* 0x000080000c0c0812 */ /* 0x000fe400078efcff */
[----:B------:R-:W-:Y:S02]  /*29e40*/  @!P0 IADD3.X R110, R0, R29, R2, P5, P6 ;  /* 0x0000001d006e8210 */ /* 0x000fe40002fec402 */
[----:B------:R-:W-:Y:S01]  /*29e50*/  ISETP.LT.OR P0, PT, R27, 0x7a, !P1 ;  /* 0x0000007a1b00780c */ /* 0x000fe20004f01670 */
[----:B---3--:R-:W-:Y:S02]  /*29e60*/  FMUL R76, R120, UR20 ;  /* 0x00000014784c7c20 */ /* 0x008fe40008400000 */
[----:B------:R-:W3:Y:S03]  /*29e70*/  LDL.LU R120, [R1+0x374] ;  /* 0x0003740001787983 */ /* 0x000ee60000300800 */
[----:B------:R-:W-:-:S05]  /*29e80*/  F2FP.SATFINITE.E4M3.F32.PACK_AB_MERGE_C R76, RZ, R76, RZ ;  /* 0x0000004cff4c723e */ /* 0x000fca00048070ff */
[----:B------:R0:W-:Y:S02]  /*29e90*/  @!P4 STG.E.U8 desc[UR14][R10.64+0x78], R76 ;  /* 0x0000784c0a00c986 */ /* 0x0001e4000c10110e */
[----:B0-----:R-:W0:Y:S01]  /*29ea0*/  @!P0 LDC.64 R10, c[0x0][0x5c0] ;  /* 0x00017000ff0a8b82 */ /* 0x001e220000000a00 */
[----:B------:R-:W-:Y:S02]  /*29eb0*/  ISETP.LT.OR P4, PT, R27, 0xba, !P1 ;  /* 0x000000ba1b00780c */ /* 0x000fe40004f81670 */
[----:B0-----:R-:W-:-:S05]  /*29ec0*/  @!P0 IADD3 R10, P1, R14, R10, RZ ;  /* 0x0000000a0e0a8210 */ /* 0x001fca0007f3e0ff */
[----:B------:R-:W-:Y:S02]  /*29ed0*/  @!P0 IMAD.X R11, R13, 0x1, R11, P1 ;  /* 0x000000010d0b8824 */ /* 0x000fe400008e060b */
[----:B------:R-:W-:-:S05]  /*29ee0*/  FMUL R13, R125, UR20 ;  /* 0x000000147d0d7c20 */ /* 0x000fca0008400000 */
[----:B------:R-:W-:-:S05]  /*29ef0*/  F2FP.SATFINITE.E4M3.F32.PACK_AB_MERGE_C R13, RZ, R13, RZ ;  /* 0x0000000dff0d723e */ /* 0x000fca00048070ff */
[----:B------:R2:W-:Y:S02]  /*29f00*/  @!P0 STG.E.U8 desc[UR14][R10.64+0x79], R13 ;  /* 0x0000790d0a008986 */ /* 0x0005e4000c10110e */
[----:B--2---:R-:W-:Y:S02]  /*29f10*/  FMUL R10, R121, UR20 ;  /* 0x00000014790a7c20 */ /* 0x004fe40008400000 */
[----:B------:R-:W2:Y:S01]  /*29f20*/  LDL.LU R121, [R1+0x378] ;  /* 0x0003780001797983 */ /* 0x000ea20000300800 */
[----:B------:R-:W-:Y:S02]  /*29f30*/  LOP3.LUT R12, R12, 0xffffbfff, RZ, 0xc0, !PT ;  /* 0xffffbfff0c0c7812 */ /* 0x000fe400078ec0ff */
[----:B------:R-:W-:Y:S01]  /*29f40*/  @!P4 IADD3 R103, P5, P6, R3, R6, R4 ;  /* 0x000000060367c210 */ /* 0x000fe20007ebe004 */
[----:B------:R-:W2:Y:S01]  /*29f50*/  LDL.LU R125, [R1+0x37c] ;  /* 0x00037c00017d7983 */ /* 0x000ea20000300800 */
[----:B------:R-:W-:Y:S02]  /*29f60*/  ISETP.GE.AND P1, PT, R26, 0x109, PT ;  /* 0x000001091a00780c */ /* 0x000fe40003f26270 */
[----:B------:R-:W-:-:S02]  /*29f70*/  @P4 LOP3.LUT R12, R12, 0x4000, RZ, 0xfc, !PT ;  /* 0x000040000c0c4812 */ /* 0x000fc400078efcff */
[----:B------:R-:W-:Y:S02]  /*29f80*/  @!P4 IADD3.X R108, R0, R29, R2, P5, P6 ;  /* 0x0000001d006cc210 */ /* 0x000fe40002fec402 */
[----:B------:R-:W-:-:S13]  /*29f90*/  ISETP.LT.OR P4, PT, R27, 0x1, !P1 ;  /* 0x000000011b00780c */ /* 0x000fda0004f81670 */
[----:B------:R-:W-:-:S04]  /*29fa0*/  @!P4 IADD3 R105, P5, P6, R3, UR8, R6 ;  /* 0x000000080369cc10 */ /* 0x000fc8000febe006 */
[----:B------:R-:W-:Y:S02]  /*29fb0*/  @!P4 IADD3.X R109, R0, UR7, R29, P5, P6 ;  /* 0x00000007006dcc10 */ /* 0x000fe4000afec41d */
[C---:B------:R-:W-:Y:S02]  /*29fc0*/  LOP3.LUT P4, RZ, R8.reuse, 0x40, RZ, 0xc0, !PT ;  /* 0x0000004008ff7812 */ /* 0x040fe4000788c0ff */
[----:B------:R-:W-:Y:S02]  /*29fd0*/  LOP3.LUT R5, R5, 0xffdfffff, RZ, 0xc0, !PT ;  /* 0xffdfffff05057812 */ /* 0x000fe400078ec0ff */
[----:B------:R-:W-:Y:S02]  /*29fe0*/  F2FP.SATFINITE.E4M3.F32.PACK_AB_MERGE_C R10, RZ, R10, RZ ;  /* 0x0000000aff0a723e */ /* 0x000fe400048070ff */
[----:B------:R-:W-:-:S07]  /*29ff0*/  LOP3.LUT P2, RZ, R8, 0x40000, RZ, 0xc0, !PT ;  /* 0x0004000008ff7812 */ /* 0x000fce000784c0ff */
[----:B------:R-:W-:Y:S01]  /*2a000*/  @P4 LOP3.LUT R5, R5, 0x200000, RZ, 0xfc, !PT ;  /* 0x0020000005054812 */ /* 0x000fe200078efcff */
[----:B------:R4:W-:Y:S03]  /*2a010*/  @!P3 STG.E.U8 desc[UR14][R118.64+0x80], R10 ;  /* 0x0000800a7600b986 */ /* 0x0009e6000c10110e */
[----:B------:R-:W-:Y:S01]  /*2a020*/  LOP3.LUT P0, RZ, R5, 0x400000, RZ, 0xc0, !PT ;  /* 0x0040000005ff7812 */ /* 0x000fe2000780c0ff */
[----:B----4-:R-:W-:Y:S02]  /*2a030*/  FMUL R10, R124, UR20 ;  /* 0x000000147c0a7c20 */ /* 0x010fe40008400000 */
[----:B------:R-:W4:Y:S03]  /*2a040*/  LDL.LU R124, [R1+0x380] ;  /* 0x00038000017c7983 */ /* 0x000f260000300800 */
[----:B------:R-:W-:-:S05]  /*2a050*/  F2FP.SATFINITE.E4M3.F32.PACK_AB_MERGE_C R10, RZ, R10, RZ ;  /* 0x0000000aff0a723e */ /* 0x000fca00048070ff */
[----:B------:R0:W-:Y:S02]  /*2a060*/  @!P2 STG.E.U8 desc[UR14][R116.64+0x81], R10 ;  /* 0x0000810a7400a986 */ /* 0x0001e4000c10110e */
[----:B0-----:R-:W0:Y:S02]  /*2a070*/  @!P0 LDC.64 R10, c[0x0][0x5c0] ;  /* 0x00017000ff0a8b82 */ /* 0x001e240000000a00 */
[----:B0-----:R-:W-:-:S05]  /*2a080*/  @!P0 IADD3 R10, P2, R7, R10, RZ ;  /* 0x0000000a070a8210 */ /* 0x001fca0007f5e0ff */
[----:B------:R-:W-:Y:S02]  /*2a090*/  @!P0 IMAD.X R11, R81, 0x1, R11, P2 ;  /* 0x00000001510b8824 */ /* 0x000fe400010e060b */
[----:B---3--:R-:W-:-:S05]  /*2a0a0*/  FMUL R7, R120, UR20 ;  /* 0x0000001478077c20 */ /* 0x008fca0008400000 */
[----:B------:R-:W-:-:S05]  /*2a0b0*/  F2FP.SATFINITE.E4M3.F32.PACK_AB_MERGE_C R7, RZ, R7, RZ ;  /* 0x00000007ff07723e */ /* 0x000fca00048070ff */
[----:B------:R2:W-:Y:S02]  /*2a0c0*/  @!P0 STG.E.U8 desc[UR14][R10.64+0x80], R7 ;  /* 0x000080070a008986 */ /* 0x0005e4000c10110e */
[----:B--2---:R-:W-:Y:S02]  /*2a0d0*/  FMUL R7, R121, UR20 ;  /* 0x0000001479077c20 */ /* 0x004fe40008400000 */
[----:B------:R-:W2:Y:S01]  /*2a0e0*/  LDL.LU R121, [R1+0x384] ;  /* 0x0003840001797983 */ /* 0x000ea20000300800 */
[C---:B------:R-:W-:Y:S02]  /*2a0f0*/  ISETP.LT.OR P4, PT, R27.reuse, 0x2, !P1 ;  /* 0x000000021b00780c */ /* 0x040fe40004f81670 */
[----:B------:R-:W-:-:S11]  /*2a100*/  ISETP.LT.OR P3, PT, R27, 0x9, !P1 ;  /* 0x000000091b00780c */ /* 0x000fd60004f61670 */
[----:B------:R-:W-:-:S04]  /*2a110*/  @!P4 IADD3 R107, P5, P6, R3, UR8, R6 ;  /* 0x00000008036bcc10 */ /* 0x000fc8000febe006 */
[----:B------:R-:W-:Y:S02]  /*2a120*/  @!P4 IADD3.X R111, R0, UR7, R29, P5, P6 ;  /* 0x00000007006fcc10 */ /* 0x000fe4000afec41d */
[----:B------:R-:W-:-:S04]  /*2a130*/  @!P3 IADD3 R113, P5, P6, R3, UR8, R6 ;  /* 0x000000080371bc10 */ /* 0x000fc8000febe006 */
[----:B------:R-:W-:Y:S02]  /*2a140*/  @!P3 IADD3.X R158, R0, UR7, R29, P5, P6 ;  /* 0x00000007009ebc10 */ /* 0x000fe4000afec41d */
[C---:B------:R-:W-:Y:S02]  /*2a150*/  ISETP.LT.OR P3, PT, R27.reuse, 0xa, !P1 ;  /* 0x0000000a1b00780c */ /* 0x040fe40004f61670 */
[----:B------:R-:W-:-:S11]  /*2a160*/  ISETP.LT.OR P4, PT, R27, 0x11, !P1 ;  /* 0x000000111b00780c */ /* 0x000fd60004f81670 */
[----:B------:R-:W-:-:S04]  /*2a170*/  @!P3 IADD3 R159, P5, P6, R3, UR8, R6 ;  /* 0x00000008039fbc10 */ /* 0x000fc8000febe006 */
[----:B------:R-:W-:Y:S02]  /*2a180*/  @!P3 IADD3.X R176, R0, UR7, R29, P5, P6 ;  /* 0x0000000700b0bc10 */ /* 0x000fe4000afec41d */
[----:B------:R-:W-:-:S04]  /*2a190*/  @!P4 IADD3 R119, P5, P6, R3, UR8, R6 ;  /* 0x000000080377cc10 */ /* 0x000fc8000febe006 */
[----:B------:R-:W-:Y:S02]  /*2a1a0*/  @!P4 IADD3.X R177, R0, UR7, R29, P5, P6 ;  /* 0x0000000700b1cc10 */ /* 0x000fe4000afec41d */
[----:B------:R-:W-:Y:S02]  /*2a1b0*/  LOP3.LUT P4, RZ, R5, 0x200000, RZ, 0xc0, !PT ;  /* 0x0020000005ff7812 */ /* 0x000fe4000788c0ff */
[----:B------:R-:W-:-:S11]  /*2a1c0*/  ISETP.LT.OR P2, PT, R27, 0x12, !P1 ;  /* 0x000000121b00780c */ /* 0x000fd60004f41670 */
[----:B------:R-:W0:Y:S02]  /*2a1d0*/  @!P4 LDC.64 R10, c[0x0][0x5c0] ;  /* 0x00017000ff0acb82 */ /* 0x000e240000000a00 */
[----:B------:R-:W-:-:S04]  /*2a1e0*/  @!P2 IADD3 R117, P5, P6, R3, UR8, R6 ;  /* 0x000000080375ac10 */ /* 0x000fc8000febe006 */
[----:B------:R-:W-:Y:S02]  /*2a1f0*/  @!P2 IADD3.X R120, R0, UR7, R29, P5, P6 ;  /* 0x000000070078ac10 */ /* 0x000fe4000afec41d */
[----:B------:R-:W-:Y:S02]  /*2a200*/  F2FP.SATFINITE.E4M3.F32.PACK_AB_MERGE_C R7, RZ, R7, RZ ;  /* 0x00000007ff07723e */ /* 0x000fe400048070ff */
[----:B0-----:R-:W-:-:S05]  /*2a210*/  @!P4 IADD3 R10, P5, R84, R10, RZ ;  /* 0x0000000a540ac210 */ /* 0x001fca0007fbe0ff */
[----:B------:R-:W-:-:S05]  /*2a220*/  @!P4 IMAD.X R11, R89, 0x1, R11, P5 ;  /* 0x00000001590bc824 */ /* 0x000fca00028e060b */
[----:B------:R0:W-:Y:S01]  /*2a230*/  @!P4 STG.E.U8 desc[UR14][R10.64+0x81], R7 ;  /* 0x000081070a00c986 */ /* 0x0001e2000c10110e */
[----:B------:R-:W-:Y:S01]  /*2a240*/  LOP3.LUT P3, RZ, R9, 0x400, RZ, 0xc0, !PT ;  /* 0x0000040009ff7812 */ /* 0x000fe2000786c0ff */
[----:B0-----:R-:W-:Y:S02]  /*2a250*/  FMUL R7, R125, UR20 ;  /* 0x000000147d077c20 */ /* 0x001fe40008400000 */
[----:B------:R-:W3:Y:S04]  /*2a260*/  LDL.LU R125, [R1+0x388] ;  /* 0x00038800017d7983 */ /* 0x000ee80000300800 */
[----:B------:R-:W3:Y:S01]  /*2a270*/  LDL.LU R129, [R1+0x38c] ;  /* 0x00038c0001817983 */ /* 0x000ee20000300800 */
[----:B------:R-:W-:Y:S02]  /*2a280*/  F2FP.SATFINITE.E4M3.F32.PACK_AB_MERGE_C R7, RZ, R7, RZ ;  /* 0x00000007ff07723e */ /* 0x000fe400048070ff */
[----:B------:R-:W-:Y:S01]  /*2a290*/  LOP3.LUT P0, RZ, R9, 0x200, RZ, 0xc0, !PT ;  /* 0x0000020009ff7812 */ /* 0x000fe2000780c0ff */
[----:B------:R-:W3:Y:S04]  /*2a2a0*/  LDL.LU R136, [R1+0x390] ;  /* 0x0003900001887983 */ /* 0x000ee80000300800 */
[----:B------:R4:W-:Y:S02]  /*2a2b0*/  @!P3 STG.E.U8 desc[UR14][R122.64+0x88], R7 ;  /* 0x000088077a00b986 */ /* 0x0009e4000c10110e */
[----:B----4-:R-:W-:-:S05]  /*2a2c0*/  FMUL R7, R124, UR20 ;  /* 0x000000147c077c20 */ /* 0x010fca0008400000 */
[----:B------:R-:W-:-:S05]  /*2a2d0*/  F2FP.SATFINITE.E4M3.F32.PACK_AB_MERGE_C R7, RZ, R7, RZ ;  /* 0x00000007ff07723e */ /* 0x000fca00048070ff */
[----:B------:R2:W-:Y:S01]  /*2a2e0*/  @!P0 STG.E.U8 desc[UR14][R114.64+0x89], R7 ;  /* 0x0000890772008986 */ /* 0x0005e2000c10110e */
[----:B------:R-:W-:-:S13]  /*2a2f0*/  ISETP.LT.OR P2, PT, R27, 0x19, !P1 ;  /* 0x000000191b00780c */ /* 0x000fda0004f41670 */
[----:B------:R-:W-:-:S04]  /*2a300*/  @!P2 IADD3 R116, P5, P6, R3, UR8, R6 ;  /* 0x000000080374ac10 */ /* 0x000fc8000febe006 */
[----:B------:R-:W-:Y:S02]  /*2a310*/  @!P2 IADD3.X R213, R0, UR7, R29, P5, P6 ;  /* 0x0000000700d5ac10 */ /* 0x000fe4000afec41d */
[----:B------:R-:W-:Y:S01]  /*2a320*/  ISETP.LT.OR P2, PT, R27, 0x1a, !P1 ;  /* 0x0000001a1b00780c */ /* 0x000fe20004f41670 */
[----:B--2---:R-:W-:Y:S02]  /*2a330*/  FMUL R7, R121, UR20 ;  /* 0x0000001479077c20 */ /* 0x004fe40008400000 */
[----:B------:R-:W2:Y:S10]  /*2a340*/  LDL.LU R121, [R1+0x394] ;  /* 0x0003940001797983 */ /* 0x000eb40000300800 */
[----:B------:R-:W-:-:S02]  /*2a350*/  @!P2 IADD3 R118, P5, P6, R3, UR8, R6 ;  /* 0x000000080376ac10 */ /* 0x000fc4000febe006 */
[----:B------:R-:W-:Y:S01]  /*2a360*/  LOP3.LUT R5, R5, 0xffefffff, RZ, 0xc0, !PT ;  /* 0xffefffff05057812 */ /* 0x000fe200078ec0ff */
[----:B------:R-:W4:Y:S01]  /*2a370*/  LDL.LU R135, [R1+0x398] ;  /* 0x0003980001877983 */ /* 0x000f220000300800 */
[----:B------:R-:W-:Y:S02]  /*2a380*/  @!P2 IADD3.X R215, R0, UR7, R29, P5, P6 ;  /* 0x0000000700d7ac10 */ /* 0x000fe4000afec41d */
[----:B------:R-:W-:Y:S01]  /*2a390*/  ISETP.LT.OR P2, PT, R27, 0x21, !P1 ;  /* 0x000000211b00780c */ /* 0x000fe20004f41670 */
[----:B------:R-:W4:-:S12]  /*2a3a0*/  LDL.LU R137, [R1+0x39c] ;  /* 0x00039c0001897983 */ /* 0x000f180000300800 */
[----:B------:R-:W-:-:S04]  /*2a3b0*/  @!P2 IADD3 R212, P5, P6, R3, UR8, R6 ;  /* 0x0000000803d4ac10 */ /* 0x000fc8000febe006 */
[----:B------:R-:W-:Y:S02]  /*2a3c0*/  @!P2 IADD3.X R217, R0, UR7, R29, P5, P6 ;  /* 0x0000000700d9ac10 */ /* 0x000fe4000afec41d */
[----:B------:R-:W-:-:S13]  /*2a3d0*/  ISETP.LT.OR P2, PT, R27, 0x22, !P1 ;  /* 0x000000221b00780c */ /* 0x000fda0004f41670 */
[----:B------:R-:W-:-:S04]  /*2a3e0*/  @!P2 IADD3 R219, P5, P6, R3, UR8, R6 ;  /* 0x0000000803dbac10 */ /* 0x000fc8000febe006 */
[----:B------:R-:W-:Y:S02]  /*2a3f0*/  @!P2 IADD3.X R220, R0, UR7, R29, P5, P6 ;  /* 0x0000000700dcac10 */ /* 0x000fe4000afec41d */
[----:B------:R-:W-:-:S13]  /*2a400*/  LOP3.LUT P2, RZ, R9, 0x4000, RZ, 0xc0, !PT ;  /* 0x0000400009ff7812 */ /* 0x000fda000784c0ff */
[----:B------:R-:W-:Y:S02]  /*2a410*/  @P2 LOP3.LUT R5, R5, 0x100000, RZ, 0xfc, !PT ;  /* 0x0010000005052812 */ /* 0x000fe400078efcff */
[----:B------:R-:W-:-:S13]  /*2a420*/  LOP3.LUT P2, RZ, R8, 0x80, RZ, 0xc0, !PT ;  /* 0x0000008008ff7812 */ /* 0x000fda000784c0ff */
[----:B------:R-:W0:Y:S01]  /*2a430*/  @!P2 LDC.64 R10, c[0x0][0x5c0] ;  /* 0x00017000ff0aab82 */ /* 0x000e220000000a00 */
[----:B------:R-:W-:Y:S02]  /*2a440*/  LOP3.LUT P4, RZ, R8, 0x100, RZ, 0xc0, !PT ;  /* 0x0000010008ff7812 */ /* 0x000fe4000788c0ff */
[----:B------:R-:W-:Y:S02]  /*2a450*/  F2FP.SATFINITE.E4M3.F32.PACK_AB_MERGE_C R7, RZ, R7, RZ ;  /* 0x00000007ff07723e */ /* 0x000fe400048070ff */
[----:B------:R-:W-:Y:S02]  /*2a460*/  ISETP.LT.OR P3, PT, R27, 0x29, !P1 ;  /* 0x000000291b00780c */ /* 0x000fe40004f61670 */
[----:B0-----:R-:W-:-:S05]  /*2a470*/  @!P2 IADD3 R10, P0, R85, R10, RZ ;  /* 0x0000000a550aa210 */ /* 0x001fca0007f1e0ff */
[----:B------:R-:W-:-:S05]  /*2a480*/  @!P2 IMAD.X R11, R88, 0x1, R11, P0 ;  /* 0x00000001580ba824 */ /* 0x000fca00000e060b */
[----:B------:R0:W-:Y:S01]  /*2a490*/  @!P2 STG.E.U8 desc[UR14][R10.64+0x88], R7 ;  /* 0x000088070a00a986 */ /* 0x0001e2000c10110e */
[----:B------:R-:W-:Y:S02]  /*2a4a0*/  ISETP.LT.OR P2, PT, R27, 0x2a, !P1 ;  /* 0x0000002a1b00780c */ /* 0x000fe40004f41670 */
[----:B------:R-:W-:Y:S01]  /*2a4b0*/  @!P3 IADD3 R214, P5, P6, R3, UR8, R6 ;  /* 0x0000000803d6bc10 */ /* 0x000fe2000febe006 */
[----:B0-----:R-:W0:Y:S03]  /*2a4c0*/  @!P4 LDC.64 R10, c[0x0][0x5c0] ;  /* 0x00017000ff0acb82 */ /* 0x001e260000000a00 */
[----:B------:R-:W-:-:S07]  /*2a4d0*/  @!P3 IADD3.X R218, R0, UR7, R29, P5, P6 ;  /* 0x0000000700dabc10 */ /* 0x000fce000afec41d */
[----:B------:R-:W-:-:S04]  /*2a4e0*/  @!P2 IADD3 R124, P5, P6, R3, UR8, R6 ;  /* 0x00000008037cac10 */ /* 0x000fc8000febe006 */
[----:B------:R-:W-:Y:S02]  /*2a4f0*/  @!P2 IADD3.X R127, R0, UR7, R29, P5, P6 ;  /* 0x00000007007fac10 */ /* 0x000fe4000afec41d */
[----:B------:R-:W-:Y:S01]  /*2a500*/  ISETP.LT.OR P2, PT, R27, 0x31, !P1 ;  /* 0x000000311b00780c */ /* 0x000fe20004f41670 */
[----:B---3--:R-:W-:-:S05]  /*2a510*/  FMUL R7, R125, UR20 ;  /* 0x000000147d077c20 */ /* 0x008fca0008400000 */
[----:B------:R-:W-:Y:S02]  /*2a520*/  F2FP.SATFINITE.E4M3.F32.PACK_AB_MERGE_C R7, RZ, R7, RZ ;  /* 0x00000007ff07723e */ /* 0x000fe400048070ff */
[----:B0-----:R-:W-:-:S05]  /*2a530*/  @!P4 IADD3 R10, P5, R82, R10, RZ ;  /* 0x0000000a520ac210 */ /* 0x001fca0007fbe0ff */
[----:B------:R-:W-:Y:S01]  /*2a540*/  @!P4 IMAD.X R11, R86, 0x1, R11, P5 ;  /* 0x00000001560bc824 */ /* 0x000fe200028e060b */
[----:B------:R-:W-:-:S04]  /*2a550*/  @!P2 IADD3 R123, P5, P6, R3, UR8, R6 ;  /* 0x00000008037bac10 */ /* 0x000fc8000febe006 */
[----:B------:R-:W-:Y:S02]  /*2a560*/  @!P2 IADD3.X R126, R0, UR7, R29, P5, P6 ;  /* 0x00000007007eac10 */ /* 0x000fe4000afec41d */
[----:B------:R-:W-:Y:S01]  /*2a570*/  LOP3.LUT P2, RZ, R5, 0x100000, RZ, 0xc0, !PT ;  /* 0x0010000005ff7812 */ /* 0x000fe2000784c0ff */
[----:B------:R0:W-:Y:S01]  /*2a580*/  @!P4 STG.E.U8 desc[UR14][R10.64+0x89], R7 ;  /* 0x000089070a00c986 */ /* 0x0001e2000c10110e */
[----:B------:R-:W-:Y:S01]  /*2a590*/  LOP3.LUT P0, RZ, R8, 0x100000, RZ, 0xc0, !PT ;  /* 0x0010000008ff7812 */ /* 0x000fe2000780c0ff */
[----:B0-----:R-:W-:-:S05]  /*2a5a0*/  FMUL R7, R129, UR20 ;  /* 0x0000001481077c20 */ /* 0x001fca0008400000 */
[----:B------:R-:W-:-:S05]  /*2a5b0*/  F2FP.SATFINITE.E4M3.F32.PACK_AB_MERGE_C R7, RZ, R7, RZ ;  /* 0x00000007ff07723e */ /* 0x000fca00048070ff */
[----:B------:R0:W-:Y:S02]  /*2a5c0*/  @!P2 STG.E.U8 desc[UR14][R130.64+0x90], R7 ;  /* 0x000090078200a986 */ /* 0x0001e4000c10110e */
[----:B0-----:R-:W-:-:S05]  /*2a5d0*/  FMUL R7, R136, UR20 ;  /* 0x0000001488077c20 */ /* 0x001fca0008400000 */
[----:B------:R-:W-:-:S05]  /*2a5e0*/  F2FP.SATFINITE.E4M3.F32.PACK_AB_MERGE_C R7, RZ, R7, RZ ;  /* 0x00000007ff07723e */ /* 0x000fca00048070ff */
[----:B------:R2:W-:Y:S02]  /*2a5f0*/  @!P0 STG.E.U8 desc[UR14][R132.64+0x91], R7 ;  /* 0x0000910784008986 */ /* 0x0005e4000c10110e */
[----:B--2---:R-:W-:Y:S02]  /*2a600*/  FMUL R7, R121, UR20 ;  /* 0x0000001479077c20 */ /* 0x004fe40008400000 */
[----:B------:R-:W2:Y:S04]  /*2a610*/  LDL.LU R121, [R1+0x3a0] ;  /* 0x0003a00001797983 */ /* 0x000ea80000300800 */
[----:B------:R-:W3:Y:S04]  /*2a620*/  LDL.LU R147, [R1+0x3a4] ;  /* 0x0003a40001937983 */ /* 0x000ee80000300800 */
[----:B------:R-:W3:Y:S01]  /*2a630*/  LDL.LU R221, [R1+0x3a8] ;  /* 0x0003a80001dd7983 */ /* 0x000ee20000300800 */
[----:B------:R-:W-:-:S02]  /*2a640*/  LOP3.LUT P3, RZ, R8, 0x200, RZ, 0xc0, !PT ;  /* 0x0000020008ff7812 */ /* 0x000fc4000786c0ff */
[C---:B------:R-:W-:Y:S02]  /*2a650*/  ISETP.LT.OR P4, PT, R27.reuse, 0x32, !P1 ;  /* 0x000000321b00780c */ /* 0x040fe40004f81670 */
[----:B------:R-:W-:-:S09]  /*2a660*/  ISETP.LT.OR P2, PT, R27, 0x39, !P1 ;  /* 0x000000391b00780c */ /* 0x000fd20004f41670 */
[----:B------:R-:W0:Y:S02]  /*2a670*/  @!P3 LDC.64 R10, c[0x0][0x5c0] ;  /* 0x00017000ff0abb82 */ /* 0x000e240000000a00 */
[----:B------:R-:W-:-:S04]  /*2a680*/  @!P4 IADD3 R125, P5, P6, R3, UR8, R6 ;  /* 0x00000008037dcc10 */ /* 0x000fc8000febe006 */
[----:B------:R-:W-:Y:S02]  /*2a690*/  @!P4 IADD3.X R128, R0, UR7, R29, P5, P6 ;  /* 0x000000070080cc10 */ /* 0x000fe4000afec41d */
[----:B------:R-:W-:-:S04]  /*2a6a0*/  @!P2 IADD3 R129, P5, P6, R3, UR8, R6 ;  /* 0x000000080381ac10 */ /* 0x000fc8000febe006 */
[----:B------:R-:W-:Y:S02]  /*2a6b0*/  @!P2 IADD3.X R131, R0, UR7, R29, P5, P6 ;  /* 0x000000070083ac10 */ /* 0x000fe4000afec41d */
[----:B------:R-:W-:Y:S02]  /*2a6c0*/  ISETP.LT.OR P2, PT, R27, 0x3a, !P1 ;  /* 0x0000003a1b00780c */ /* 0x000fe40004f41670 */
[----:B------:R-:W-:Y:S02]  /*2a6d0*/  LOP3.LUT P4, RZ, R5, 0x80000, RZ, 0xc0, !PT ;  /* 0x0008000005ff7812 */ /* 0x000fe4000788c0ff */
[----:B------:R-:W-:Y:S02]  /*2a6e0*/  F2FP.SATFINITE.E4M3.F32.PACK_AB_MERGE_C R7, RZ, R7, RZ ;  /* 0x00000007ff07723e */ /* 0x000fe400048070ff */
[----:B0-----:R-:W-:-:S07]  /*2a6f0*/  @!P3 IADD3 R10, P0, R80, R10, RZ ;  /* 0x0000000a500ab210 */ /* 0x001fce0007f1e0ff */
[----:B------:R-:W-:Y:S01]  /*2a700*/  @!P2 IADD3 R134, P5, P6, R3, UR8, R6 ;  /* 0x000000080386ac10 */ /* 0x000fe2000febe006 */
[----:B------:R-:W-:-:S03]  /*2a710*/  @!P3 IMAD.X R11, R83, 0x1, R11, P0 ;  /* 0x00000001530bb824 */ /* 0x000fc600000e060b */
[----:B------:R-:W-:Y:S02]  /*2a720*/  @!P2 IADD3.X R216, R0, UR7, R29, P5, P6 ;  /* 0x0000000700d8ac10 */ /* 0x000fe4000afec41d */
[C---:B------:R-:W-:Y:S01]  /*2a730*/  ISETP.LT.OR P2, PT, R27.reuse, 0x41, !P1 ;  /* 0x000000411b00780c */ /* 0x040fe20004f41670 */
[----:B------:R0:W-:Y:S01]  /*2a740*/  @!P3 STG.E.U8 desc[UR14][R10.64+0x90], R7 ;  /* 0x000090070a00b986 */ /* 0x0001e2000c10110e */
[----:B------:R-:W-:Y:S01]  /*2a750*/  ISETP.LT.OR P3, PT, R27, 0x42, !P1 ;  /* 0x000000421b00780c */ /* 0x000fe20004f61670 */
[----:B0-----:R-:W0:Y:S10]  /*2a760*/  @!P4 LDC.64 R10, c[0x0][0x5c0] ;  /* 0x00017000ff0acb82 */ /* 0x001e340000000a00 */
[----:B------:R-:W-:-:S04]  /*2a770*/  @!P2 IADD3 R136, P5, P6, R3, UR8, R6 ;  /* 0x000000080388ac10 */ /* 0x000fc8000febe006 */
[----:B------:R-:W-:Y:S02]  /*2a780*/  @!P2 IADD3.X R145, R0, UR7, R29, P5, P6 ;  /* 0x000000070091ac10 */ /* 0x000fe4000afec41d */
[----:B------:R-:W-:-:S04]  /*2a790*/  @!P3 IADD3 R133, P5, P6, R3, UR8, R6 ;  /* 0x000000080385bc10 */ /* 0x000fc8000febe006 */
[----:B------:R-:W-:Y:S02]  /*2a7a0*/  @!P3 IADD3.X R141, R0, UR7, R29, P5, P6 ;  /* 0x00000007008dbc10 */ /* 0x000fe4000afec41d */
[----:B------:R-:W-:Y:S01]  /*2a7b0*/  ISETP.LT.OR P3, PT, R27, 0x49, !P1 ;  /* 0x000000491b00780c */ /* 0x000fe20004f61670 */
[----:B----4-:R-:W-:Y:S01]  /*2a7c0*/  FMUL R7, R135, UR20 ;  /* 0x0000001487077c20 */ /* 0x010fe20008400000 */
[----:B0-----:R-:W-:-:S04]  /*2a7d0*/  @!P4 IADD3 R10, P5, R87, R10, RZ ;  /* 0x0000000a570ac210 */ /* 0x001fc80007fbe0ff */
[----:B------:R-:W-:Y:S01]  /*2a7e0*/  F2FP.SATFINITE.E4M3.F32.PACK_AB_MERGE_C R7, RZ, R7, RZ ;  /* 0x00000007ff07723e */ /* 0x000fe200048070ff */
[----:B------:R-:W-:-:S06]  /*2a7f0*/  @!P4 IMAD.X R11, R90, 0x1, R11, P5 ;  /* 0x000000015a0bc824 */ /* 0x000fcc00028e060b */
[----:B------:R-:W-:-:S04]  /*2a800*/  @!P3 IADD3 R132, P5, P6, R3, UR8, R6 ;  /* 0x000000080384bc10 */ /* 0x000fc8000febe006 */
[----:B------:R-:W-:Y:S02]  /*2a810*/  @!P3 IADD3.X R140, R0, UR7, R29, P5, P6 ;  /* 0x00000007008cbc10 */ /* 0x000fe4000afec41d */
[----:B------:R-:W-:Y:S01]  /*2a820*/  LOP3.LUT P6, RZ, R9, 0x80000, RZ, 0xc0, !PT ;  /* 0x0008000009ff7812 */ /* 0x000fe200078cc0ff */
[----:B------:R0:W-:Y:S01]  /*2a830*/  @!P4 STG.E.U8 desc[UR14][R10.64+0x91], R7 ;  /* 0x000091070a00c986 */ /* 0x0001e2000c10110e */
[----:B------:R-:W-:Y:S01]  /*2a840*/  ISETP.LT.OR P3, PT, R27, 0x4a, !P1 ;  /* 0x0000004a1b00780c */ /* 0x000fe20004f61670 */
[----:B0-----:R-:W-:Y:S01]  /*2a850*/  FMUL R7, R137, UR20 ;  /* 0x0000001489077c20 */ /* 0x001fe20008400000 */
[----:B------:R-:W-:Y:S01]  /*2a860*/  LOP3.LUT P2, RZ, R8, 0x400, RZ, 0xc0, !PT ;  /* 0x0000040008ff7812 */ /* 0x000fe2000784c0ff */
[----:B------:R-:W4:Y:S03]  /*2a870*/  LDL.LU R137, [R1+0x3ac] ;  /* 0x0003ac0001897983 */ /* 0x000f260000300800 */
[----:B------:R-:W-:-:S05]  /*2a880*/  F2FP.SATFINITE.E4M3.F32.PACK_AB_MERGE_C R7, RZ, R7, RZ ;  /* 0x00000007ff07723e */ /* 0x000fca00048070ff */
[----:B------:R2:W-:Y:S01]  /*2a890*/  @!P6 STG.E.U8 desc[UR14][R142.64+0x98], R7 ;  /* 0x000098078e00e986 */ /* 0x0005e2000c10110e */
[----:B------:R-:W-:Y:S02]  /*2a8a0*/  ISETP.LT.OR P6, PT, R27, 0x51, !P1 ;  /* 0x000000511b00780c */ /* 0x000fe40004fc1670 */
[----:B------:R-:W-:Y:S01]  /*2a8b0*/  @!P3 IADD3 R135, P4, P5, R3, UR8, R6 ;  /* 0x000000080387bc10 */ /* 0x000fe2000fd9e006 */
[----:B------:R-:W0:Y:S03]  /*2a8c0*/  @!P2 LDC.64 R10, c[0x0][0x5c0] ;  /* 0x00017000ff0aab82 */ /* 0x000e260000000a00 */
[----:B------:R-:W-:-:S07]  /*2a8d0*/  @!P3 IADD3.X R144, R0, UR7, R29, P4, P5 ;  /* 0x000000070090bc10 */ /* 0x000fce000a7ea41d */
[----:B------:R-:W-:-:S04]  /*2a8e0*/  @!P6 IADD3 R146, P4, P5, R3, UR8, R6 ;  /* 0x000000080392ec10 */ /* 0x000fc8000fd9e006 */
[----:B------:R-:W-:Y:S02]  /*2a8f0*/  @!P6 IADD3.X R148, R0, UR7, R29, P4, P5 ;  /* 0x000000070094ec10 */ /* 0x000fe4000a7ea41d */
[----:B------:R-:W-:Y:S02]  /*2a900*/  ISETP.LT.OR P6, PT, R27, 0x52, !P1 ;  /* 0x000000521b00780c */ /* 0x000fe40004fc1670 */
[----:B------:R-:W-:-:S11]  /*2a910*/  LOP3.LUT P0, RZ, R8, 0x80000, RZ, 0xc0, !PT ;  /* 0x0008000008ff7812 */ /* 0x000fd6000780c0ff */
[----:B------:R-:W-:-:S04]  /*2a920*/  @!P6 IADD3 R150, P4, P5, R3, UR8, R6 ;  /* 0x000000080396ec10 */ /* 0x000fc8000fd9e006 */
[----:B------:R-:W-:Y:S02]  /*2a930*/  @!P6 IADD3.X R155, R0, UR7, R29, P4, P5 ;  /* 0x00000007009bec10 */ /* 0x000fe4000a7ea41d */
[----:B0-----:R-:W-:-:S05]  /*2a940*/  @!P2 IADD3 R10, P4, R91, R10, RZ ;  /* 0x0000000a5b0aa210 */ /* 0x001fca0007f9e0ff */
[----:B------:R-:W-:Y:S02]  /*2a950*/  @!P2 IMAD.X R11, R92, 0x1, R11, P4 ;  /* 0x000000015c0ba824 */ /* 0x000fe400020e060b */
[----:B--2---:R-:W-:Y:S02]  /*2a960*/  FMUL R7, R121, UR20 ;  /* 0x0000001479077c20 */ /* 0x004fe40008400000 */
[----:B------:R-:W2:Y:S03]  /*2a970*/  LDL.LU R121, [R1+0x3b0] ;  /* 0x0003b00001797983 */ /* 0x000ea60000300800 */
[----:B------:R-:W-:Y:S01]  /*2a980*/  F2FP.SATFINITE.E4M3.F32.PACK_AB_MERGE_C R7, RZ, R7, RZ ;  /* 0x00000007ff07723e */ /* 0x000fe200048070ff */
[----:B------:R-:W2:Y:S04]  /*2a990*/  LDL.LU R224, [R1+0x3b4] ;  /* 0x0003b40001e07983 */ /* 0x000ea80000300800 */
[----:B------:R3:W-:Y:S02]  /*2a9a0*/  @!P0 STG.E.U8 desc[UR14][R138.64+0x99], R7 ;  /* 0x000099078a008986 */ /* 0x0007e4000c10110e */
[----:B---3--:R-:W-:-:S05]  /*2a9b0*/  FMUL R7, R147, UR20 ;  /* 0x0000001493077c20 */ /* 0x008fca0008400000 */
[----:B------:R-:W-:-:S05]  /*2a9c0*/  F2FP.SATFINITE.E4M3.F32.PACK_AB_MERGE_C R7, RZ, R7, RZ ;  /* 0x00000007ff07723e */ /* 0x000fca00048070ff */
[----:B------:R0:W-:Y:S02]  /*2a9d0*/  @!P2 STG.E.U8 desc[UR14][R10.64+0x98], R7 ;  /* 0x000098070a00a986 */ /* 0x0001e4000c10110e */
[----:B0-----:R-:W-:Y:S02]  /*2a9e0*/  FMUL R7, R221, UR20 ;  /* 0x00000014dd077c20 */ /* 0x001fe40008400000 */
[----:B------:R-:W3:Y:S01]  /*2a9f0*/  LDL.LU R221, [R1+0x3b8] ;  /* 0x0003b80001dd7983 */ /* 0x000ee20000300800 */
[----:B------:R-:W-:Y:S02]  /*2aa00*/  LOP3.LUT P3, RZ, R5, 0x40000, RZ, 0xc0, !PT ;  /* 0x0004000005ff7812 */ /* 0x000fe4000786c0ff */
[C---:B------:R-:W-:Y:S01]  /*2aa10*/  ISETP.LT.OR P0, PT, R27.reuse, 0x59, !P1 ;  /* 0x000000591b00780c */ /* 0x040fe20004f01670 */
[----:B------:R-:W3:Y:S01]  /*2aa20*/  LDL.LU R223, [R1+0x3bc] ;  /* 0x0003bc0001df7983 */ /* 0x000ee20000300800 */
[----:B------:R-:W-:Y:S02]  /*2aa30*/  ISETP.LT.OR P2, PT, R27, 0x5a, !P1 ;  /* 0x0000005a1b00780c */ /* 0x000fe40004f41670 */
[----:B------:R-:W-:Y:S01]  /*2aa40*/  F2FP.SATFINITE.E4M3.F32.PACK_AB_MERGE_C R7, RZ, R7, RZ ;  /* 0x00000007ff07723e */ /* 0x000fe200048070ff */
[----:B------:R-:W3:Y:S06]  /*2aa50*/  LDL.LU R222, [R1+0x3c0] ;  /* 0x0003c00001de7983 */ /* 0x000eec0000300800 */
[----:B------:R-:W0:Y:S02]  /*2aa60*/  @!P3 LDC.64 R10, c[0x0][0x5c0] ;  /* 0x00017000ff0abb82 */ /* 0x000e240000000a00 */
[----:B------:R-:W-:-:S04]  /*2aa70*/  @!P0 IADD3 R151, P5, P6, R3, UR8, R6 ;  /* 0x0000000803978c10 */ /* 0x000fc8000febe006 */
[----:B------:R-:W-:Y:S02]  /*2aa80*/  @!P0 IADD3.X R154, R0, UR7, R29, P5, P6 ;  /* 0x00000007009a8c10 */ /* 0x000fe4000afec41d */
[----:B------:R-:W-:-:S04]  /*2aa90*/  @!P2 IADD3 R149, P4, P5, R3, UR8, R6 ;  /* 0x000000080395ac10 */ /* 0x000fc8000fd9e006 */
[----:B------:R-:W-:Y:S02]  /*2aaa0*/  @!P2 IADD3.X R153, R0, UR7, R29, P4, P5 ;  /* 0x000000070099ac10 */ /* 0x000fe4000a7ea41d */
[----:B------:R-:W-:Y:S02]  /*2aab0*/  ISETP.LT.OR P2, PT, R27, 0x61, !P1 ;  /* 0x000000611b00780c */ /* 0x000fe40004f41670 */
[----:B0-----:R-:W-:-:S05]  /*2aac0*/  @!P3 IADD3 R10, P4, R93, R10, RZ ;  /* 0x0000000a5d0ab210 */ /* 0x001fca0007f9e0ff */
[----:B------:R-:W-:-:S06]  /*2aad0*/  @!P3 IMAD.X R11, R97, 0x1, R11, P4 ;  /* 0x00000001610bb824 */ /* 0x000fcc00020e060b */
[----:B------:R-:W-:-:S04]  /*2aae0*/  @!P2 IADD3 R147, P4, P5, R3, UR8, R6 ;  /* 0x000000080393ac10 */ /* 0x000fc8000fd9e006 */
[----:B------:R-:W-:Y:S02]  /*2aaf0*/  @!P2 IADD3.X R152, R0, UR7, R29, P4, P5 ;  /* 0x000000070098ac10 */ /* 0x000fe4000a7ea41d */
[----:B------:R-:W-:Y:S01]  /*2ab00*/  ISETP.LT.OR P5, PT, R27, 0x62, !P1 ;  /* 0x000000621b00780c */ /* 0x000fe20004fa1670 */
[----:B------:R0:W-:Y:S01]  /*2ab10*/  @!P3 STG.E.U8 desc[UR14][R10.64+0x99], R7 ;  /* 0x000099070a00b986 */ /* 0x0001e2000c10110e */
[----:B------:R-:W-:-:S11]  /*2ab20*/  LOP3.LUT P2, RZ, R5, 0x20000, RZ, 0xc0, !PT ;  /* 0x0002000005ff7812 */ /* 0x000fd6000784c0ff */
[----:B------:R-:W-:Y:S02]  /*2ab30*/  @!P5 IADD3 R143, P3, P4, R3, UR8, R6 ;  /* 0x00000008038fdc10 */ /* 0x000fe4000fc7e006 */
[----:B------:R-:W-:Y:S01]  /*2ab40*/  LOP3.LUT P6, RZ, R9, 0x800000, RZ, 0xc0, !PT ;  /* 0x0080000009ff7812 */ /* 0x000fe200078cc0ff */
[----:B0-----:R-:W0:Y:S01]  /*2ab50*/  @!P2 LDC.64 R10, c[0x0][0x5c0] ;  /* 0x00017000ff0aab82 */ /* 0x001e220000000a00 */
[----:B------:R-:W-:Y:S02]  /*2ab60*/  @!P5 IADD3.X R142, R0, UR7, R29, P3, P4 ;  /* 0x00000007008edc10 */ /* 0x000fe40009fe841d */
[----:B------:R-:W-:Y:S01]  /*2ab70*/  ISETP.LT.OR P5, PT, R27, 0x69, !P1 ;  /* 0x000000691b00780c */ /* 0x000fe20004fa1670 */
[----:B----4-:R-:W-:-:S12]  /*2ab80*/  FMUL R7, R137, UR20 ;  /* 0x0000001489077c20 */ /* 0x010fd80008400000 */
[--C-:B------:R-:W-:Y:S02]  /*2ab90*/  @!P5 IADD3 R139, P3, P4, R3, UR8, R6.reuse ;  /* 0x00000008038bdc10 */ /* 0x100fe4000fc7e006 */
[----:B------:R-:W-:Y:S02]  /*2aba0*/  F2FP.SATFINITE.E4M3.F32.PACK_AB_MERGE_C R7, RZ, R7, RZ ;  /* 0x00000007ff07723e */ /* 0x000fe400048070ff */
[----:B------:R-:W-:Y:S02]  /*2abb0*/  @!P5 IADD3.X R138, R0, UR7, R29, P3, P4 ;  /* 0x00000007008adc10 */ /* 0x000fe40009fe841d */
[----:B------:R-:W-:Y:S02]  /*2abc0*/  ISETP.LT.OR P5, PT, R27, 0x6a, !P1 ;  /* 0x0000006a1b00780c */ /* 0x000fe40004fa1670 */
[----:B------:R-:W-:Y:S01]  /*2abd0*/  LOP3.LUT P0, RZ, R9, 0x2000000, RZ, 0xc0, !PT ;  /* 0x0200000009ff7812 */ /* 0x000fe2000780c0ff */
[----:B------:R2:W-:Y:S10]  /*2abe0*/  @!P6 STG.E.U8 desc[UR14][R162.64+0xa0], R7 ;  /* 0x0000a007a200e986 */ /* 0x0005f4000c10110e */
[----:B------:R-:W-:-:S04]  /*2abf0*/  @!P5 IADD3 R137, P3, P4, R3, UR8, R6 ;  /* 0x000000080389dc10 */ /* 0x000fc8000fc7e006 */
[----:B------:R-:W-:Y:S02]  /*2ac00*/  @!P5 IADD3.X R130, R0, UR7, R29, P3, P4 ;  /* 0x000000070082dc10 */ /* 0x000fe40009fe841d */
[----:B0-----:R-:W-:-:S05]  /*2ac10*/  @!P2 IADD3 R10, P3, R79, R10, RZ ;  /* 0x0000000a4f0aa210 */ /* 0x001fca0007f7e0ff */
[----:B------:R-:W-:Y:S02]  /*2ac20*/  @!P2 IMAD.X R11, R96, 0x1, R11, P3 ;  /* 0x00000001600ba824 */ /* 0x000fe400018e060b */
[----:B--2---:R-:W-:-:S05]  /*2ac30*/  FMUL R7, R121, UR20 ;  /* 0x0000001479077c20 */ /* 0x004fca0008400000 */
[----:B------:R-:W-:-:S05]  /*2ac40*/  F2FP.SATFINITE.E4M3.F32.PACK_AB_MERGE_C R7, RZ, R7, RZ ;  /* 0x00000007ff07723e */ /* 0x000fca00048070ff */
[----:B------:R0:W-:Y:S02]  /*2ac50*/  @!P0 STG.E.U8 desc[UR14][R164.64+0xa1], R7 ;  /* 0x0000a107a4008986 */ /* 0x0001e4000c10110e */
[----:B0-----:R-:W-:-:S05]  /*2ac60*/  FMUL R7, R224, UR20 ;  /* 0x00000014e0077c20 */ /* 0x001fca0008400000 */
[----:B------:R-:W-:-:S05]  /*2ac70*/  F2FP.SATFINITE.E4M3.F32.PACK_AB_MERGE_C R7, RZ, R7, RZ ;  /* 0x00000007ff07723e */ /* 0x000fca00048070ff */
[----:B------:R3:W-:Y:S02]  /*2ac80*/  @!P2 STG.E.U8 desc[UR14][R10.64+0xa0], R7 ;  /* 0x0000a0070a00a986 */ /* 0x0007e4000c10110e */
[----:B---3--:R-:W-:Y:S02]  /*2ac90*/  FMUL R7, R221, UR20 ;  /* 0x00000014dd077c20 */ /* 0x008fe40008400000 */
[----:B------:R-:W2:Y:S01]  /*2aca0*/  LDL.LU R221, [R1+0x3c4] ;  /* 0x0003c40001dd7983 */ /* 0x000ea20000300800 */
[----:B------:R-:W-:-:S03]  /*2acb0*/  ISETP.LT.OR P0, PT, R27, 0x71, !P1 ;  /* 0x000000711b00780c */ /* 0x000fc60004f01670 */
[----:B------:R-:W3:Y:S10]  /*2acc0*/  LDL.LU R224, [R1+0x3c8] ;  /* 0x0003c80001e07983 */ /* 0x000ef40000300800 */
[----:B------:R-:W-:-:S04]  /*2acd0*/  @!P0 IADD3 R122, P4, P5, R3, UR8, R6 ;  /* 0x00000008037a8c10 */ /* 0x000fc8000fd9e006 */
[----:B------:R-:W-:Y:S02]  /*2ace0*/  @!P0 IADD3.X R121, R0, UR7, R29, P4, P5 ;  /* 0x0000000700798c10 */ /* 0x000fe4000a7ea41d */
[C---:B------:R-:W-:Y:S02]  /*2acf0*/  LOP3.LUT P4, RZ, R8.reuse, 0x800, RZ, 0xc0, !PT ;  /* 0x0000080008ff7812 */ /* 0x040fe4000788c0ff */
[C---:B------:R-:W-:Y:S02]  /*2ad00*/  LOP3.LUT P5, RZ, R9.reuse, 0x40000000, RZ, 0xc0, !PT ;  /* 0x4000000009ff7812 */ /* 0x040fe400078ac0ff */
[----:B------:R-:W-:Y:S02]  /*2ad10*/  LOP3.LUT P0, RZ, R9, 0x10000000, RZ, 0xc0, !PT ;  /* 0x1000000009ff7812 */ /* 0x000fe4000780c0ff */
[----:B------:R-:W-:Y:S02]  /*2ad20*/  LOP3.LUT P6, RZ, R8, 0x20000000, RZ, 0xc0, !PT ;  /* 0x2000000008ff7812 */ /* 0x000fe400078cc0ff */
[----:B------:R-:W-:-:S05]  /*2ad30*/  LOP3.LUT R5, R5, 0xfffeffff, RZ, 0xc0, !PT ;  /* 0xfffeffff05057812 */ /* 0x000fca00078ec0ff */
[----:B------:R-:W0:Y:S02]  /*2ad40*/  @!P4 LDC.64 R8, c[0x0][0x5c0] ;  /* 0x00017000ff08cb82 */ /* 0x000e240000000a00 */
[----:B------:R-:W-:Y:S02]  /*2ad50*/  @P5 LOP3.LUT R5, R5, 0x10000, RZ, 0xfc, !PT ;  /* 0x0001000005055812 */ /* 0x000fe400078efcff */
[----:B------:R-:W-:Y:S02]  /*2ad60*/  ISETP.LT.OR P5, PT, R27, 0x72, !P1 ;  /* 0x000000721b00780c */ /* 0x000fe40004fa1670 */
[----:B------:R-:W-:-:S11]  /*2ad70*/  F2FP.SATFINITE.E4M3.F32.PACK_AB_MERGE_C R7, RZ, R7, RZ ;  /* 0x00000007ff07723e */ /* 0x000fd600048070ff */
[----:B------:R-:W-:-:S04]  /*2ad80*/  @!P5 IADD3 R115, P2, P3, R3, UR8, R6 ;  /* 0x000000080373dc10 */ /* 0x000fc8000fb5e006 */
[----:B------:R-:W-:Y:S02]  /*2ad90*/  @!P5 IADD3.X R114, R0, UR7, R29, P2, P3 ;  /* 0x000000070072dc10 */ /* 0x000fe400097e641d */
[----:B0-----:R-:W-:-:S05]  /*2ada0*/  @!P4 IADD3 R8, P2, R78, R8, RZ ;  /* 0x000000084e08c210 */ /* 0x001fca0007f5e0ff */
[----:B------:R-:W-:-:S05]  /*2adb0*/  @!P4 IMAD.X R9, R94, 0x1, R9, P2 ;  /* 0x000000015e09c824 */ /* 0x000fca00010e0609 */
[----:B------:R0:W-:Y:S02]  /*2adc0*/  @!P4 STG.E.U8 desc[UR14][R8.64+0xa1], R7 ;  /* 0x0000a1070800c986 */ /* 0x0001e4000c10110e */
[----:B0-----:R-:W-:Y:S01]  /*2add0*/  FMUL R7, R223, UR20 ;  /* 0x00000014df077c20 */ /* 0x001fe20008400000 */
[----:B------:R-:W-:Y:S01]  /*2ade0*/  ISETP.LT.OR P5, PT, R27, 0x79, !P1 ;  /* 0x000000791b00780c */ /* 0x000fe20004fa1670 */
[----:B------:R-:W4:Y:S01]  /*2adf0*/  LDL.LU R223, [R1+0x3cc] ;  /* 0x0003cc0001df7983 */ /* 0x000f220000300800 */
[----:B------:R-:W0:Y:S11]  /*2ae00*/  @!P6 LDC.64 R8, c[0x0][0x5c0] ;  /* 0x00017000ff08eb82 */ /* 0x000e360000000a00 */
[----:B------:R-:W-:-:S04]  /*2ae10*/  @!P5 IADD3 R112, P2, P3, R3, UR8, R6 ;  /* 0x000000080370dc10 */ /* 0x000fc8000fb5e006 */
[----:B------:R-:W-:Y:S02]  /*2ae20*/  @!P5 IADD3.X R104, R0, UR7, R29, P2, P3 ;  /* 0x000000070068dc10 */ /* 0x000fe400097e641d */
[----:B------:R-:W-:Y:S02]  /*2ae30*/  LOP3.LUT P5, RZ, R5, 0x10000, RZ, 0xc0, !PT ;  /* 0x0001000005ff7812 */ /* 0x000fe400078ac0ff */
[----:B------:R-:W-:-:S11]  /*2ae40*/  F2FP.SATFINITE.E4M3.F32.PACK_AB_MERGE_C R7, RZ, R7, RZ ;  /* 0x00000007ff07723e */ /* 0x000fd600048070ff */
[----:B------:R1:W-:Y:S02]  /*2ae50*/  @!P5 STG.E.U8 desc[UR14][R174.64+0xa8], R7 ;  /* 0x0000a807ae00d986 */ /* 0x0003e4000c10110e */
[----:B-1----:R-:W-:Y:S02]  /*2ae60*/  FMUL R7, R222, UR20 ;  /* 0x00000014de077c20 */ /* 0x002fe40008400000 */
[----:B------:R-:W4:Y:S03]  /*2ae70*/  LDL.LU R222, [R1+0x3d0] ;  /* 0x0003d00001de7983 */ /* 0x000f260000300800 */
        /* <DEDUP_REMOVED lines=17> */
[----:B0-----:R-:W-:Y:S02]  /*2af90*/  @!P6 IADD3 R8, P2, R15, R8, RZ ;  /* 0x000000080f08e210 */ /* 0x001fe40007f5e0ff */
[C---:B------:R-:W-:Y:S02]  /*2afa0*/  LOP3.LUT P4, RZ, R5.reuse, 0x2, RZ, 0xc0, !PT ;  /* 0x0000000205ff7812 */ /* 0x040fe4000788c0ff */
[----:B------:R-:W-:Y:S01]  /*2afb0*/  LOP3.LUT R5, R5, 0xffff7fff, RZ, 0xc0, !PT ;  /* 0xffff7fff05057812 */ /* 0x000fe200078ec0ff */
[----:B------:R-:W-:Y:S01]  /*2afc0*/  @!P6 IMAD.X R9, R28, 0x1, R9, P2 ;  /* 0x000000011c09e824 */ /* 0x000fe200010e0609 */
[----:B------:R-:W-:-:S05]  /*2afd0*/  F2FP.SATFINITE.E4M3.F32.PACK_AB_MERGE_C R7, RZ, R7, RZ ;  /* 0x00000007ff07723e */ /* 0x000fca00048070ff */
[----:B------:R-:W-:Y:S02]  /*2afe0*/  @P0 LOP3.LUT R5, R5, 0x8000, RZ, 0xfc, !PT ;  /* 0x0000800005050812 */ /* 0x000fe400078efcff */
[----:B------:R-:W-:Y:S01]  /*2aff0*/  LOP3.LUT P0, RZ, R12, 0x1, RZ, 0xc0, !PT ;  /* 0x000000010cff7812 */ /* 0x000fe2000780c0ff */
[----:B------:R3:W-:Y:S02]  /*2b000*/  @!P6 STG.E.U8 desc[UR14][R8.64+0xa8], R7 ;  /* 0x0000a8070800e986 */ /* 0x0007e4000c10110e */
[----:B---3--:R-:W-:-:S10]  /*2b010*/  FMUL R7, R224, UR20 ;  /* 0x00000014e0077c20 */ /* 0x008fd40008400000 */
[----:B------:R-:W0:Y:S01]  /*2b020*/  @!P0 LDC.64 R8, c[0x0][0x5c0] ;  /* 0x00017000ff088b82 */ /* 0x000e220000000a00 */
[----:B------:R-:W3:Y:S01]  /*2b030*/  LDL.LU R224, [R1+0x3d8] ;  /* 0x0003d80001e07983 */ /* 0x000ee20000300800 */
[----:B------:R-:W-:Y:S02]  /*2b040*/  ISETP.LT.OR P6, PT, R27, 0x8a, !P1 ;  /* 0x0000008a1b00780c */ /* 0x000fe40004fc1670 */
[----:B------:R-:W-:-:S11]  /*2b050*/  F2FP.SATFINITE.E4M3.F32.PACK_AB_MERGE_C R7, RZ, R7, RZ ;  /* 0x00000007ff07723e */ /* 0x000fd600048070ff */
[----:B------:R-:W-:-:S04]  /*2b060*/  @!P6 IADD3 R88, P2, P3, R3, UR8, R6 ;  /* 0x000000080358ec10 */ /* 0x000fc8000fb5e006 */
[----:B------:R-:W-:Y:S02]  /*2b070*/  @!P6 IADD3.X R87, R0, UR7, R29, P2, P3 ;  /* 0x000000070057ec10 */ /* 0x000fe400097e641d */
[----:B0-----:R-:W-:-:S05]  /*2b080*/  @!P0 IADD3 R8, P2, R95, R8, RZ ;  /* 0x000000085f088210 */ /* 0x001fca0007f5e0ff */
[----:B------:R-:W-:-:S05]  /*2b090*/  @!P0 IMAD.X R9, R98, 0x1, R9, P2 ;  /* 0x0000000162098824 */ /* 0x000fca00010e0609 */
[----:B------:R4:W-:Y:S02]  /*2b0a0*/  @!P0 STG.E.U8 desc[UR14][R8.64+0xa9], R7 ;  /* 0x0000a90708008986 */ /* 0x0009e4000c10110e */
[----:B----4-:R-:W-:Y:S02]  /*2b0b0*/  FMUL R7, R223, UR20 ;  /* 0x00000014df077c20 */ /* 0x010fe40008400000 */
[----:B------:R-:W4:Y:S03]  /*2b0c0*/  LDL.LU R223, [R1+0x3dc] ;  /* 0x0003dc0001df7983 */ /* 0x000f260000300800 */
[----:B------:R-:W-:-:S05]  /*2b0d0*/  F2FP.SATFINITE.E4M3.F32.PACK_AB_MERGE_C R7, RZ, R7, RZ ;  /* 0x00000007ff07723e */ /* 0x000fca00048070ff */
[----:B------:R0:W-:Y:S02]  /*2b0e0*/  @!P4 STG.E.U8 desc[UR14][R184.64+0xb0], R7 ;  /* 0x0000b007b800c986 */ /* 0x0001e4000c10110e */
[----:B0-----:R-:W-:Y:S02]  /*2b0f0*/  FMUL R7, R222, UR20 ;  /* 0x00000014de077c20 */ /* 0x001fe40008400000 */
[----:B------:R-:W4:Y:S01]  /*2b100*/  LDL.LU R222, [R1+0x3e0] ;  /* 0x0003e00001de7983 */ /* 0x000f220000300800 */
[----:B------:R-:W-:-:S13]  /*2b110*/  ISETP.LT.OR P6, PT, R27, 0x91, !P1 ;  /* 0x000000911b00780c */ /* 0x000fda0004fc1670 */
[----:B------:R-:W-:-:S04]  /*2b120*/  @!P6 IADD3 R86, P2, P3, R3, UR8, R6 ;  /* 0x000000080356ec10 */ /* 0x000fc8000fb5e006 */
[----:B------:R-:W-:Y:S02]  /*2b130*/  @!P6 IADD3.X R85, R0, UR7, R29, P2, P3 ;  /* 0x000000070055ec10 */ /* 0x000fe400097e641d */
[----:B------:R-:W-:Y:S02]  /*2b140*/  LOP3.LUT P6, RZ, R12, 0x1000, RZ, 0xc0, !PT ;  /* 0x000010000cff7812 */ /* 0x000fe400078cc0ff */
[----:B------:R-:W-:Y:S01]  /*2b150*/  LOP3.LUT R5, R5, 0xffffbfff, RZ, 0xc0, !PT ;  /* 0xffffbfff05057812 */ /* 0x000fe200078ec0ff */
[----:B--2---:R-:W-:Y:S02]  /*2b160*/  FMUL R10, R221, UR20 ;  /* 0x00000014dd0a7c20 */ /* 0x004fe40008400000 */
[----:B------:R-:W2:Y:S08]  /*2b170*/  LDL.LU R221, [R1+0x3e4] ;  /* 0x0003e40001dd7983 */ /* 0x000eb00000300800 */
[----:B------:R-:W-:-:S02]  /*2b180*/  @P6 LOP3.LUT R5, R5, 0x4000, RZ, 0xfc, !PT ;  /* 0x0000400005056812 */ /* 0x000fc400078efcff */
[C---:B------:R-:W-:Y:S01]  /*2b190*/  ISETP.LT.OR P6, PT, R27.reuse, 0x92, !P1 ;  /* 0x000000921b00780c */ /* 0x040fe20004fc1670 */
[----:B------:R-:W2:Y:S01]  /*2b1a0*/  LDL.LU R225, [R1+0x3e8] ;  /* 0x0003e80001e17983 */ /* 0x000ea20000300800 */
[----:B------:R-:W-:Y:S02]  /*2b1b0*/  ISETP.LT.OR P4, PT, R27, 0x99, !P1 ;  /* 0x000000991b00780c */ /* 0x000fe40004f81670 */
[----:B------:R-:W-:-:S09]  /*2b1c0*/  LOP3.LUT P5, RZ, R12, 0x80, RZ, 0xc0, !PT ;  /* 0x000000800cff7812 */ /* 0x000fd200078ac0ff */
[----:B------:R-:W-:-:S04]  /*2b1d0*/  @!P6 IADD3 R84, P2, P3, R3, UR8, R6 ;  /* 0x000000080354ec10 */ /* 0x000fc8000fb5e006 */
[----:B------:R-:W-:Y:S01]  /*2b1e0*/  @!P6 IADD3.X R83, R0, UR7, R29, P2, P3 ;  /* 0x000000070053ec10 */ /* 0x000fe200097e641d */
[----:B------:R-:W0:Y:S01]  /*2b1f0*/  @!P5 LDC.64 R8, c[0x0][0x5c0] ;  /* 0x00017000ff08db82 */ /* 0x000e220000000a00 */
[----:B------:R-:W-:-:S04]  /*2b200*/  @!P4 IADD3 R82, P2, P3, R3, UR8, R6 ;  /* 0x000000080352cc10 */ /* 0x000fc8000fb5e006 */
[----:B------:R-:W-:Y:S02]  /*2b210*/  @!P4 IADD3.X R81, R0, UR7, R29, P2, P3 ;  /* 0x000000070051cc10 */ /* 0x000fe400097e641d */
[C---:B------:R-:W-:Y:S02]  /*2b220*/  ISETP.LT.OR P4, PT, R27.reuse, 0x9a, !P1 ;  /* 0x0000009a1b00780c */ /* 0x040fe40004f81670 */
[----:B------:R-:W-:Y:S02]  /*2b230*/  ISETP.LT.OR P6, PT, R27, 0xa1, !P1 ;  /* 0x000000a11b00780c */ /* 0x000fe40004fc1670 */
[----:B------:R-:W-:Y:S02]  /*2b240*/  LOP3.LUT P0, RZ, R5, 0x8000, RZ, 0xc0, !PT ;  /* 0x0000800005ff7812 */ /* 0x000fe4000780c0ff */
[----:B------:R-:W-:-:S07]  /*2b250*/  F2FP.SATFINITE.E4M3.F32.PACK_AB_MERGE_C R7, RZ, R7, RZ ;  /* 0x00000007ff07723e */ /* 0x000fce00048070ff */
[----:B------:R-:W-:-:S04]  /*2b260*/  @!P4 IADD3 R80, P2, P3, R3, UR8, R6 ;  /* 0x000000080350cc10 */ /* 0x000fc8000fb5e006 */
[C-C-:B------:R-:W-:Y:S02]  /*2b270*/  @!P4 IADD3.X R79, R0.reuse, UR7, R29.reuse, P2, P3 ;  /* 0x00000007004fcc10 */ /* 0x140fe400097e641d */
[----:B------:R-:W-:Y:S01]  /*2b280*/  @!P6 IADD3 R78, P3, P4, R3, UR8, R6 ;  /* 0x00000008034eec10 */ /* 0x000fe2000fc7e006 */
[----:B------:R1:W-:Y:S01]  /*2b290*/  @!P0 STG.E.U8 desc[UR14][R186.64+0xb1], R7 ;  /* 0x0000b107ba008986 */ /* 0x0003e2000c10110e */
[----:B0-----:R-:W-:Y:S02]  /*2b2a0*/  @!P5 IADD3 R8, P2, R99, R8, RZ ;  /* 0x000000086308d210 */ /* 0x001fe40007f5e0ff */
[----:B------:R-:W-:Y:S02]  /*2b2b0*/  F2FP.SATFINITE.E4M3.F32.PACK_AB_MERGE_C R10, RZ, R10, RZ ;  /* 0x0000000aff0a723e */ /* 0x000fe400048070ff */
[----:B-1----:R-:W-:Y:S02]  /*2b2c0*/  @!P6 IADD3.X R7, R0, UR7, R29, P3, P4 ;  /* 0x000000070007ec10 */ /* 0x002fe40009fe841d */
[----:B------:R-:W-:Y:S01]  /*2b2d0*/  LOP3.LUT P6, RZ, R5, 0x4000, RZ, 0xc0, !PT ;  /* 0x0000400005ff7812 */ /* 0x000fe200078cc0ff */
[----:B---3--:R-:W-:-:S02]  /*2b2e0*/  FMUL R15, R224, UR20 ;  /* 0x00000014e00f7c20 */ /* 0x008fc40008400000 */
[----:B------:R-:W3:Y:S01]  /*2b2f0*/  LDL.LU R224, [R1+0x3ec] ;  /* 0x0003ec0001e07983 */ /* 0x000ee20000300800 */
[----:B------:R-:W-:-:S05]  /*2b300*/  @!P5 IMAD.X R9, R100, 0x1, R9, P2 ;  /* 0x000000016409d824 */ /* 0x000fca00010e0609 */
[----:B------:R0:W-:Y:S01]  /*2b310*/  @!P5 STG.E.U8 desc[UR14][R8.64+0xb0], R10 ;  /* 0x0000b00a0800d986 */ /* 0x0001e2000c10110e */
[----:B------:R-:W-:-:S03]  /*2b320*/  ISETP.LT.OR P4, PT, R27, 0xa2, !P1 ;  /* 0x000000a21b00780c */ /* 0x000fc60004f81670 */
[----:B0-----:R-:W0:Y:S10]  /*2b330*/  @!P6 LDC.64 R8, c[0x0][0x5c0] ;  /* 0x00017000ff08eb82 */ /* 0x001e340000000a00 */
[----:B------:R-:W-:-:S04]  /*2b340*/  @!P4 IADD3 R10, P2, P3, R3, UR8, R6 ;  /* 0x00000008030acc10 */ /* 0x000fc8000fb5e006 */
[----:B------:R-:W-:Y:S02]  /*2b350*/  @!P4 IADD3.X R11, R0, UR7, R29, P2, P3 ;  /* 0x00000007000bcc10 */ /* 0x000fe400097e641d */
[----:B------:R-:W-:Y:S02]  /*2b360*/  F2FP.SATFINITE.E4M3.F32.PACK_AB_MERGE_C R15, RZ, R15, RZ ;  /* 0x0000000fff0f723e */ /* 0x000fe400048070ff */
[----:B0-----:R-:W-:-:S05]  /*2b370*/  @!P6 IADD3 R8, P2, R101, R8, RZ ;  /* 0x000000086508e210 */ /* 0x001fca0007f5e0ff */
[----:B------:R-:W-:-:S05]  /*2b380*/  @!P6 IMAD.X R9, R102, 0x1, R9, P2 ;  /* 0x000000016609e824 */ /* 0x000fca00010e0609 */
[----:B------:R4:W-:Y:S02]  /*2b390*/  @!P6 STG.E.U8 desc[UR14][R8.64+0xb1], R15 ;  /* 0x0000b10f0800e986 */ /* 0x0009e4000c10110e */
[----:B----4-:R-:W-:Y:S02]  /*2b3a0*/  FMUL R8, R223, UR20 ;  /* 0x00000014df087c20 */ /* 0x010fe40008400000 */
[----:B------:R-:W4:Y:S01]  /*2b3b0*/  LDL.LU R223, [R1+0x3f0] ;  /* 0x0003f00001df7983 */ /* 0x000f220000300800 */
[----:B------:R-:W-:Y:S02]  /*2b3c0*/  LOP3.LUT P0, RZ, R5, 0x80, RZ, 0xc0, !PT ;  /* 0x0000008005ff7812 */ /* 0x000fe4000780c0ff */
[----:B------:R-:W-:-:S11]  /*2b3d0*/  F2FP.SATFINITE.E4M3.F32.PACK_AB_MERGE_C R8, RZ, R8, RZ ;  /* 0x00000008ff08723e */ /* 0x000fd600048070ff */
[----:B------:R0:W-:Y:S02]  /*2b3e0*/  @!P0 STG.E.U8 desc[UR14][R194.64+0xb8], R8 ;  /* 0x0000b808c2008986 */ /* 0x0001e4000c10110e */
[----:B0-----:R-:W-:Y:S02]  /*2b3f0*/  FMUL R8, R222, UR20 ;  /* 0x00000014de087c20 */ /* 0x001fe40008400000 */
[----:B------:R-:W4:Y:S01]  /*2b400*/  LDL.LU R222, [R1+0x3f4] ;  /* 0x0003f40001de7983 */ /* 0x000f220000300800 */
[----:B------:R-:W-:-:S13]  /*2b410*/  ISETP.LT.OR P4, PT, R27, 0xa9, !P1 ;  /* 0x000000a91b00780c */ /* 0x000fda0004f81670 */
[----:B------:R-:W-:-:S04]  /*2b420*/  @!P4 IADD3 R13, P2, P3, R3, UR8, R6 ;  /* 0x00000008030dcc10 */ /* 0x000fc8000fb5e006 */
[----:B------:R-:W-:Y:S02]  /*2b430*/  @!P4 IADD3.X R14, R0, UR7, R29, P2, P3 ;  /* 0x00000007000ecc10 */ /* 0x000fe400097e641d */
[----:B------:R-:W-:Y:S02]  /*2b440*/  ISETP.LT.OR P3, PT, R27, 0xaa, !P1 ;  /* 0x000000aa1b00780c */ /* 0x000fe40004f61670 */
[----:B------:R-:W-:-:S11]  /*2b450*/  LOP3.LUT R5, R5, 0xfffff7ff, RZ, 0xc0, !PT ;  /* 0xfffff7ff05057812 */ /* 0x000fd600078ec0ff */
[----:B------:R-:W-:-:S04]  /*2b460*/  @!P3 IADD3 R15, P2, P5, R3, UR8, R6 ;  /* 0x00000008030fbc10 */ /* 0x000fc8000fd5e006 */
[----:B------:R-:W-:Y:S02]  /*2b470*/  @!P3 IADD3.X R26, R0, UR7, R29, P2, P5 ;  /* 0x00000007001abc10 */ /* 0x000fe400097ea41d */
[----:B------:R-:W-:Y:S02]  /*2b480*/  ISETP.LT.OR P2, PT, R27, 0xb1, !P1 ;  /* 0x000000b11b00780c */ /* 0x000fe40004f41670 */
[----:B------:R-:W-:-:S04]  /*2b490*/  @P4 LOP3.LUT R5, R5, 0x800, RZ, 0xfc, !PT ;  /* 0x0000080005054812 */ /* 0x000fc800078efcff */
[----:B------:R-:W-:Y:S01]  /*2b4a0*/  LOP3.LUT R5, R5, 0xffffefff, RZ, 0xc0, !PT ;  /* 0xffffefff05057812 */ /* 0x000fe200078ec0ff */
[----:B--2---:R-:W-:Y:S02]  /*2b4b0*/  FMUL R95, R221, UR20 ;  /* 0x00000014dd5f7c20 */ /* 0x004fe40008400000 */
[----:B------:R-:W2:Y:S04]  /*2b4c0*/  LDL.LU R221, [R1+0x3f8] ;  /* 0x0003f80001dd7983 */ /* 0x000ea80000300800 */
[----:B------:R-:W-:Y:S02]  /*2b4d0*/  @!P2 IADD3 R77, P5, P6, R3, UR8, R6 ;  /* 0x00000008034dac10 */ /* 0x000fe4000febe006 */
[----:B------:R-:W-:Y:S02]  /*2b4e0*/  @P3 LOP3.LUT R5, R5, 0x1000, RZ, 0xfc, !PT ;  /* 0x0000100005053812 */ /* 0x000fe400078efcff */
[----:B------:R-:W-:-:S02]  /*2b4f0*/  LOP3.LUT P4, RZ, R12, 0x8000, RZ, 0xc0, !PT ;  /* 0x000080000cff7812 */ /* 0x000fc4000788c0ff */
[----:B------:R-:W-:Y:S02]  /*2b500*/  LOP3.LUT P3, RZ, R12, 0x4000, RZ, 0xc0, !PT ;  /* 0x000040000cff7812 */ /* 0x000fe4000786c0ff */
[----:B------:R-:W-:Y:S02]  /*2b510*/  @!P2 IADD3.X R12, R0, UR7, R29, P5, P6 ;  /* 0x00000007000cac10 */ /* 0x000fe4000afec41d */
[----:B------:R-:W-:-:S13]  /*2b520*/  ISETP.LT.OR P5, PT, R27, 0xb2, !P1 ;  /* 0x000000b21b00780c */ /* 0x000fda0004fa1670 */
[----:B------:R-:W-:-:S04]  /*2b530*/  @!P5 IADD3 R76, P0, P6, R3, UR8, R6 ;  /* 0x00000008034cdc10 */ /* 0x000fc8000fe1e006 */
[----:B------:R-:W-:Y:S02]  /*2b540*/  @!P5 IADD3.X R28, R0, UR7, R29, P0, P6 ;  /* 0x00000007001cdc10 */ /* 0x000fe400087ec41d */
[----:B------:R-:W-:Y:S02]  /*2b550*/  LOP3.LUT P6, RZ, R5, 0x200, RZ, 0xc0, !PT ;  /* 0x0000020005ff7812 */ /* 0x000fe400078cc0ff */
[----:B------:R-:W-:-:S11]  /*2b560*/  F2FP.SATFINITE.E4M3.F32.PACK_AB_MERGE_C R8, RZ, R8, RZ ;  /* 0x00000008ff08723e */ /* 0x000fd600048070ff */
[----:B------:R0:W-:Y:S02]  /*2b570*/  @!P6 STG.E.U8 desc[UR14][R206.64+0xb9], R8 ;  /* 0x0000b908ce00e986 */ /* 0x0001e4000c10110e */
[----:B0-----:R-:W0:Y:S01]  /*2b580*/  @!P4 LDC.64 R8, c[0x0][0x5c0] ;  /* 0x00017000ff08cb82 */ /* 0x001e220000000a00 */
[----:B------:R-:W-:Y:S02]  /*2b590*/  F2FP.SATFINITE.E4M3.F32.PACK_AB_MERGE_C R95, RZ, R95, RZ ;  /* 0x0000005fff5f723e */ /* 0x000fe400048070ff */
[----:B0-----:R-:W-:-:S05]  /*2b5a0*/  @!P4 IADD3 R8, P6, R106, R8, RZ ;  /* 0x000000086a08c210 */ /* 0x001fca0007fde0ff */
[----:B------:R-:W-:-:S05]  /*2b5b0*/  @!P4 IMAD.X R9, R110, 0x1, R9, P6 ;  /* 0x000000016e09c824 */ /* 0x000fca00030e0609 */
[----:B------:R0:W-:Y:S02]  /*2b5c0*/  @!P4 STG.E.U8 desc[UR14][R8.64+0xb8], R95 ;  /* 0x0000b85f0800c986 */ /* 0x0001e4000c10110e */
[----:B0-----:R-:W0:Y:S01]  /*2b5d0*/  @!P3 LDC.64 R8, c[0x0][0x5c0] ;  /* 0x00017000ff08bb82 */ /* 0x001e220000000a00 */
[----:B------:R-:W-:Y:S02]  /*2b5e0*/  FMUL R95, R225, UR20 ;  /* 0x00000014e15f7c20 */ /* 0x000fe40008400000 */
[----:B------:R-:W2:Y:S03]  /*2b5f0*/  LDL.LU R225, [R1+0x3fc] ;  /* 0x0003fc0001e17983 */ /* 0x000ea60000300800 */
[----:B------:R-:W-:Y:S02]  /*2b600*/  F2FP.SATFINITE.E4M3.F32.PACK_AB_MERGE_C R95, RZ, R95, RZ ;  /* 0x0000005fff5f723e */ /* 0x000fe400048070ff */
[----:B0-----:R-:W-:-:S05]  /*2b610*/  @!P3 IADD3 R8, P6, R103, R8, RZ ;  /* 0x000000086708b210 */ /* 0x001fca0007fde0ff */
[----:B------:R-:W-:-:S05]  /*2b620*/  @!P3 IMAD.X R9, R108, 0x1, R9, P6 ;  /* 0x000000016c09b824 */ /* 0x000fca00030e0609 */
[----:B------:R3:W-:Y:S02]  /*2b630*/  @!P3 STG.E.U8 desc[UR14][R8.64+0xb9], R95 ;  /* 0x0000b95f0800b986 */ /* 0x0007e4000c10110e */
[----:B---3--:R-:W-:Y:S02]  /*2b640*/  FMUL R8, R224, UR20 ;  /* 0x00000014e0087c20 */ /* 0x008fe40008400000 */
[----:B------:R-:W3:Y:S01]  /*2b650*/  LDL.LU R224, [R1+0x400] ;  /* 0x0004000001e07983 */ /* 0x000ee20000300800 */
[----:B------:R-:W-:-:S04]  /*2b660*/  LOP3.LUT P0, RZ, R5, 0x2000, RZ, 0xc0, !PT ;  /* 0x0000200005ff7812 */ /* 0x000fc8000780c0ff */
[C---:B------:R-:W-:Y:S02]  /*2b670*/  ISETP.LT.OR P4, PT, R27.reuse, 0x1, !P0 ;  /* 0x000000011b00780c */ /* 0x040fe40004781670 */
[----:B------:R-:W-:Y:S02]  /*2b680*/  F2FP.SATFINITE.E4M3.F32.PACK_AB_MERGE_C R8, RZ, R8, RZ ;  /* 0x00000008ff08723e */ /* 0x000fe400048070ff */
[----:B------:R-:W-:-:S09]  /*2b690*/  ISETP.LT.OR P6, PT, R27, 0x2, !P0 ;  /* 0x000000021b00780c */ /* 0x000fd200047c1670 */
[----:B------:R4:W-:Y:S01]  /*2b6a0*/  @!P4 STG.E.U8 desc[UR14][R210.64], R8 ;  /* 0x00000008d200c986 */ /* 0x0009e2000c10110e */
[----:B------:R-:W-:Y:S01]  /*2b6b0*/  ISETP.LT.OR P4, PT, R27, 0x1, !P1 ;  /* 0x000000011b00780c */ /* 0x000fe20004f81670 */
[----:B----4-:R-:W-:Y:S02]  /*2b6c0*/  FMUL R8, R223, UR20 ;  /* 0x00000014df087c20 */ /* 0x010fe40008400000 */
[----:B------:R-:W4:Y:S03]  /*2b6d0*/  LDL.LU R223, [R1+0x404] ;  /* 0x0004040001df7983 */ /* 0x000f260000300800 */
[----:B------:R-:W-:-:S05]  /*2b6e0*/  F2FP.SATFINITE.E4M3.F32.PACK_AB_MERGE_C R8, RZ, R8, RZ ;  /* 0x00000008ff08723e */ /* 0x000fca00048070ff */
[----:B------:R0:W-:Y:S02]  /*2b6f0*/  @!P6 STG.E.U8 desc[UR14][R192.64+0x1], R8 ;  /* 0x00000108c000e986 */ /* 0x0001e4000c10110e */
[----:B0-----:R-:W0:Y:S01]  /*2b700*/  @!P4 LDC.64 R8, c[0x0][0x5c0] ;  /* 0x00017000ff08cb82 */ /* 0x001e220000000a00 */
[----:B------:R-:W-:Y:S02]  /*2b710*/  FMUL R95, R222, UR20 ;  /* 0x00000014de5f7c20 */ /* 0x000fe40008400000 */
[----:B------:R-:W4:Y:S03]  /*2b720*/  LDL.LU R222, [R1+0x408] ;  /* 0x0004080001de7983 */ /* 0x000f260000300800 */
[----:B------:R-:W-:Y:S02]  /*2b730*/  F2FP.SATFINITE.E4M3.F32.PACK_AB_MERGE_C R95, RZ, R95, RZ ;  /* 0x0000005fff5f723e */ /* 0x000fe400048070ff */
[----:B0-----:R-:W-:-:S05]  /*2b740*/  @!P4 IADD3 R8, P6, R105, R8, RZ ;  /* 0x000000086908c210 */ /* 0x001fca0007fde0ff */
[----:B------:R-:W-:Y:S01]  /*2b750*/  @!P4 IMAD.X R9, R109, 0x1, R9, P6 ;  /* 0x000000016d09c824 */ /* 0x000fe200030e0609 */
[----:B------:R-:W-:-:S13]  /*2b760*/  ISETP.LT.OR P6, PT, R27, 0x1, !P1 ;  /* 0x000000011b00780c */ /* 0x000fda0004fc1670 */
[----:B------:R2:W-:Y:S02]  /*2b770*/  @!P6 STG.E.U8 desc[UR14][R8.64], R95 ;  /* 0x0000005f0800e986 */ /* 0x0005e4000c10110e */
[----:B--2---:R-:W-:Y:S02]  /*2b780*/  FMUL R95, R221, UR20 ;  /* 0x00000014dd5f7c20 */ /* 0x004fe40008400000 */
[----:B------:R-:W2:Y:S01]  /*2b790*/  LDL.LU R221, [R1+0x40c] ;  /* 0x00040c0001dd7983 */ /* 0x000ea20000300800 */
[----:B------:R-:W-:-:S13]  /*2b7a0*/  ISETP.LT.OR P4, PT, R27, 0x2, !P1 ;  /* 0x000000021b00780c */ /* 0x000fda0004f81670 */
[----:B------:R-:W0:Y:S01]  /*2b7b0*/  @!P4 LDC.64 R8, c[0x0][0x5c0] ;  /* 0x00017000ff08cb82 */ /* 0x000e220000000a00 */
[----:B------:R-:W-:Y:S02]  /*2b7c0*/  F2FP.SATFINITE.E4M3.F32.PACK_AB_MERGE_C R95, RZ, R95, RZ ;  /* 0x0000005fff5f723e */ /* 0x000fe400048070ff */
[----:B0-----:R-:W-:-:S05]  /*2b7d0*/  @!P4 IADD3 R8, P6, R107, R8, RZ ;  /* 0x000000086b08c210 */ /* 0x001fca0007fde0ff */
[----:B------:R-:W-:Y:S01]  /*2b7e0*/  @!P4 IMAD.X R9, R111, 0x1, R9, P6 ;  /* 0x000000016f09c824 */ /* 0x000fe200030e0609 */
[C---:B------:R-:W-:Y:S02]  /*2b7f0*/  ISETP.LT.OR P6, PT, R27.reuse, 0x2, !P1 ;  /* 0x000000021b00780c */ /* 0x040fe40004fc1670 */
[----:B------:R-:W-:-:S11]  /*2b800*/  ISETP.LT.OR P4, PT, R27, 0x9, !P0 ;  /* 0x000000091b00780c */ /* 0x000fd60004781670 */
[----:B------:R0:W-:Y:S01]  /*2b810*/  @!P6 STG.E.U8 desc[UR14][R8.64+0x1], R95 ;  /* 0x0000015f0800e986 */ /* 0x0001e2000c10110e */
[----:B------:R-:W-:Y:S01]  /*2b820*/  ISETP.LT.OR P6, PT, R27, 0xa, !P0 ;  /* 0x0000000a1b00780c */ /* 0x000fe200047c1670 */
[----:B0-----:R-:W-:Y:S02]  /*2b830*/  FMUL R8, R225, UR20 ;  /* 0x00000014e1087c20 */ /* 0x001fe40008400000 */
[----:B------:R-:W2:Y:S03]  /*2b840*/  LDL.LU R225, [R1+0x410] ;  /* 0x0004100001e17983 */ /* 0x000ea60000300800 */
[----:B------:R-:W-:-:S05]  /*2b850*/  F2FP.SATFINITE.E4M3.F32.PACK_AB_MERGE_C R8, RZ, R8, RZ ;  /* 0x00000008ff08723e */ /* 0x000fca00048070ff */
[----:B------:R3:W-:Y:S01]  /*2b860*/  @!P4 STG.E.U8 desc[UR14][R202.64+0x8], R8 ;  /* 0x00000808ca00c986 */ /* 0x0007e2000c10110e */
[----:B------:R-:W-:Y:S01]  /*2b870*/  ISETP.LT.OR P4, PT, R27, 0x9, !P1 ;  /* 0x000000091b00780c */ /* 0x000fe20004f81670 */
[----:B---3--:R-:W-:Y:S02]  /*2b880*/  FMUL R8, R224, UR20 ;  /* 0x00000014e0087c20 */ /* 0x008fe40008400000 */
[----:B------:R-:W3:Y:S03]  /*2b890*/  LDL.LU R224, [R1+0x414] ;  /* 0x0004140001e07983 */ /* 0x000ee60000300800 */
[----:B------:R-:W-:-:S05]  /*2b8a0*/  F2FP.SATFINITE.E4M3.F32.PACK_AB_MERGE_C R8, RZ, R8, RZ ;  /* 0x00000008ff08723e */ /* 0x000fca00048070ff */
[----:B------:R0:W-:Y:S02]  /*2b8b0*/  @!P6 STG.E.U8 desc[UR14][R204.64+0x9], R8 ;  /* 0x00000908cc00e986 */ /* 0x0001e4000c10110e */
[----:B0-----:R-:W0:Y:S01]  /*2b8c0*/  @!P4 LDC.64 R8, c[0x0][0x5c0] ;  /* 0x00017000ff08cb82 */ /* 0x001e220000000a00 */
[----:B----4-:R-:W-:Y:S02]  /*2b8d0*/  FMUL R95, R223, UR20 ;  /* 0x00000014df5f7c20 */ /* 0x010fe40008400000 */
[----:B------:R-:W4:Y:S01]  /*2b8e0*/  LDL.LU R223, [R1+0x418] ;  /* 0x0004180001df7983 */ /* 0x000f220000300800 */
[----:B0-----:R-:W-:-:S05]  /*2b8f0*/  @!P4 IADD3 R8, P6, R113, R8, RZ ;  /* 0x000000087108c210 */ /* 0x001fca0007fde0ff */
[----:B------:R-:W-:Y:S01]  /*2b900*/  @!P4 IMAD.X R9, R158, 0x1, R9, P6 ;  /* 0x000000019e09c824 */ /* 0x000fe200030e0609 */
[C---:B------:R-:W-:Y:S02]  /*2b910*/  ISETP.LT.OR P6, PT, R27.reuse, 0x9, !P1 ;  /* 0x000000091b00780c */ /* 0x040fe40004fc1670 */
[----:B------:R-:W-:Y:S02]  /*2b920*/  ISETP.LT.OR P4, PT, R27, 0xa, !P1 ;  /* 0x0000000a1b00780c */ /* 0x000fe40004f81670 */
[----:B------:R-:W-:-:S09]  /*2b930*/  F2FP.SATFINITE.E4M3.F32.PACK_AB_MERGE_C R95, RZ, R95, RZ ;  /* 0x0000005fff5f723e */ /* 0x000fd200048070ff */
        /* <DEDUP_REMOVED lines=11> */
[C---:B------:R-:W-:Y:S02]  /*2b9f0*/  ISETP.LT.OR P4, PT, R27.reuse, 0x11, !P0 ;  /* 0x000000111b00780c */ /* 0x040fe40004781670 */
[----:B------:R-:W-:Y:S02]  /*2ba00*/  F2FP.SATFINITE.E4M3.F32.PACK_AB_MERGE_C R8, RZ, R8, RZ ;  /* 0x00000008ff08723e */ /* 0x000fe400048070ff */
[----:B------:R-:W-:-:S09]  /*2ba10*/  ISETP.LT.OR P6, PT, R27, 0x12, !P0 ;  /* 0x000000121b00780c */ /* 0x000fd200047c1670 */
[----:B------:R0:W-:Y:S01]  /*2ba20*/  @!P4 STG.E.U8 desc[UR14][R208.64+0x10], R8 ;  /* 0x00001008d000c986 */ /* 0x0001e2000c10110e */
[----:B------:R-:W-:Y:S01]  /*2ba30*/  ISETP.LT.OR P4, PT, R27, 0x11, !P1 ;  /* 0x000000111b00780c */ /* 0x000fe20004f81670 */
[----:B0-----:R-:W-:Y:S02]  /*2ba40*/  FMUL R8, R225, UR20 ;  /* 0x00000014e1087c20 */ /* 0x001fe40008400000 */
[----:B------:R-:W2:Y:S03]  /*2ba50*/  LDL.LU R225, [R1+0x424] ;  /* 0x0004240001e17983 */ /* 0x000ea60000300800 */
[----:B------:R-:W-:-:S05]  /*2ba60*/  F2FP.SATFINITE.E4M3.F32.PACK_AB_MERGE_C R8, RZ, R8, RZ ;  /* 0x00000008ff08723e */ /* 0x000fca00048070ff */
[----:B------:R0:W-:Y:S02]  /*2ba70*/  @!P6 STG.E.U8 desc[UR14][R190.64+0x11], R8 ;  /* 0x00001108be00e986 */ /* 0x0001e4000c10110e */
[----:B0-----:R-:W0:Y:S02]  /*2ba80*/  @!P4 LDC.64 R8, c[0x0][0x5c0] ;  /* 0x00017000ff08cb82 */ /* 0x001e240000000a00 */
[----:B0-----:R-:W-:Y:S01]  /*2ba90*/  @!P4 IADD3 R8, P6, R119, R8, RZ ;  /* 0x000000087708c210 */ /* 0x001fe20007fde0ff */
[----:B---3--:R-:W-:Y:S02]  /*2baa0*/  FMUL R95, R224, UR20 ;  /* 0x00000014e05f7c20 */ /* 0x008fe40008400000 */
[----:B------:R-:W3:Y:S02]  /*2bab0*/  LDL.LU R224, [R1+0x428] ;  /* 0x0004280001e07983 */ /* 0x000ee40000300800 */
[----:B------:R-:W-:Y:S01]  /*2bac0*/  @!P4 IMAD.X R9, R177, 0x1, R9, P6 ;  /* 0x00000001b109c824 */ /* 0x000fe200030e0609 */
[----:B------:R-:W-:-:S02]  /*2bad0*/  ISETP.LT.OR P6, PT, R27, 0x11, !P1 ;  /* 0x000000111b00780c */ /* 0x000fc40004fc1670 */
[----:B------:R-:W-:Y:S02]  /*2bae0*/  ISETP.LT.OR P4, PT, R27, 0x12, !P1 ;  /* 0x000000121b00780c */ /* 0x000fe40004f81670 */
[----:B------:R-:W-:-:S09]  /*2baf0*/  F2FP.SATFINITE.E4M3.F32.PACK_AB_MERGE_C R95, RZ, R95, RZ ;  /* 0x0000005fff5f723e */ /* 0x000fd200048070ff */
[----:B------:R0:W-:Y:S02]  /*2bb00*/  @!P6 STG.E.U8 desc[UR14][R8.64+0x10], R95 ;  /* 0x0000105f0800e986 */ /* 0x0001e4000c10110e */
[----:B0-----:R-:W0:Y:S01]  /*2bb10*/  @!P4 LDC.64 R8, c[0x0][0x5c0] ;  /* 0x00017000ff08cb82 */ /* 0x001e220000000a00 */
[----:B----4-:R-:W-:Y:S02]  /*2bb20*/  FMUL R95, R223, UR20 ;  /* 0x00000014df5f7c20 */ /* 0x010fe40008400000 */
[----:B------:R-:W4:Y:S03]  /*2bb30*/  LDL.LU R223, [R1+0x42c] ;  /* 0x00042c0001df7983 */ /* 0x000f260000300800 */
[----:B------:R-:W-:Y:S02]  /*2bb40*/  F2FP.SATFINITE.E4M3.F32.PACK_AB_MERGE_C R95, RZ, R95, RZ ;  /* 0x0000005fff5f723e */ /* 0x000fe400048070ff */
[----:B0-----:R-:W-:-:S05]  /*2bb50*/  @!P4 IADD3 R8, P6, R117, R8, RZ ;  /* 0x000000087508c210 */ /* 0x001fca0007fde0ff */
[----:B------:R-:W-:Y:S01]  /*2bb60*/  @!P4 IMAD.X R9, R120, 0x1, R9, P6 ;  /* 0x000000017809c824 */ /* 0x000fe200030e0609 */
[C---:B------:R-:W-:Y:S02]  /*2bb70*/  ISETP.LT.OR P6, PT, R27.reuse, 0x12, !P1 ;  /* 0x000000121b00780c */ /* 0x040fe40004fc1670 */
[----:B------:R-:W-:-:S11]  /*2bb80*/  ISETP.LT.OR P4, PT, R27, 0x19, !P0 ;  /* 0x000000191b00780c */ /* 0x000fd60004781670 */
[----:B------:R0:W-:Y:S02]  /*2bb90*/  @!P6 STG.E.U8 desc[UR14][R8.64+0x11], R95 ;  /* 0x0000115f0800e986 */ /* 0x0001e4000c10110e */
[----:B0-----:R-:W-:Y:S02]  /*2bba0*/  FMUL R8, R222, UR20 ;  /* 0x00000014de087c20 */ /* 0x001fe40008400000 */
[----:B------:R-:W4:Y:S03]  /*2bbb0*/  LDL.LU R222, [R1+0x430] ;  /* 0x0004300001de7983 */ /* 0x000f260000300800 */
[----:B------:R-:W-:-:S05]  /*2bbc0*/  F2FP.SATFINITE.E4M3.F32.PACK_AB_MERGE_C R8, RZ, R8, RZ ;  /* 0x00000008ff08723e */ /* 0x000fca00048070ff */
[----:B------:R2:W-:Y:S02]  /*2bbd0*/  @!P4 STG.E.U8 desc[UR14][R196.64+0x18], R8 ;  /* 0x00001808c400c986 */ /* 0x0005e4000c10110e */
[----:B--2---:R-:W-:Y:S02]  /*2bbe0*/  FMUL R8, R221, UR20 ;  /* 0x00000014dd087c20 */ /* 0x004fe40008400000 */
[----:B------:R-:W2:Y:S01]  /*2bbf0*/  LDL.LU R221, [R1+0x434] ;  /* 0x0004340001dd7983 */ /* 0x000ea20000300800 */
[C---:B------:R-:W-:Y:S02]  /*2bc00*/  ISETP.LT.OR P6, PT, R27.reuse, 0x1a, !P0 ;  /* 0x0000001a1b00780c */ /* 0x040fe400047c1670 */
[----:B------:R-:W-:Y:S02]  /*2bc10*/  ISETP.LT.OR P4, PT, R27, 0x19, !P1 ;  /* 0x000000191b00780c */ /* 0x000fe40004f81670 */
[----:B------:R-:W-:-:S09]  /*2bc20*/  F2FP.SATFINITE.E4M3.F32.PACK_AB_MERGE_C R8, RZ, R8, RZ ;  /* 0x00000008ff08723e */ /* 0x000fd200048070ff */
[----:B------:R0:W-:Y:S02]  /*2bc30*/  @!P6 STG.E.U8 desc[UR14][R198.64+0x19], R8 ;  /* 0x00001908c600e986 */ /* 0x0001e4000c10110e */
[----:B0-----:R-:W0:Y:S02]  /*2bc40*/  @!P4 LDC.64 R8, c[0x0][0x5c0] ;  /* 0x00017000ff08cb82 */ /* 0x001e240000000a00 */
[----:B0-----:R-:W-:-:S05]  /*2bc50*/  @!P4 IADD3 R8, P6, R116, R8, RZ ;  /* 0x000000087408c210 */ /* 0x001fca0007fde0ff */
[----:B------:R-:W-:Y:S01]  /*2bc60*/  @!P4 IMAD.X R9, R213, 0x1, R9, P6 ;  /* 0x00000001d509c824 */ /* 0x000fe200030e0609 */
[C---:B------:R-:W-:Y:S02]  /*2bc70*/  ISETP.LT.OR P6, PT, R27.reuse, 0x19, !P1 ;  /* 0x000000191b00780c */ /* 0x040fe40004fc1670 */
[----:B------:R-:W-:Y:S01]  /*2bc80*/  ISETP.LT.OR P4, PT, R27, 0x1a, !P1 ;  /* 0x0000001a1b00780c */ /* 0x000fe20004f81670 */
[----:B------:R-:W-:Y:S02]  /*2bc90*/  FMUL R95, R225, UR20 ;  /* 0x00000014e15f7c20 */ /* 0x000fe40008400000 */
[----:B------:R-:W2:Y:S03]  /*2bca0*/  LDL.LU R225, [R1+0x438] ;  /* 0x0004380001e17983 */ /* 0x000ea60000300800 */
[----:B------:R-:W-:-:S05]  /*2bcb0*/  F2FP.SATFINITE.E4M3.F32.PACK_AB_MERGE_C R95, RZ, R95, RZ ;  /* 0x0000005fff5f723e */ /* 0x000fca00048070ff */
[----:B------:R0:W-:Y:S02]  /*2bcc0*/  @!P6 STG.E.U8 desc[UR14][R8.64+0x18], R95 ;  /* 0x0000185f0800e986 */ /* 0x0001e4000c10110e */
[----:B0-----:R-:W0:Y:S01]  /*2bcd0*/  @!P4 LDC.64 R8, c[0x0][0x5c0] ;  /* 0x00017000ff08cb82 */ /* 0x001e220000000a00 */
[----:B---3--:R-:W-:Y:S02]  /*2bce0*/  FMUL R95, R224, UR20 ;  /* 0x00000014e05f7c20 */ /* 0x008fe40008400000 */
[----:B------:R-:W3:Y:S01]  /*2bcf0*/  LDL.LU R224, [R1+0x43c] ;  /* 0x00043c0001e07983 */ /* 0x000ee20000300800 */
[----:B0-----:R-:W-:-:S05]  /*2bd00*/  @!P4 IADD3 R8, P6, R118, R8, RZ ;  /* 0x000000087608c210 */ /* 0x001fca0007fde0ff */
[----:B------:R-:W-:Y:S01]  /*2bd10*/  @!P4 IMAD.X R9, R215, 0x1, R9, P6 ;  /* 0x00000001d709c824 */ /* 0x000fe200030e0609 */
[C---:B------:R-:W-:Y:S02]  /*2bd20*/  ISETP.LT.OR P6, PT, R27.reuse, 0x1a, !P1 ;  /* 0x0000001a1b00780c */ /* 0x040fe40004fc1670 */
[----:B------:R-:W-:Y:S02]  /*2bd30*/  F2FP.SATFINITE.E4M3.F32.PACK_AB_MERGE_C R95, RZ, R95, RZ ;  /* 0x0000005fff5f723e */ /* 0x000fe400048070ff */
[----:B------:R-:W-:-:S09]  /*2bd40*/  ISETP.LT.OR P4, PT, R27, 0x21, !P0 ;  /* 0x000000211b00780c */ /* 0x000fd20004781670 */
[----:B------:R4:W-:Y:S02]  /*2bd50*/  @!P6 STG.E.U8 desc[UR14][R8.64+0x19], R95 ;  /* 0x0000195f0800e986 */ /* 0x0009e4000c10110e */
[----:B----4-:R-:W-:Y:S02]  /*2bd60*/  FMUL R8, R223, UR20 ;  /* 0x00000014df087c20 */ /* 0x010fe40008400000 */
[----:B------:R-:W4:Y:S03]  /*2bd70*/  LDL.LU R223, [R1+0x440] ;  /* 0x0004400001df7983 */ /* 0x000f260000300800 */
[----:B------:R-:W-:-:S05]  /*2bd80*/  F2FP.SATFINITE.E4M3.F32.PACK_AB_MERGE_C R8, RZ, R8, RZ ;  /* 0x00000008ff08723e */ /* 0x000fca00048070ff */
[----:B------:R0:W-:Y:S02]  /*2bd90*/  @!P4 STG.E.U8 desc[UR14][R200.64+0x20], R8 ;  /* 0x00002008c800c986 */ /* 0x0001e4000c10110e */
[----:B0-----:R-:W-:Y:S02]  /*2bda0*/  FMUL R8, R222, UR20 ;  /* 0x00000014de087c20 */ /* 0x001fe40008400000 */
[----:B------:R-:W4:Y:S01]  /*2bdb0*/  LDL.LU R222, [R1+0x444] ;  /* 0x0004440001de7983 */ /* 0x000f220000300800 */
[----:B--2---:R-:W-:-:S03]  /*2bdc0*/  FMUL R95, R221, UR20 ;  /* 0x00000014dd5f7c20 */ /* 0x004fc60008400000 */
[----:B------:R-:W2:Y:S01]  /*2bdd0*/  LDL.LU R221, [R1+0x448] ;  /* 0x0004480001dd7983 */ /* 0x000ea20000300800 */
[C---:B------:R-:W-:Y:S02]  /*2bde0*/  ISETP.LT.OR P6, PT, R27.reuse, 0x22, !P0 ;  /* 0x000000221b00780c */ /* 0x040fe400047c1670 */
[----:B------:R-:W-:Y:S02]  /*2bdf0*/  ISETP.LT.OR P4, PT, R27, 0x21, !P1 ;  /* 0x000000211b00780c */ /* 0x000fe40004f81670 */
[----:B------:R-:W-:-:S09]  /*2be00*/  F2FP.SATFINITE.E4M3.F32.PACK_AB_MERGE_C R8, RZ, R8, RZ ;  /* 0x00000008ff08723e */ /* 0x000fd200048070ff */
[----:B------:R0:W-:Y:S02]  /*2be10*/  @!P6 STG.E.U8 desc[UR14][R188.64+0x21], R8 ;  /* 0x00002108bc00e986 */ /* 0x0001e4000c10110e */
[----:B0-----:R-:W0:Y:S01]  /*2be20*/  @!P4 LDC.64 R8, c[0x0][0x5c0] ;  /* 0x00017000ff08cb82 */ /* 0x001e220000000a00 */
[----:B------:R-:W-:Y:S02]  /*2be30*/  F2FP.SATFINITE.E4M3.F32.PACK_AB_MERGE_C R95, RZ, R95, RZ ;  /* 0x0000005fff5f723e */ /* 0x000fe400048070ff */
[----:B0-----:R-:W-:-:S05]  /*2be40*/  @!P4 IADD3 R8, P6, R212, R8, RZ ;  /* 0x00000008d408c210 */ /* 0x001fca0007fde0ff */
[----:B------:R-:W-:Y:S01]  /*2be50*/  @!P4 IMAD.X R9, R217, 0x1, R9, P6 ;  /* 0x00000001d909c824 */ /* 0x000fe200030e0609 */
[C---:B------:R-:W-:Y:S02]  /*2be60*/  ISETP.LT.OR P6, PT, R27.reuse, 0x21, !P1 ;  /* 0x000000211b00780c */ /* 0x040fe40004fc1670 */
[----:B------:R-:W-:-:S11]  /*2be70*/  ISETP.LT.OR P4, PT, R27, 0x22, !P1 ;  /* 0x000000221b00780c */ /* 0x000fd60004f81670 */
[----:B------:R0:W-:Y:S02]  /*2be80*/  @!P6 STG.E.U8 desc[UR14][R8.64+0x20], R95 ;  /* 0x0000205f0800e986 */ /* 0x0001e4000c10110e */
[----:B0-----:R-:W0:Y:S01]  /*2be90*/  @!P4 LDC.64 R8, c[0x0][0x5c0] ;  /* 0x00017000ff08cb82 */ /* 0x001e220000000a00 */
[----:B------:R-:W-:Y:S02]  /*2bea0*/  FMUL R98, R225, UR20 ;  /* 0x00000014e1627c20 */ /* 0x000fe40008400000 */
[----:B------:R-:W2:Y:S03]  /*2beb0*/  LDL.LU R225, [R1+0x44c] ;  /* 0x00044c0001e17983 */ /* 0x000ea60000300800 */
[----:B------:R-:W-:Y:S02]  /*2bec0*/  F2FP.SATFINITE.E4M3.F32.PACK_AB_MERGE_C R99, RZ, R98, RZ ;  /* 0x00000062ff63723e */ /* 0x000fe400048070ff */
[----:B0-----:R-:W-:Y:S01]  /*2bed0*/  @!P4 IADD3 R8, P6, R219, R8, RZ ;  /* 0x00000008db08c210 */ /* 0x001fe20007fde0ff */
[----:B---3--:R-:W-:-:S02]  /*2bee0*/  FMUL R98, R224, UR20 ;  /* 0x00000014e0627c20 */ /* 0x008fc40008400000 */
[----:B------:R-:W3:Y:S03]  /*2bef0*/  LDL.LU R224, [R1+0x450] ;  /* 0x0004500001e07983 */ /* 0x000ee60000300800 */
[----:B------:R-:W-:Y:S01]  /*2bf00*/  F2FP.SATFINITE.E4M3.F32.PACK_AB_MERGE_C R101, RZ, R98, RZ ;  /* 0x00000062ff65723e */ /* 0x000fe200048070ff */
[----:B------:R-:W-:Y:S01]  /*2bf10*/  @!P4 IMAD.X R9, R220, 0x1, R9, P6 ;  /* 0x00000001dc09c824 */ /* 0x000fe200030e0609 */
[----:B------:R-:W-:Y:S01]  /*2bf20*/  ISETP.LT.OR P6, PT, R27, 0x22, !P1 ;  /* 0x000000221b00780c */ /* 0x000fe20004fc1670 */
[----:B----4-:R-:W-:Y:S02]  /*2bf30*/  FMUL R98, R223, UR20 ;  /* 0x00000014df627c20 */ /* 0x010fe40008400000 */
[----:B------:R-:W4:Y:S10]  /*2bf40*/  LDL.LU R223, [R1+0x454] ;  /* 0x0004540001df7983 */ /* 0x000f340000300800 */
[----:B------:R0:W-:Y:S01]  /*2bf50*/  @!P6 STG.E.U8 desc[UR14][R8.64+0x21], R99 ;  /* 0x000021630800e986 */ /* 0x0001e2000c10110e */
[----:B------:R-:W-:-:S03]  /*2bf60*/  FMUL R95, R222, UR20 ;  /* 0x00000014de5f7c20 */ /* 0x000fc60008400000 */
[----:B------:R-:W4:Y:S02]  /*2bf70*/  LDL.LU R222, [R1+0x458] ;  /* 0x0004580001de7983 */ /* 0x000f240000300800 */
[----:B0-----:R-:W-:Y:S01]  /*2bf80*/  F2FP.SATFINITE.E4M3.F32.PACK_AB_MERGE_C R99, RZ, R95, RZ ;  /* 0x0000005fff63723e */ /* 0x001fe200048070ff */
[----:B--2---:R-:W-:Y:S02]  /*2bf90*/  FMUL R95, R221, UR20 ;  /* 0x00000014dd5f7c20 */ /* 0x004fe40008400000 */
[----:B------:R-:W2:Y:S01]  /*2bfa0*/  LDL.LU R221, [R1+0x45c] ;  /* 0x00045c0001dd7983 */ /* 0x000ea20000300800 */
[----:B------:R-:W-:-:S13]  /*2bfb0*/  ISETP.LT.OR P4, PT, R27, 0x29, !P0 ;  /* 0x000000291b00780c */ /* 0x000fda0004781670 */
[----:B------:R0:W-:Y:S01]  /*2bfc0*/  @!P4 STG.E.U8 desc[UR14][R182.64+0x28], R101 ;  /* 0x00002865b600c986 */ /* 0x0001e2000c10110e */
[C---:B------:R-:W-:Y:S02]  /*2bfd0*/  ISETP.LT.OR P4, PT, R27.reuse, 0x29, !P1 ;  /* 0x000000291b00780c */ /* 0x040fe40004f81670 */
[----:B------:R-:W-:-:S11]  /*2bfe0*/  ISETP.LT.OR P6, PT, R27, 0x2a, !P0 ;  /* 0x0000002a1b00780c */ /* 0x000fd600047c1670 */
[----:B------:R-:W1:Y:S01]  /*2bff0*/  @!P4 LDC.64 R8, c[0x0][0x5c0] ;  /* 0x00017000ff08cb82 */ /* 0x000e620000000a00 */
[----:B------:R-:W-:-:S05]  /*2c000*/  F2FP.SATFINITE.E4M3.F32.PACK_AB_MERGE_C R103, RZ, R98, RZ ;  /* 0x00000062ff67723e */ /* 0x000fca00048070ff */
[----:B------:R-:W-:Y:S01]  /*2c010*/  @!P6 STG.E.U8 desc[UR14][R180.64+0x29], R103 ;  /* 0x00002967b400e986 */ /* 0x000fe2000c10110e */
[----:B0-----:R-:W-:Y:S02]  /*2c020*/  F2FP.SATFINITE.E4M3.F32.PACK_AB_MERGE_C R101, RZ, R95, RZ ;  /* 0x0000005fff65723e */ /* 0x001fe400048070ff */
[----:B-1----:R-:W-:-:S05]  /*2c030*/  @!P4 IADD3 R8, P6, R214, R8, RZ ;  /* 0x00000008d608c210 */ /* 0x002fca0007fde0ff */
        /* <DEDUP_REMOVED lines=8> */
[----:B0-----:R-:W-:-:S05]  /*2c0c0*/  @!P4 IADD3 R8, P6, R124, R8, RZ ;  /* 0x000000087c08c210 */ /* 0x001fca0007fde0ff */
[----:B------:R-:W-:Y:S01]  /*2c0d0*/  @!P4 IMAD.X R9, R127, 0x1, R9, P6 ;  /* 0x000000017f09c824 */ /* 0x000fe200030e0609 */
[----:B------:R-:W-:Y:S01]  /*2c0e0*/  ISETP.LT.OR P6, PT, R27, 0x2a, !P1 ;  /* 0x0000002a1b00780c */ /* 0x000fe20004fc1670 */
[----:B---3--:R-:W-:Y:S02]  /*2c0f0*/  FMUL R95, R224, UR20 ;  /* 0x00000014e05f7c20 */ /* 0x008fe40008400000 */
[----:B------:R-:W3:Y:S03]  /*2c100*/  LDL.LU R224, [R1+0x464] ;  /* 0x0004640001e07983 */ /* 0x000ee60000300800 */
[----:B------:R-:W-:-:S07]  /*2c110*/  F2FP.SATFINITE.E4M3.F32.PACK_AB_MERGE_C R99, RZ, R95, RZ ;  /* 0x0000005fff63723e */ /* 0x000fce00048070ff */
[----:B------:R0:W-:Y:S01]  /*2c120*/  @!P6 STG.E.U8 desc[UR14][R8.64+0x29], R101 ;  /* 0x000029650800e986 */ /* 0x0001e2000c10110e */
[C---:B------:R-:W-:Y:S02]  /*2c130*/  ISETP.LT.OR P4, PT, R27.reuse, 0x31, !P0 ;  /* 0x000000311b00780c */ /* 0x040fe40004781670 */
[----:B------:R-:W-:Y:S01]  /*2c140*/  ISETP.LT.OR P6, PT, R27, 0x32, !P0 ;  /* 0x000000321b00780c */ /* 0x000fe200047c1670 */
[----:B----4-:R-:W-:Y:S02]  /*2c150*/  FMUL R95, R223, UR20 ;  /* 0x00000014df5f7c20 */ /* 0x010fe40008400000 */
[----:B------:R-:W4:Y:S03]  /*2c160*/  LDL.LU R223, [R1+0x468] ;  /* 0x0004680001df7983 */ /* 0x000f260000300800 */
[----:B0-----:R-:W-:-:S05]  /*2c170*/  F2FP.SATFINITE.E4M3.F32.PACK_AB_MERGE_C R101, RZ, R95, RZ ;  /* 0x0000005fff65723e */ /* 0x001fca00048070ff */
[----:B------:R-:W-:Y:S04]  /*2c180*/  @!P4 STG.E.U8 desc[UR14][R178.64+0x30], R103 ;  /* 0x00003067b200c986 */ /* 0x000fe8000c10110e */
[----:B------:R0:W-:Y:S01]  /*2c190*/  @!P6 STG.E.U8 desc[UR14][R170.64+0x31], R99 ;  /* 0x00003163aa00e986 */ /* 0x0001e2000c10110e */
[----:B------:R-:W-:-:S03]  /*2c1a0*/  FMUL R95, R222, UR20 ;  /* 0x00000014de5f7c20 */ /* 0x000fc60008400000 */
[----:B------:R-:W4:Y:S02]  /*2c1b0*/  LDL.LU R222, [R1+0x46c] ;  /* 0x00046c0001de7983 */ /* 0x000f240000300800 */
[----:B0-----:R-:W-:Y:S01]  /*2c1c0*/  F2FP.SATFINITE.E4M3.F32.PACK_AB_MERGE_C R99, RZ, R95, RZ ;  /* 0x0000005fff63723e */ /* 0x001fe200048070ff */
        /* <DEDUP_REMOVED lines=16> */
[C---:B------:R-:W-:Y:S01]  /*2c2d0*/  ISETP.LT.OR P6, PT, R27.reuse, 0x32, !P1 ;  /* 0x000000321b00780c */ /* 0x040fe20004fc1670 */
[----:B---3--:R-:W-:Y:S02]  /*2c2e0*/  FMUL R95, R224, UR20 ;  /* 0x00000014e05f7c20 */ /* 0x008fe40008400000 */
[----:B------:R-:W3:Y:S01]  /*2c2f0*/  LDL.LU R224, [R1+0x478] ;  /* 0x0004780001e07983 */ /* 0x000ee20000300800 */
[----:B------:R-:W-:-:S09]  /*2c300*/  ISETP.LT.OR P4, PT, R27, 0x39, !P0 ;  /* 0x000000391b00780c */ /* 0x000fd20004781670 */
[----:B------:R0:W-:Y:S01]  /*2c310*/  @!P6 STG.E.U8 desc[UR14][R8.64+0x31], R99 ;  /* 0x000031630800e986 */ /* 0x0001e2000c10110e */
[----:B------:R-:W-:Y:S02]  /*2c320*/  ISETP.LT.OR P6, PT, R27, 0x3a, !P0 ;  /* 0x0000003a1b00780c */ /* 0x000fe400047c1670 */
[----:B0-----:R-:W-:Y:S01]  /*2c330*/  F2FP.SATFINITE.E4M3.F32.PACK_AB_MERGE_C R99, RZ, R95, RZ ;  /* 0x0000005fff63723e */ /* 0x001fe200048070ff */
[----:B------:R-:W-:Y:S01]  /*2c340*/  @!P4 STG.E.U8 desc[UR14][R168.64+0x38], R103 ;  /* 0x00003867a800c986 */ /* 0x000fe2000c10110e */
[----:B----4-:R-:W-:-:S03]  /*2c350*/  FMUL R95, R223, UR20 ;  /* 0x00000014df5f7c20 */ /* 0x010fc60008400000 */
[----:B------:R-:W4:Y:S06]  /*2c360*/  LDL.LU R223, [R1+0x47c] ;  /* 0x00047c0001df7983 */ /* 0x000f2c0000300800 */
[----:B------:R0:W-:Y:S02]  /*2c370*/  @!P6 STG.E.U8 desc[UR14][R166.64+0x39], R101 ;  /* 0x00003965a600e986 */ /* 0x0001e4000c10110e */
[----:B0-----:R-:W-:Y:S01]  /*2c380*/  F2FP.SATFINITE.E4M3.F32.PACK_AB_MERGE_C R101, RZ, R95, RZ ;  /* 0x0000005fff65723e */ /* 0x001fe200048070ff */
[----:B------:R-:W-:Y:S02]  /*2c390*/  FMUL R95, R222, UR20 ;  /* 0x00000014de5f7c20 */ /* 0x000fe40008400000 */
[----:B------:R-:W4:Y:S03]  /*2c3a0*/  LDL.LU R222, [R1+0x480] ;  /* 0x0004800001de7983 */ /* 0x000f260000300800 */
[----:B------:R-:W-:Y:S01]  /*2c3b0*/  F2FP.SATFINITE.E4M3.F32.PACK_AB_MERGE_C R103, RZ, R95, RZ ;  /* 0x0000005fff67723e */ /* 0x000fe200048070ff */
[----:B--2---:R-:W-:-:S02]  /*2c3c0*/  FMUL R95, R221, UR20 ;  /* 0x00000014dd5f7c20 */ /* 0x004fc40008400000 */
[----:B------:R-:W2:Y:S01]  /*2c3d0*/  LDL.LU R221, [R1+0x484] ;  /* 0x0004840001dd7983 */ /* 0x000ea20000300800 */
[----:B------:R-:W-:-:S13]  /*2c3e0*/  ISETP.LT.OR P4, PT, R27, 0x39, !P1 ;  /* 0x000000391b00780c */ /* 0x000fda0004f81670 */
[----:B------:R-:W0:Y:S02]  /*2c3f0*/  @!P4 LDC.64 R8, c[0x0][0x5c0] ;  /* 0x00017000ff08cb82 */ /* 0x000e240000000a00 */
[----:B0-----:R-:W-:-:S05]  /*2c400*/  @!P4 IADD3 R8, P6, R129, R8, RZ ;  /* 0x000000088108c210 */ /* 0x001fca0007fde0ff */
[----:B------:R-:W-:Y:S01]  /*2c410*/  @!P4 IMAD.X R9, R131, 0x1, R9, P6 ;  /* 0x000000018309c824 */ /* 0x000fe200030e0609 */
[C---:B------:R-:W-:Y:S02]  /*2c420*/  ISETP.LT.OR P6, PT, R27.reuse, 0x39, !P1 ;  /* 0x000000391b00780c */ /* 0x040fe40004fc1670 */
[----:B------:R-:W-:-:S11]  /*2c430*/  ISETP.LT.OR P4, PT, R27, 0x3a, !P1 ;  /* 0x0000003a1b00780c */ /* 0x000fd60004f81670 */
[----:B------:R0:W-:Y:S02]  /*2c440*/  @!P6 STG.E.U8 desc[UR14][R8.64+0x38], R99 ;  /* 0x000038630800e986 */ /* 0x0001e4000c10110e */
[----:B0-----:R-:W0:Y:S01]  /*2c450*/  @!P4 LDC.64 R8, c[0x0][0x5c0] ;  /* 0x00017000ff08cb82 */ /* 0x001e220000000a00 */
[----:B------:R-:W-:Y:S02]  /*2c460*/  F2FP.SATFINITE.E4M3.F32.PACK_AB_MERGE_C R99, RZ, R95, RZ ;  /* 0x0000005fff63723e */ /* 0x000fe400048070ff */
[----:B0-----:R-:W-:-:S05]  /*2c470*/  @!P4 IADD3 R8, P6, R134, R8, RZ ;  /* 0x000000088608c210 */ /* 0x001fca0007fde0ff */
[----:B------:R-:W-:Y:S01]  /*2c480*/  @!P4 IMAD.X R9, R216, 0x1, R9, P6 ;  /* 0x00000001d809c824 */ /* 0x000fe200030e0609 */
[C---:B------:R-:W-:Y:S02]  /*2c490*/  ISETP.LT.OR P6, PT, R27.reuse, 0x3a, !P1 ;  /* 0x0000003a1b00780c */ /* 0x040fe40004fc1670 */
[----:B------:R-:W-:Y:S01]  /*2c4a0*/  ISETP.LT.OR P4, PT, R27, 0x41, !P0 ;  /* 0x000000411b00780c */ /* 0x000fe20004781670 */
[----:B------:R-:W-:Y:S02]  /*2c4b0*/  FMUL R95, R225, UR20 ;  /* 0x00000014e15f7c20 */ /* 0x000fe40008400000 */
[----:B------:R-:W2:Y:S08]  /*2c4c0*/  LDL.LU R225, [R1+0x488] ;  /* 0x0004880001e17983 */ /* 0x000eb00000300800 */
[----:B------:R0:W-:Y:S04]  /*2c4d0*/  @!P6 STG.E.U8 desc[UR14][R8.64+0x39], R101 ;  /* 0x000039650800e986 */ /* 0x0001e8000c10110e */
[----:B------:R-:W-:Y:S01]  /*2c4e0*/  @!P4 STG.E.U8 desc[UR14][R160.64+0x40], R103 ;  /* 0x00004067a000c986 */ /* 0x000fe2000c10110e */
[----:B------:R-:W-:-:S02]  /*2c4f0*/  ISETP.LT.OR P4, PT, R27, 0x41, !P1 ;  /* 0x000000411b00780c */ /* 0x000fc40004f81670 */
[----:B0-----:R-:W-:-:S11]  /*2c500*/  F2FP.SATFINITE.E4M3.F32.PACK_AB_MERGE_C R101, RZ, R95, RZ ;  /* 0x0000005fff65723e */ /* 0x001fd600048070ff */
[----:B------:R-:W0:Y:S01]  /*2c510*/  @!P4 LDC.64 R8, c[0x0][0x5c0] ;  /* 0x00017000ff08cb82 */ /* 0x000e220000000a00 */
[----:B---3--:R-:W-:Y:S02]  /*2c520*/  FMUL R95, R224, UR20 ;  /* 0x00000014e05f7c20 */ /* 0x008fe40008400000 */
[----:B------:R-:W3:Y:S01]  /*2c530*/  LDL.LU R224, [R1+0x48c] ;  /* 0x00048c0001e07983 */ /* 0x000ee20000300800 */
[----:B------:R-:W-:-:S13]  /*2c540*/  ISETP.LT.OR P6, PT, R27, 0x42, !P0 ;  /* 0x000000421b00780c */ /* 0x000fda00047c1670 */
[----:B------:R1:W-:Y:S01]  /*2c550*/  @!P6 STG.E.U8 desc[UR14][R156.64+0x41], R99 ;  /* 0x000041639c00e986 */ /* 0x0003e2000c10110e */
[----:B0-----:R-:W-:Y:S02]  /*2c560*/  @!P4 IADD3 R8, P6, R136, R8, RZ ;  /* 0x000000088808c210 */ /* 0x001fe40007fde0ff */
[----:B-1----:R-:W-:Y:S01]  /*2c570*/  F2FP.SATFINITE.E4M3.F32.PACK_AB_MERGE_C R99, RZ, R95, RZ ;  /* 0x0000005fff63723e */ /* 0x002fe200048070ff */
[----:B----4-:R-:W-:Y:S02]  /*2c580*/  FMUL R95, R223, UR20 ;  /* 0x00000014df5f7c20 */ /* 0x010fe40008400000 */
[----:B------:R-:W4:Y:S01]  /*2c590*/  LDL.LU R223, [R1+0x490] ;  /* 0x0004900001df7983 */ /* 0x000f220000300800 */
[----:B------:R-:W-:Y:S01]  /*2c5a0*/  @!P4 IMAD.X R9, R145, 0x1, R9, P6 ;  /* 0x000000019109c824 */ /* 0x000fe200030e0609 */
[----:B------:R-:W-:Y:S02]  /*2c5b0*/  ISETP.LT.OR P6, PT, R27, 0x41, !P1 ;  /* 0x000000411b00780c */ /* 0x000fe40004fc1670 */
[----:B------:R-:W-:-:S11]  /*2c5c0*/  F2FP.SATFINITE.E4M3.F32.PACK_AB_MERGE_C R103, RZ, R95, RZ ;  /* 0x0000005fff67723e */ /* 0x000fd600048070ff */
[----:B------:R0:W-:Y:S01]  /*2c5d0*/  @!P6 STG.E.U8 desc[UR14][R8.64+0x40], R101 ;  /* 0x000040650800e986 */ /* 0x0001e2000c10110e */
[----:B------:R-:W-:-:S03]  /*2c5e0*/  FMUL R95, R222, UR20 ;  /* 0x00000014de5f7c20 */ /* 0x000fc60008400000 */
[----:B------:R-:W4:Y:S02]  /*2c5f0*/  LDL.LU R222, [R1+0x494] ;  /* 0x0004940001de7983 */ /* 0x000f240000300800 */
[----:B0-----:R-:W-:Y:S01]  /*2c600*/  F2FP.SATFINITE.E4M3.F32.PACK_AB_MERGE_C R101, RZ, R95, RZ ;  /* 0x0000005fff65723e */ /* 0x001fe200048070ff */
[----:B--2---:R-:W-:Y:S02]  /*2c610*/  FMUL R95, R221, UR20 ;  /* 0x00000014dd5f7c20 */ /* 0x004fe40008400000 */
[----:B------:R-:W2:Y:S01]  /*2c620*/  LDL.LU R221, [R1+0x498] ;  /* 0x0004980001dd7983 */ /* 0x000ea20000300800 */
[----:B------:R-:W-:-:S13]  /*2c630*/  ISETP.LT.OR P4, PT, R27, 0x42, !P1 ;  /* 0x000000421b00780c */ /* 0x000fda0004f81670 */
[----:B------:R-:W0:Y:S02]  /*2c640*/  @!P4 LDC.64 R8, c[0x0][0x5c0] ;  /* 0x00017000ff08cb82 */ /* 0x000e240000000a00 */
[----:B0-----:R-:W-:-:S05]  /*2c650*/  @!P4 IADD3 R8, P6, R133, R8, RZ ;  /* 0x000000088508c210 */ /* 0x001fca0007fde0ff */
[----:B------:R-:W-:Y:S01]  /*2c660*/  @!P4 IMAD.X R9, R141, 0x1, R9, P6 ;  /* 0x000000018d09c824 */ /* 0x000fe200030e0609 */
[C---:B------:R-:W-:Y:S02]  /*2c670*/  ISETP.LT.OR P6, PT, R27.reuse, 0x42, !P1 ;  /* 0x000000421b00780c */ /* 0x040fe40004fc1670 */
[----:B------:R-:W-:-:S11]  /*2c680*/  ISETP.LT.OR P4, PT, R27, 0x49, !P0 ;  /* 0x000000491b00780c */ /* 0x000fd60004781670 */
[----:B------:R0:W-:Y:S04]  /*2c690*/  @!P6 STG.E.U8 desc[UR14][R8.64+0x41], R99 ;  /* 0x000041630800e986 */ /* 0x0001e8000c10110e */
[----:B------:R1:W-:Y:S01]  /*2c6a0*/  @!P4 STG.E.U8 desc[UR14][R74.64+0x48], R103 ;  /* 0x000048674a00c986 */ /* 0x0003e2000c10110e */
[C---:B------:R-:W-:Y:S02]  /*2c6b0*/  ISETP.LT.OR P4, PT, R27.reuse, 0x49, !P1 ;  /* 0x000000491b00780c */ /* 0x040fe40004f81670 */
[----:B------:R-:W-:-:S11]  /*2c6c0*/  ISETP.LT.OR P6, PT, R27, 0x4a, !P0 ;  /* 0x0000004a1b00780c */ /* 0x000fd600047c1670 */
[----:B0-----:R-:W0:Y:S02]  /*2c6d0*/  @!P4 LDC.64 R8, c[0x0][0x5c0] ;  /* 0x00017000ff08cb82 */ /* 0x001e240000000a00 */
[----:B------:R-:W-:Y:S01]  /*2c6e0*/  @!P6 STG.E.U8 desc[UR14][R72.64+0x49], R101 ;  /* 0x000049654800e986 */ /* 0x000fe2000c10110e */
[----:B------:R-:W-:Y:S02]  /*2c6f0*/  F2FP.SATFINITE.E4M3.F32.PACK_AB_MERGE_C R95, RZ, R95, RZ ;  /* 0x0000005fff5f723e */ /* 0x000fe400048070ff */
[----:B0-----:R-:W-:Y:S01]  /*2c700*/  @!P4 IADD3 R8, P6, R132, R8, RZ ;  /* 0x000000088408c210 */ /* 0x001fe20007fde0ff */
[----:B-1----:R-:W-:Y:S02]  /*2c710*/  FMUL R74, R225, UR20 ;  /* 0x00000014e14a7c20 */ /* 0x002fe40008400000 */
[----:B------:R-:W2:Y:S02]  /*2c720*/  LDL.LU R225, [R1+0x49c] ;  /* 0x00049c0001e17983 */ /* 0x000ea40000300800 */
[----:B------:R-:W-:Y:S01]  /*2c730*/  @!P4 IMAD.X R9, R140, 0x1, R9, P6 ;  /* 0x000000018c09c824 */ /* 0x000fe200030e0609 */
[----:B------:R-:W-:-:S02]  /*2c740*/  ISETP.LT.OR P6, PT, R27, 0x49, !P1 ;  /* 0x000000491b00780c */ /* 0x000fc40004fc1670 */
[----:B------:R-:W-:-:S11]  /*2c750*/  ISETP.LT.OR P4, PT, R27, 0x4a, !P1 ;  /* 0x0000004a1b00780c */ /* 0x000fd60004f81670 */
[----:B------:R0:W-:Y:S02]  /*2c760*/  @!P6 STG.E.U8 desc[UR14][R8.64+0x48], R95 ;  /* 0x0000485f0800e986 */ /* 0x0001e4000c10110e */
[----:B0-----:R-:W0:Y:S01]  /*2c770*/  @!P4 LDC.64 R8, c[0x0][0x5c0] ;  /* 0x00017000ff08cb82 */ /* 0x001e220000000a00 */
[----:B---3--:R-:W-:Y:S02]  /*2c780*/  FMUL R72, R224, UR20 ;  /* 0x00000014e0487c20 */ /* 0x008fe40008400000 */
[----:B------:R-:W3:Y:S03]  /*2c790*/  LDL.LU R224, [R1+0x4a0] ;  /* 0x0004a00001e07983 */ /* 0x000ee60000300800 */
[----:B------:R-:W-:Y:S02]  /*2c7a0*/  F2FP.SATFINITE.E4M3.F32.PACK_AB_MERGE_C R75, RZ, R72, RZ ;  /* 0x00000048ff4b723e */ /* 0x000fe400048070ff */
[----:B0-----:R-:W-:-:S05]  /*2c7b0*/  @!P4 IADD3 R8, P6, R135, R8, RZ ;  /* 0x000000088708c210 */ /* 0x001fca0007fde0ff */
[----:B------:R-:W-:Y:S01]  /*2c7c0*/  @!P4 IMAD.X R9, R144, 0x1, R9, P6 ;  /* 0x000000019009c824 */ /* 0x000fe200030e0609 */
[C---:B------:R-:W-:Y:S02]  /*2c7d0*/  ISETP.LT.OR P6, PT, R27.reuse, 0x4a, !P1 ;  /* 0x0000004a1b00780c */ /* 0x040fe40004fc1670 */
[----:B------:R-:W-:Y:S02]  /*2c7e0*/  ISETP.LT.OR P4, PT, R27, 0x51, !P0 ;  /* 0x000000511b00780c */ /* 0x000fe40004781670 */
[----:B------:R-:W-:Y:S01]  /*2c7f0*/  F2FP.SATFINITE.E4M3.F32.PACK_AB_MERGE_C R73, RZ, R74, RZ ;  /* 0x0000004aff49723e */ /* 0x000fe200048070ff */
[----:B----4-:R-:W-:Y:S02]  /*2c800*/  FMUL R72, R223, UR20 ;  /* 0x00000014df487c20 */ /* 0x010fe40008400000 */
[----:B------:R-:W4:Y:S03]  /*2c810*/  LDL.LU R223, [R1+0x4a4] ;  /* 0x0004a40001df7983 */ /* 0x000f260000300800 */
[----:B------:R-:W-:-:S03]  /*2c820*/  F2FP.SATFINITE.E4M3.F32.PACK_AB_MERGE_C R95, RZ, R72, RZ ;  /* 0x00000048ff5f723e */ /* 0x000fc600048070ff */
[----:B------:R-:W-:Y:S04]  /*2c830*/  @!P6 STG.E.U8 desc[UR14][R8.64+0x49], R73 ;  /* 0x000049490800e986 */ /* 0x000fe8000c10110e */
[----:B------:R2:W-:Y:S01]  /*2c840*/  @!P4 STG.E.U8 desc[UR14][R70.64+0x50], R75 ;  /* 0x0000504b4600c986 */ /* 0x0005e2000c10110e */
[----:B------:R-:W-:-:S03]  /*2c850*/  FMUL R72, R222, UR20 ;  /* 0x00000014de487c20 */ /* 0x000fc60008400000 */
[----:B------:R-:W4:Y:S01]  /*2c860*/  LDL.LU R222, [R1+0x4a8] ;  /* 0x0004a80001de7983 */ /* 0x000f220000300800 */
[----:B--2---:R-:W-:-:S03]  /*2c870*/  FMUL R70, R221, UR20 ;  /* 0x00000014dd467c20 */ /* 0x004fc60008400000 */
[----:B------:R-:W2:Y:S01]  /*2c880*/  LDL.LU R221, [R1+0x4ac] ;  /* 0x0004ac0001dd7983 */ /* 0x000ea20000300800 */
[C---:B------:R-:W-:Y:S02]  /*2c890*/  ISETP.LT.OR P4, PT, R27.reuse, 0x51, !P1 ;  /* 0x000000511b00780c */ /* 0x040fe40004f81670 */
[----:B------:R-:W-:-:S11]  /*2c8a0*/  ISETP.LT.OR P6, PT, R27, 0x52, !P0 ;  /* 0x000000521b00780c */ /* 0x000fd600047c1670 */
[----:B------:R-:W0:Y:S02]  /*2c8b0*/  @!P4 LDC.64 R8, c[0x0][0x5c0] ;  /* 0x00017000ff08cb82 */ /* 0x000e240000000a00 */
[----:B------:R-:W-:Y:S01]  /*2c8c0*/  @!P6 STG.E.U8 desc[UR14][R68.64+0x51], R95 ;  /* 0x0000515f4400e986 */ /* 0x000fe2000c10110e */
        /* <DEDUP_REMOVED lines=14> */
[----:B------:R-:W3:Y:S03]  /*2c9b0*/  LDL.LU R224, [R1+0x4b4] ;  /* 0x0004b40001e07983 */ /* 0x000ee60000300800 */
[----:B------:R-:W-:Y:S02]  /*2c9c0*/  F2FP.SATFINITE.E4M3.F32.PACK_AB_MERGE_C R73, RZ, R68, RZ ;  /* 0x00000044ff49723e */ /* 0x000fe400048070ff */
[----:B------:R-:W-:Y:S02]  /*2c9d0*/  F2FP.SATFINITE.E4M3.F32.PACK_AB_MERGE_C R69, RZ, R70, RZ ;  /* 0x00000046ff45723e */ /* 0x000fe400048070ff */
[----:B------:R-:W-:-:S03]  /*2c9e0*/  ISETP.LT.OR P4, PT, R27, 0x59, !P0 ;  /* 0x000000591b00780c */ /* 0x000fc60004781670 */
[----:B------:R-:W-:Y:S01]  /*2c9f0*/  @!P6 STG.E.U8 desc[UR14][R8.64+0x51], R69 ;  /* 0x000051450800e986 */ /* 0x000fe2000c10110e */
[----:B------:R-:W-:Y:S01]  /*2ca00*/  ISETP.LT.OR P6, PT, R27, 0x5a, !P0 ;  /* 0x0000005a1b00780c */ /* 0x000fe200047c1670 */
[----:B----4-:R-:W-:Y:S02]  /*2ca10*/  FMUL R68, R223, UR20 ;  /* 0x00000014df447c20 */ /* 0x010fe40008400000 */
[----:B------:R-:W4:Y:S06]  /*2ca20*/  LDL.LU R223, [R1+0x4b8] ;  /* 0x0004b80001df7983 */ /* 0x000f2c0000300800 */
[----:B------:R0:W-:Y:S04]  /*2ca30*/  @!P4 STG.E.U8 desc[UR14][R66.64+0x58], R71 ;  /* 0x000058474200c986 */ /* 0x0001e8000c10110e */
[----:B------:R2:W-:Y:S01]  /*2ca40*/  @!P6 STG.E.U8 desc[UR14][R64.64+0x59], R73 ;  /* 0x000059494000e986 */ /* 0x0005e2000c10110e */
[----:B0-----:R-:W-:-:S03]  /*2ca50*/  FMUL R66, R222, UR20 ;  /* 0x00000014de427c20 */ /* 0x001fc60008400000 */
[----:B------:R-:W4:Y:S01]  /*2ca60*/  LDL.LU R222, [R1+0x4bc] ;  /* 0x0004bc0001de7983 */ /* 0x000f220000300800 */
[----:B--2---:R-:W-:-:S03]  /*2ca70*/  FMUL R64, R221, UR20 ;  /* 0x00000014dd407c20 */ /* 0x004fc60008400000 */
[----:B------:R-:W2:Y:S01]  /*2ca80*/  LDL.LU R221, [R1+0x4c0] ;  /* 0x0004c00001dd7983 */ /* 0x000ea20000300800 */
[----:B------:R-:W-:-:S13]  /*2ca90*/  ISETP.LT.OR P4, PT, R27, 0x59, !P1 ;  /* 0x000000591b00780c */ /* 0x000fda0004f81670 */
[----:B------:R-:W0:Y:S01]  /*2caa0*/  @!P4 LDC.64 R8, c[0x0][0x5c0] ;  /* 0x00017000ff08cb82 */ /* 0x000e220000000a00 */
[----:B------:R-:W-:Y:S02]  /*2cab0*/  F2FP.SATFINITE.E4M3.F32.PACK_AB_MERGE_C R69, RZ, R68, RZ ;  /* 0x00000044ff45723e */ /* 0x000fe400048070ff */
        /* <DEDUP_REMOVED lines=12> */
[C---:B------:R-:W-:Y:S02]  /*2cb80*/  ISETP.LT.OR P6, PT, R27.reuse, 0x5a, !P1 ;  /* 0x0000005a1b00780c */ /* 0x040fe40004fc1670 */
[C---:B------:R-:W-:Y:S02]  /*2cb90*/  ISETP.LT.OR P4, PT, R27.reuse, 0x61, !P0 ;  /* 0x000000611b00780c */ /* 0x040fe40004781670 */
[----:B------:R-:W-:Y:S01]  /*2cba0*/  F2FP.SATFINITE.E4M3.F32.PACK_AB_MERGE_C R65, RZ, R66, RZ ;  /* 0x00000042ff41723e */ /* 0x000fe200048070ff */
[----:B---3--:R-:W-:Y:S02]  /*2cbb0*/  FMUL R64, R224, UR20 ;  /* 0x00000014e0407c20 */ /* 0x008fe40008400000 */
[----:B------:R-:W3:Y:S06]  /*2cbc0*/  LDL.LU R224, [R1+0x4c8] ;  /* 0x0004c80001e07983 */ /* 0x000eec0000300800 */
[----:B------:R-:W-:Y:S04]  /*2cbd0*/  @!P6 STG.E.U8 desc[UR14][R8.64+0x59], R65 ;  /* 0x000059410800e986 */ /* 0x000fe8000c10110e */
[----:B------:R4:W-:Y:S01]  /*2cbe0*/  @!P4 STG.E.U8 desc[UR14][R62.64+0x60], R67 ;  /* 0x000060433e00c986 */ /* 0x0009e2000c10110e */
[----:B------:R-:W-:Y:S01]  /*2cbf0*/  ISETP.LT.OR P6, PT, R27, 0x62, !P0 ;  /* 0x000000621b00780c */ /* 0x000fe200047c1670 */
[----:B----4-:R-:W-:-:S02]  /*2cc00*/  FMUL R62, R223, UR20 ;  /* 0x00000014df3e7c20 */ /* 0x010fc40008400000 */
[----:B------:R-:W4:Y:S10]  /*2cc10*/  LDL.LU R223, [R1+0x4cc] ;  /* 0x0004cc0001df7983 */ /* 0x000f340000300800 */
[----:B------:R0:W-:Y:S02]  /*2cc20*/  @!P6 STG.E.U8 desc[UR14][R60.64+0x61], R69 ;  /* 0x000061453c00e986 */ /* 0x0001e4000c10110e */
[----:B0-----:R-:W-:-:S02]  /*2cc30*/  FMUL R60, R222, UR20 ;  /* 0x00000014de3c7c20 */ /* 0x001fc40008400000 */
[----:B------:R-:W4:Y:S03]  /*2cc40*/  LDL.LU R222, [R1+0x4d0] ;  /* 0x0004d00001de7983 */ /* 0x000f260000300800 */
[----:B------:R-:W-:Y:S01]  /*2cc50*/  F2FP.SATFINITE.E4M3.F32.PACK_AB_MERGE_C R67, RZ, R60, RZ ;  /* 0x0000003cff43723e */ /* 0x000fe200048070ff */
        /* <DEDUP_REMOVED lines=18> */
[----:B------:R-:W-:Y:S04]  /*2cd80*/  @!P6 STG.E.U8 desc[UR14][R8.64+0x61], R63 ;  /* 0x0000613f0800e986 */ /* 0x000fe8000c10110e */
[----:B------:R3:W-:Y:S01]  /*2cd90*/  @!P4 STG.E.U8 desc[UR14][R58.64+0x68], R67 ;  /* 0x000068433a00c986 */ /* 0x0007e2000c10110e */
[----:B------:R-:W-:-:S02]  /*2cda0*/  ISETP.LT.OR P4, PT, R27, 0x69, !P1 ;  /* 0x000000691b00780c */ /* 0x000fc40004f81670 */
[----:B------:R-:W-:Y:S02]  /*2cdb0*/  F2FP.SATFINITE.E4M3.F32.PACK_AB_MERGE_C R65, RZ, R60, RZ ;  /* 0x0000003cff41723e */ /* 0x000fe400048070ff */
[----:B------:R-:W-:-:S09]  /*2cdc0*/  ISETP.LT.OR P6, PT, R27, 0x6a, !P0 ;  /* 0x0000006a1b00780c */ /* 0x000fd200047c1670 */
[----:B------:R-:W0:Y:S01]  /*2cdd0*/  @!P4 LDC.64 R60, c[0x0][0x5c0] ;  /* 0x00017000ff3ccb82 */ /* 0x000e220000000a00 */
[----:B---3--:R-:W-:Y:S02]  /*2cde0*/  FMUL R58, R224, UR20 ;  /* 0x00000014e03a7c20 */ /* 0x008fe40008400000 */
[----:B------:R-:W3:Y:S04]  /*2cdf0*/  LDL.LU R224, [R1+0x4dc] ;  /* 0x0004dc0001e07983 */ /* 0x000ee80000300800 */
[----:B------:R4:W-:Y:S01]  /*2ce00*/  @!P6 STG.E.U8 desc[UR14][R56.64+0x69], R65 ;  /* 0x000069413800e986 */ /* 0x0009e2000c10110e */
[----:B0-----:R-:W-:-:S05]  /*2ce10*/  @!P4 IADD3 R60, P6, R139, R60, RZ ;  /* 0x0000003c8b3cc210 */ /* 0x001fca0007fde0ff */
[----:B------:R-:W-:Y:S01]  /*2ce20*/  @!P4 IMAD.X R61, R138, 0x1, R61, P6 ;  /* 0x000000018a3dc824 */ /* 0x000fe200030e063d */
[----:B------:R-:W-:Y:S02]  /*2ce30*/  ISETP.LT.OR P6, PT, R27, 0x69, !P1 ;  /* 0x000000691b00780c */ /* 0x000fe40004fc1670 */
[----:B------:R-:W-:Y:S01]  /*2ce40*/  F2FP.SATFINITE.E4M3.F32.PACK_AB_MERGE_C R63, RZ, R62, RZ ;  /* 0x0000003eff3f723e */ /* 0x000fe200048070ff */
[----:B----4-:R-:W-:Y:S02]  /*2ce50*/  FMUL R56, R223, UR20 ;  /* 0x00000014df387c20 */ /* 0x010fe40008400000 */
[----:B------:R-:W4:Y:S03]  /*2ce60*/  LDL.LU R223, [R1+0x4e0] ;  /* 0x0004e00001df7983 */ /* 0x000f260000300800 */
[----:B------:R-:W-:-:S05]  /*2ce70*/  F2FP.SATFINITE.E4M3.F32.PACK_AB_MERGE_C R59, RZ, R56, RZ ;  /* 0x00000038ff3b723e */ /* 0x000fca00048070ff */
        /* <DEDUP_REMOVED lines=13> */
[----:B------:R-:W-:Y:S04]  /*2cf50*/  @!P6 STG.E.U8 desc[UR14][R8.64+0x69], R57 ;  /* 0x000069390800e986 */ /* 0x000fe8000c10110e */
[----:B------:R0:W-:Y:S01]  /*2cf60*/  @!P4 STG.E.U8 desc[UR14][R54.64+0x70], R59 ;  /* 0x0000703b3600c986 */ /* 0x0001e2000c10110e */
[C---:B------:R-:W-:Y:S02]  /*2cf70*/  ISETP.LT.OR P4, PT, R27.reuse, 0x71, !P1 ;  /* 0x000000711b00780c */ /* 0x040fe40004f81670 */
[----:B------:R-:W-:-:S11]  /*2cf80*/  ISETP.LT.OR P6, PT, R27, 0x72, !P0 ;  /* 0x000000721b00780c */ /* 0x000fd600047c1670 */
[----:B------:R-:W1:Y:S02]  /*2cf90*/  @!P4 LDC.64 R62, c[0x0][0x5c0] ;  /* 0x00017000ff3ecb82 */ /* 0x000e640000000a00 */
[----:B------:R3:W-:Y:S01]  /*2cfa0*/  @!P6 STG.E.U8 desc[UR14][R52.64+0x71], R61 ;  /* 0x0000713d3400e986 */ /* 0x0007e2000c10110e */
[----:B-1----:R-:W-:Y:S01]  /*2cfb0*/  @!P4 IADD3 R122, P6, R122, R62, RZ ;  /* 0x0000003e7a7ac210 */ /* 0x002fe20007fde0ff */
[----:B0-----:R-:W-:Y:S02]  /*2cfc0*/  FMUL R54, R225, UR20 ;  /* 0x00000014e1367c20 */ /* 0x001fe40008400000 */
[----:B------:R-:W2:Y:S02]  /*2cfd0*/  LDL.LU R225, [R1+0x4ec] ;  /* 0x0004ec0001e17983 */ /* 0x000ea40000300800 */
[----:B------:R-:W-:Y:S01]  /*2cfe0*/  @!P4 IMAD.X R123, R121, 0x1, R63, P6 ;  /* 0x00000001797bc824 */ /* 0x000fe200030e063f */
[C---:B------:R-:W-:Y:S02]  /*2cff0*/  ISETP.LT.OR P4, PT, R27.reuse, 0x72, !P1 ;  /* 0x000000721b00780c */ /* 0x040fe40004f81670 */
[----:B------:R-:W-:-:S11]  /*2d000*/  ISETP.LT.OR P6, PT, R27, 0x71, !P1 ;  /* 0x000000711b00780c */ /* 0x000fd60004fc1670 */
[----:B------:R-:W0:Y:S01]  /*2d010*/  @!P4 LDC.64 R8, c[0x0][0x5c0] ;  /* 0x00017000ff08cb82 */ /* 0x000e220000000a00 */
[----:B---3--:R-:W-:Y:S02]  /*2d020*/  FMUL R52, R224, UR20 ;  /* 0x00000014e0347c20 */ /* 0x008fe40008400000 */
[----:B------:R-:W3:Y:S01]  /*2d030*/  LDL.LU R224, [R1+0x4f0] ;  /* 0x0004f00001e07983 */ /* 0x000ee20000300800 */
[----:B------:R-:W-:Y:S02]  /*2d040*/  F2FP.SATFINITE.E4M3.F32.PACK_AB_MERGE_C R57, RZ, R56, RZ ;  /* 0x00000038ff39723e */ /* 0x000fe400048070ff */
[----:B------:R-:W-:-:S03]  /*2d050*/  F2FP.SATFINITE.E4M3.F32.PACK_AB_MERGE_C R55, RZ, R52, RZ ;  /* 0x00000034ff37723e */ /* 0x000fc600048070ff */
[----:B------:R1:W-:Y:S01]  /*2d060*/  @!P6 STG.E.U8 desc[UR14][R122.64+0x70], R57 ;  /* 0x000070397a00e986 */ /* 0x0003e2000c10110e */
[----:B0-----:R-:W-:-:S05]  /*2d070*/  @!P4 IADD3 R8, P6, R115, R8, RZ ;  /* 0x000000087308c210 */ /* 0x001fca0007fde0ff */
[----:B------:R-:W-:Y:S01]  /*2d080*/  @!P4 IMAD.X R9, R114, 0x1, R9, P6 ;  /* 0x000000017209c824 */ /* 0x000fe200030e0609 */
[C---:B------:R-:W-:Y:S02]  /*2d090*/  ISETP.LT.OR P6, PT, R27.reuse, 0x72, !P1 ;  /* 0x000000721b00780c */ /* 0x040fe40004fc1670 */
[----:B------:R-:W-:Y:S01]  /*2d0a0*/  ISETP.LT.OR P4, PT, R27, 0x79, !P0 ;  /* 0x000000791b00780c */ /* 0x000fe20004781670 */
[----:B----4-:R-:W-:Y:S02]  /*2d0b0*/  FMUL R52, R223, UR20 ;  /* 0x00000014df347c20 */ /* 0x010fe40008400000 */
[----:B------:R-:W4:Y:S01]  /*2d0c0*/  LDL.LU R223, [R1+0x4f4] ;  /* 0x0004f40001df7983 */ /* 0x000f220000300800 */
[----:B------:R-:W-:Y:S02]  /*2d0d0*/  F2FP.SATFINITE.E4M3.F32.PACK_AB_MERGE_C R53, RZ, R54, RZ ;  /* 0x00000036ff35723e */ /* 0x000fe400048070ff */
[----:B-1----:R-:W-:-:S05]  /*2d0e0*/  F2FP.SATFINITE.E4M3.F32.PACK_AB_MERGE_C R57, RZ, R52, RZ ;  /* 0x00000034ff39723e */ /* 0x002fca00048070ff */
        /* <DEDUP_REMOVED lines=9> */
[----:B------:R1:W-:Y:S01]  /*2d180*/  @!P6 STG.E.U8 desc[UR14][R48.64+0x79], R57 ;  /* 0x000079393000e986 */ /* 0x0003e2000c10110e */
[----:B0-----:R-:W-:-:S05]  /*2d190*/  @!P4 IADD3 R112, P6, R112, R58, RZ ;  /* 0x0000003a7070c210 */ /* 0x001fca0007fde0ff */
[----:B------:R-:W-:Y:S01]  /*2d1a0*/  @!P4 IMAD.X R113, R104, 0x1, R59, P6 ;  /* 0x000000016871c824 */ /* 0x000fe200030e063b */
[C---:B------:R-:W-:Y:S02]  /*2d1b0*/  ISETP.LT.OR P4, PT, R27.reuse, 0x7a, !P1 ;  /* 0x0000007a1b00780c */ /* 0x040fe40004f81670 */
[----:B------:R-:W-:-:S11]  /*2d1c0*/  ISETP.LT.OR P6, PT, R27, 0x79, !P1 ;  /* 0x000000791b00780c */ /* 0x000fd60004fc1670 */
[----:B------:R-:W0:Y:S01]  /*2d1d0*/  @!P4 LDC.64 R8, c[0x0][0x5c0] ;  /* 0x00017000ff08cb82 */ /* 0x000e220000000a00 */
[----:B------:R-:W-:-:S05]  /*2d1e0*/  F2FP.SATFINITE.E4M3.F32.PACK_AB_MERGE_C R53, RZ, R52, RZ ;  /* 0x00000034ff35723e */ /* 0x000fca00048070ff */
[----:B------:R3:W-:Y:S01]  /*2d1f0*/  @!P6 STG.E.U8 desc[UR14][R112.64+0x78], R53 ;  /* 0x000078357000e986 */ /* 0x0007e2000c10110e */
[----:B-1----:R-:W-:-:S03]  /*2d200*/  FMUL R48, R225, UR20 ;  /* 0x00000014e1307c20 */ /* 0x002fc60008400000 */
[----:B------:R-:W2:Y:S02]  /*2d210*/  LDL.LU R225, [R1+0x500] ;  /* 0x0005000001e17983 */ /* 0x000ea40000300800 */
        /* <DEDUP_REMOVED lines=9> */
[----:B------:R0:W-:Y:S01]  /*2d2b0*/  @!P6 STG.E.U8 desc[UR14][R8.64+0x79], R49 ;  /* 0x000079310800e986 */ /* 0x0001e2000c10110e */
[----:B------:R-:W-:Y:S01]  /*2d2c0*/  ISETP.LT.OR P6, PT, R27, 0x82, !P0 ;  /* 0x000000821b00780c */ /* 0x000fe200047c1670 */
[----:B----4-:R-:W-:Y:S02]  /*2d2d0*/  FMUL R48, R223, UR20 ;  /* 0x00000014df307c20 */ /* 0x010fe40008400000 */
[----:B------:R-:W4:Y:S06]  /*2d2e0*/  LDL.LU R223, [R1+0x508] ;  /* 0x0005080001df7983 */ /* 0x000f2c0000300800 */
[----:B------:R-:W-:Y:S04]  /*2d2f0*/  @!P4 STG.E.U8 desc[UR14][R46.64+0x80], R51 ;  /* 0x000080332e00c986 */ /* 0x000fe8000c10110e */
[----:B------:R1:W-:Y:S01]  /*2d300*/  @!P6 STG.E.U8 desc[UR14][R44.64+0x81], R53 ;  /* 0x000081352c00e986 */ /* 0x0003e2000c10110e */
[----:B0-----:R-:W-:-:S03]  /*2d310*/  FMUL R8, R222, UR20 ;  /* 0x00000014de087c20 */ /* 0x001fc60008400000 */
[----:B------:R-:W4:Y:S02]  /*2d320*/  LDL.LU R222, [R1+0x50c] ;  /* 0x00050c0001de7983 */ /* 0x000f240000300800 */
[----:B-1----:R-:W-:Y:S01]  /*2d330*/  F2FP.SATFINITE.E4M3.F32.PACK_AB_MERGE_C R45, RZ, R8, RZ ;  /* 0x00000008ff2d723e */ /* 0x002fe200048070ff */
[----:B--2---:R-:W-:Y:S02]  /*2d340*/  FMUL R8, R221, UR20 ;  /* 0x00000014dd087c20 */ /* 0x004fe40008400000 */
        /* <DEDUP_REMOVED lines=9> */
[----:B------:R-:W0:Y:S02]  /*2d3e0*/  @!P4 LDC.64 R48, c[0x0][0x5c0] ;  /* 0x00017000ff30cb82 */ /* 0x000e240000000a00 */
[----:B------:R1:W-:Y:S01]  /*2d3f0*/  @!P6 STG.E.U8 desc[UR14][R94.64+0x80], R9 ;  /* 0x000080095e00e986 */ /* 0x0003e2000c10110e */
[----:B------:R-:W-:-:S03]  /*2d400*/  FMUL R8, R225, UR20 ;  /* 0x00000014e1087c20 */ /* 0x000fc60008400000 */
[----:B------:R-:W2:Y:S02]  /*2d410*/  LDL.LU R225, [R1+0x514] ;  /* 0x0005140001e17983 */ /* 0x000ea40000300800 */
[----:B-1----:R-:W-:Y:S02]  /*2d420*/  F2FP.SATFINITE.E4M3.F32.PACK_AB_MERGE_C R9, RZ, R8, RZ ;  /* 0x00000008ff09723e */ /* 0x002fe400048070ff */
        /* <DEDUP_REMOVED lines=39> */
[----:B------:R-:W-:Y:S01]  /*2d6a0*/  ISETP.LT.OR P6, PT, R27, 0x92, !P0 ;  /* 0x000000921b00780c */ /* 0x000fe200047c1670 */
[----:B---3--:R-:W-:Y:S02]  /*2d6b0*/  FMUL R8, R224, UR20 ;  /* 0x00000014e0087c20 */ /* 0x008fe40008400000 */
[----:B------:R-:W3:Y:S10]  /*2d6c0*/  LDL.LU R224, [R1+0x52c] ;  /* 0x00052c0001e07983 */ /* 0x000ef40000300800 */
[----:B------:R1:W-:Y:S01]  /*2d6d0*/  @!P6 STG.E.U8 desc[UR14][R36.64+0x91], R43 ;  /* 0x0000912b2400e986 */ /* 0x0003e2000c10110e */
[----:B0-----:R-:W-:-:S02]  /*2d6e0*/  @!P4 IADD3 R86, P6, R86, R44, RZ ;  /* 0x0000002c5656c210 */ /* 0x001fc40007fde0ff */
[----:B-1----:R-:W-:-:S03]  /*2d6f0*/  F2FP.SATFINITE.E4M3.F32.PACK_AB_MERGE_C R37, RZ, R8, RZ ;  /* 0x00000008ff25723e */ /* 0x002fc600048070ff */
[----:B------:R-:W-:Y:S01]  /*2d700*/  @!P4 IMAD.X R87, R85, 0x1, R45, P6 ;  /* 0x000000015557c824 */ /* 0x000fe200030e062d */
[----:B------:R-:W-:Y:S01]  /*2d710*/  ISETP.LT.OR P6, PT, R27, 0x91, !P1 ;  /* 0x000000911b00780c */ /* 0x000fe20004fc1670 */
[----:B----4-:R-:W-:Y:S02]  /*2d720*/  FMUL R8, R223, UR20 ;  /* 0x00000014df087c20 */ /* 0x010fe40008400000 */
[----:B------:R-:W4:Y:S03]  /*2d730*/  LDL.LU R223, [R1+0x530] ;  /* 0x0005300001df7983 */ /* 0x000f260000300800 */
[----:B------:R-:W-:-:S07]  /*2d740*/  F2FP.SATFINITE.E4M3.F32.PACK_AB_MERGE_C R39, RZ, R8, RZ ;  /* 0x00000008ff27723e */ /* 0x000fce00048070ff */
[----:B------:R0:W-:Y:S01]  /*2d750*/  @!P6 STG.E.U8 desc[UR14][R86.64+0x90], R9 ;  /* 0x000090095600e986 */ /* 0x0001e2000c10110e */
[----:B------:R-:W-:-:S03]  /*2d760*/  FMUL R8, R222, UR20 ;  /* 0x00000014de087c20 */ /* 0x000fc60008400000 */
[----:B------:R-:W4:Y:S02]  /*2d770*/  LDL.LU R222, [R1+0x534] ;  /* 0x0005340001de7983 */ /* 0x000f240000300800 */
[----:B0-----:R-:W-:Y:S01]  /*2d780*/  F2FP.SATFINITE.E4M3.F32.PACK_AB_MERGE_C R9, RZ, R8, RZ ;  /* 0x00000008ff09723e */ /* 0x001fe200048070ff */
[----:B--2---:R-:W-:Y:S02]  /*2d790*/  FMUL R8, R221, UR20 ;  /* 0x00000014dd087c20 */ /* 0x004fe40008400000 */
[----:B------:R-:W2:Y:S01]  /*2d7a0*/  LDL.LU R221, [R1+0x538] ;  /* 0x0005380001dd7983 */ /* 0x000ea20000300800 */
[----:B------:R-:W-:-:S03]  /*2d7b0*/  ISETP.LT.OR P4, PT, R27, 0x92, !P1 ;  /* 0x000000921b00780c */ /* 0x000fc60004f81670 */
[----:B------:R-:W2:Y:S10]  /*2d7c0*/  LDL.LU R226, [R1+0x53c] ;  /* 0x00053c0001e27983 */ /* 0x000eb40000300800 */
[----:B------:R-:W0:Y:S02]  /*2d7d0*/  @!P4 LDC.64 R44, c[0x0][0x5c0] ;  /* 0x00017000ff2ccb82 */ /* 0x000e240000000a00 */
[----:B0-----:R-:W-:-:S05]  /*2d7e0*/  @!P4 IADD3 R84, P6, R84, R44, RZ ;  /* 0x0000002c5454c210 */ /* 0x001fca0007fde0ff */
[----:B------:R-:W-:Y:S01]  /*2d7f0*/  @!P4 IMAD.X R85, R83, 0x1, R45, P6 ;  /* 0x000000015355c824 */ /* 0x000fe200030e062d */
[C---:B------:R-:W-:Y:S02]  /*2d800*/  ISETP.LT.OR P6, PT, R27.reuse, 0x92, !P1 ;  /* 0x000000921b00780c */ /* 0x040fe40004fc1670 */
[----:B------:R-:W-:-:S11]  /*2d810*/  ISETP.LT.OR P4, PT, R27, 0x99, !P0 ;  /* 0x000000991b00780c */ /* 0x000fd60004781670 */
[----:B------:R0:W-:Y:S04]  /*2d820*/  @!P6 STG.E.U8 desc[UR14][R84.64+0x91], R37 ;  /* 0x000091255400e986 */ /* 0x0001e8000c10110e */
[----:B------:R-:W-:Y:S01]  /*2d830*/  @!P4 STG.E.U8 desc[UR14][R34.64+0x98], R39 ;  /* 0x000098272200c986 */ /* 0x000fe2000c10110e */
[C---:B------:R-:W-:Y:S02]  /*2d840*/  ISETP.LT.OR P4, PT, R27.reuse, 0x99, !P1 ;  /* 0x000000991b00780c */ /* 0x040fe40004f81670 */
[----:B------:R-:W-:-:S11]  /*2d850*/  ISETP.LT.OR P6, PT, R27, 0x9a, !P0 ;  /* 0x0000009a1b00780c */ /* 0x000fd600047c1670 */
[----:B------:R-:W1:Y:S02]  /*2d860*/  @!P4 LDC.64 R40, c[0x0][0x5c0] ;  /* 0x00017000ff28cb82 */ /* 0x000e640000000a00 */
[----:B------:R0:W-:Y:S01]  /*2d870*/  @!P6 STG.E.U8 desc[UR14][R32.64+0x99], R9 ;  /* 0x000099092000e986 */ /* 0x0001e2000c10110e */
[----:B-1----:R-:W-:-:S05]  /*2d880*/  @!P4 IADD3 R82, P6, R82, R40, RZ ;  /* 0x000000285252c210 */ /* 0x002fca0007fde0ff */
[----:B------:R-:W-:Y:S01]  /*2d890*/  @!P4 IMAD.X R83, R81, 0x1, R41, P6 ;  /* 0x000000015153c824 */ /* 0x000fe200030e0629 */
[C---:B------:R-:W-:Y:S02]  /*2d8a0*/  ISETP.LT.OR P4, PT, R27.reuse, 0x9a, !P1 ;  /* 0x0000009a1b00780c */ /* 0x040fe40004f81670 */
[----:B------:R-:W-:-:S11]  /*2d8b0*/  ISETP.LT.OR P6, PT, R27, 0x99, !P1 ;  /* 0x000000991b00780c */ /* 0x000fd60004fc1670 */
[----:B------:R-:W1:Y:S01]  /*2d8c0*/  @!P4 LDC.64 R40, c[0x0][0x5c0] ;  /* 0x00017000ff28cb82 */ /* 0x000e620000000a00 */
[----:B0-----:R-:W-:-:S05]  /*2d8d0*/  F2FP.SATFINITE.E4M3.F32.PACK_AB_MERGE_C R37, RZ, R8, RZ ;  /* 0x00000008ff25723e */ /* 0x001fca00048070ff */
[----:B------:R0:W-:Y:S01]  /*2d8e0*/  @!P6 STG.E.U8 desc[UR14][R82.64+0x98], R37 ;  /* 0x000098255200e986 */ /* 0x0001e2000c10110e */
[----:B------:R-:W-:-:S03]  /*2d8f0*/  FMUL R8, R225, UR20 ;  /* 0x00000014e1087c20 */ /* 0x000fc60008400000 */
[----:B------:R-:W2:Y:S02]  /*2d900*/  LDL.LU R225, [R1+0x540] ;  /* 0x0005400001e17983 */ /* 0x000ea40000300800 */
[----:B------:R-:W-:Y:S02]  /*2d910*/  F2FP.SATFINITE.E4M3.F32.PACK_AB_MERGE_C R9, RZ, R8, RZ ;  /* 0x00000008ff09723e */ /* 0x000fe400048070ff */
[----:B-1----:R-:W-:-:S05]  /*2d920*/  @!P4 IADD3 R80, P6, R80, R40, RZ ;  /* 0x000000285050c210 */ /* 0x002fca0007fde0ff */
[----:B------:R-:W-:Y:S01]  /*2d930*/  @!P4 IMAD.X R81, R79, 0x1, R41, P6 ;  /* 0x000000014f51c824 */ /* 0x000fe200030e0629 */
[C---:B------:R-:W-:Y:S02]  /*2d940*/  ISETP.LT.OR P6, PT, R27.reuse, 0x9a, !P1 ;  /* 0x0000009a1b00780c */ /* 0x040fe40004fc1670 */
[----:B------:R-:W-:Y:S01]  /*2d950*/  ISETP.LT.OR P4, PT, R27, 0xa1, !P0 ;  /* 0x000000a11b00780c */ /* 0x000fe20004781670 */
[----:B---3--:R-:W-:Y:S02]  /*2d960*/  FMUL R8, R224, UR20 ;  /* 0x00000014e0087c20 */ /* 0x008fe40008400000 */
[----:B------:R-:W3:Y:S03]  /*2d970*/  LDL.LU R224, [R1+0x544] ;  /* 0x0005440001e07983 */ /* 0x000ee60000300800 */
[----:B------:R-:W-:-:S05]  /*2d980*/  F2FP.SATFINITE.E4M3.F32.PACK_AB_MERGE_C R33, RZ, R8, RZ ;  /* 0x00000008ff21723e */ /* 0x000fca00048070ff */
[----:B------:R1:W-:Y:S04]  /*2d990*/  @!P6 STG.E.U8 desc[UR14][R80.64+0x99], R9 ;  /* 0x000099095000e986 */ /* 0x0003e8000c10110e */
[----:B------:R-:W-:Y:S01]  /*2d9a0*/  @!P4 STG.E.U8 desc[UR14][R30.64+0xa0], R33 ;  /* 0x0000a0211e00c986 */ /* 0x000fe2000c10110e */
[C---:B------:R-:W-:Y:S02]  /*2d9b0*/  ISETP.LT.OR P4, PT, R27.reuse, 0xa1, !P1 ;  /* 0x000000a11b00780c */ /* 0x040fe40004f81670 */
[----:B------:R-:W-:-:S11]  /*2d9c0*/  ISETP.LT.OR P6, PT, R27, 0xa2, !P0 ;  /* 0x000000a21b00780c */ /* 0x000fd600047c1670 */
[----:B0-----:R-:W0:Y:S01]  /*2d9d0*/  @!P4 LDC.64 R36, c[0x0][0x5c0] ;  /* 0x00017000ff24cb82 */ /* 0x001e220000000a00 */
[----:B----4-:R-:W-:Y:S02]  /*2d9e0*/  FMUL R8, R223, UR20 ;  /* 0x00000014df087c20 */ /* 0x010fe40008400000 */
[----:B------:R-:W4:Y:S03]  /*2d9f0*/  LDL.LU R223, [R1+0x548] ;  /* 0x0005480001df7983 */ /* 0x000f260000300800 */
[----:B------:R-:W-:-:S05]  /*2da00*/  F2FP.SATFINITE.E4M3.F32.PACK_AB_MERGE_C R35, RZ, R8, RZ ;  /* 0x00000008ff23723e */ /* 0x000fca00048070ff */
[----:B------:R2:W-:Y:S01]  /*2da10*/  @!P6 STG.E.U8 desc[UR14][R24.64+0xa1], R35 ;  /* 0x0000a1231800e986 */ /* 0x0005e2000c10110e */
[----:B0-----:R-:W-:-:S05]  /*2da20*/  @!P4 IADD3 R78, P6, R78, R36, RZ ;  /* 0x000000244e4ec210 */ /* 0x001fca0007fde0ff */
[----:B------:R-:W-:Y:S02]  /*2da30*/  @!P4 IMAD.X R79, R7, 0x1, R37, P6 ;  /* 0x00000001074fc824 */ /* 0x000fe400030e0625 */
[----:B------:R-:W-:Y:S02]  /*2da40*/  FMUL R7, R222, UR20 ;  /* 0x00000014de077c20 */ /* 0x000fe40008400000 */
[----:B------:R-:W4:Y:S03]  /*2da50*/  LDL.LU R222, [R1+0x54c] ;  /* 0x00054c0001de7983 */ /* 0x000f260000300800 */
[----:B-1----:R-:W-:Y:S01]  /*2da60*/  F2FP.SATFINITE.E4M3.F32.PACK_AB_MERGE_C R9, RZ, R7, RZ ;  /* 0x00000007ff09723e */ /* 0x002fe200048070ff */
[----:B--2---:R-:W-:Y:S02]  /*2da70*/  FMUL R7, R221, UR20 ;  /* 0x00000014dd077c20 */ /* 0x004fe40008400000 */
[----:B------:R-:W2:Y:S01]  /*2da80*/  LDL.LU R221, [R1+0x550] ;  /* 0x0005500001dd7983 */ /* 0x000ea20000300800 */
[----:B------:R-:W-:-:S02]  /*2da90*/  ISETP.LT.OR P4, PT, R27, 0xa2, !P1 ;  /* 0x000000a21b00780c */ /* 0x000fc40004f81670 */
[----:B------:R-:W-:-:S11]  /*2daa0*/  ISETP.LT.OR P6, PT, R27, 0xa1, !P1 ;  /* 0x000000a11b00780c */ /* 0x000fd60004fc1670 */
[----:B------:R-:W0:Y:S02]  /*2dab0*/  @!P4 LDC.64 R36, c[0x0][0x5c0] ;  /* 0x00017000ff24cb82 */ /* 0x000e240000000a00 */
[----:B------:R-:W-:Y:S01]  /*2dac0*/  @!P6 STG.E.U8 desc[UR14][R78.64+0xa0], R9 ;  /* 0x0000a0094e00e986 */ /* 0x000fe2000c10110e */
[----:B------:R-:W-:Y:S01]  /*2dad0*/  F2FP.SATFINITE.E4M3.F32.PACK_AB_MERGE_C R25, RZ, R7, RZ ;  /* 0x00000007ff19723e */ /* 0x000fe200048070ff */
[----:B------:R-:W-:Y:S01]  /*2dae0*/  FMUL R7, R226, UR20 ;  /* 0x00000014e2077c20 */ /* 0x000fe20008400000 */
[----:B------:R-:W-:Y:S01]  /*2daf0*/  LOP3.LUT P3, RZ, R5, 0x1000, RZ, 0xc0, !PT ;  /* 0x0000100005ff7812 */ /* 0x000fe2000786c0ff */
[----:B------:R-:W2:Y:S01]  /*2db00*/  LDL.LU R226, [R1+0x554] ;  /* 0x0005540001e27983 */ /* 0x000ea20000300800 */
[----:B0-----:R-:W-:-:S05]  /*2db10*/  @!P4 IADD3 R10, P6, R10, R36, RZ ;  /* 0x000000240a0ac210 */ /* 0x001fca0007fde0ff */
[----:B------:R-:W-:-:S05]  /*2db20*/  @!P4 IMAD.X R11, R11, 0x1, R37, P6 ;  /* 0x000000010b0bc824 */ /* 0x000fca00030e0625 */
[----:B------:R0:W-:Y:S01]  /*2db30*/  @!P4 STG.E.U8 desc[UR14][R10.64+0xa1], R25 ;  /* 0x0000a1190a00c986 */ /* 0x0001e2000c10110e */
[C---:B------:R-:W-:Y:S02]  /*2db40*/  ISETP.LT.OR P4, PT, R27.reuse, 0xa9, !P0 ;  /* 0x000000a91b00780c */ /* 0x040fe40004781670 */
[----:B------:R-:W-:Y:S02]  /*2db50*/  F2FP.SATFINITE.E4M3.F32.PACK_AB_MERGE_C R31, RZ, R7, RZ ;  /* 0x00000007ff1f723e */ /* 0x000fe400048070ff */
[----:B------:R-:W-:Y:S01]  /*2db60*/  ISETP.LT.OR P6, PT, R27, 0xaa, !P0 ;  /* 0x000000aa1b00780c */ /* 0x000fe200047c1670 */
[----:B0-----:R-:W0:Y:S08]  /*2db70*/  @!P3 LDC.64 R10, c[0x0][0x5c0] ;  /* 0x00017000ff0abb82 */ /* 0x001e300000000a00 */
[----:B------:R1:W-:Y:S01]  /*2db80*/  @!P4 STG.E.U8 desc[UR14][R22.64+0xa8], R31 ;  /* 0x0000a81f1600c986 */ /* 0x0003e2000c10110e */
[----:B------:R-:W-:Y:S01]  /*2db90*/  LOP3.LUT P4, RZ, R5, 0x800, RZ, 0xc0, !PT ;  /* 0x0000080005ff7812 */ /* 0x000fe2000788c0ff */
[----:B------:R-:W2:-:S12]  /*2dba0*/  @!P5 LDC.64 R24, c[0x0][0x5c0] ;  /* 0x00017000ff18db82 */ /* 0x000e980000000a00 */
[----:B------:R-:W0:Y:S08]  /*2dbb0*/  @!P4 LDC.64 R8, c[0x0][0x5c0] ;  /* 0x00017000ff08cb82 */ /* 0x000e300000000a00 */
[----:B-1----:R-:W1:Y:S01]  /*2dbc0*/  @!P2 LDC.64 R22, c[0x0][0x5c0] ;  /* 0x00017000ff16ab82 */ /* 0x002e620000000a00 */
[----:B------:R-:W-:Y:S02]  /*2dbd0*/  FMUL R7, R225, UR20 ;  /* 0x00000014e1077c20 */ /* 0x000fe40008400000 */
[----:B------:R-:W2:Y:S03]  /*2dbe0*/  LDL.LU R225, [R1+0x558] ;  /* 0x0005580001e17983 */ /* 0x000ea60000300800 */
[----:B------:R-:W-:-:S05]  /*2dbf0*/  F2FP.SATFINITE.E4M3.F32.PACK_AB_MERGE_C R33, RZ, R7, RZ ;  /* 0x00000007ff21723e */ /* 0x000fca00048070ff */
[----:B------:R1:W-:Y:S01]  /*2dc00*/  @!P6 STG.E.U8 desc[UR14][R20.64+0xa9], R33 ;  /* 0x0000a9211400e986 */ /* 0x0003e2000c10110e */
[----:B0-----:R-:W-:-:S05]  /*2dc10*/  @!P4 IADD3 R8, P6, R13, R8, RZ ;  /* 0x000000080d08c210 */ /* 0x001fca0007fde0ff */
[----:B------:R-:W-:Y:S02]  /*2dc20*/  @!P4 IMAD.X R9, R14, 0x1, R9, P6 ;  /* 0x000000010e09c824 */ /* 0x000fe400030e0609 */
[----:B---3--:R-:W-:Y:S02]  /*2dc30*/  FMUL R7, R224, UR20 ;  /* 0x00000014e0077c20 */ /* 0x008fe40008400000 */
[----:B------:R-:W3:Y:S03]  /*2dc40*/  LDL.LU R224, [R1+0x55c] ;  /* 0x00055c0001e07983 */ /* 0x000ee60000300800 */
[----:B------:R-:W-:-:S05]  /*2dc50*/  F2FP.SATFINITE.E4M3.F32.PACK_AB_MERGE_C R13, RZ, R7, RZ ;  /* 0x00000007ff0d723e */ /* 0x000fca00048070ff */
[----:B------:R0:W-:Y:S01]  /*2dc60*/  @!P4 STG.E.U8 desc[UR14][R8.64+0xa8], R13 ;  /* 0x0000a80d0800c986 */ /* 0x0001e2000c10110e */
[----:B------:R-:W-:Y:S01]  /*2dc70*/  @!P3 IADD3 R10, P4, R15, R10, RZ ;  /* 0x0000000a0f0ab210 */ /* 0x000fe20007f9e0ff */
[----:B----4-:R-:W-:Y:S02]  /*2dc80*/  FMUL R7, R223, UR20 ;  /* 0x00000014df077c20 */ /* 0x010fe40008400000 */
[----:B------:R-:W4:Y:S03]  /*2dc90*/  LDL.LU R223, [R1+0x560] ;  /* 0x0005600001df7983 */ /* 0x000f260000300800 */
[----:B------:R-:W-:Y:S01]  /*2dca0*/  F2FP.SATFINITE.E4M3.F32.PACK_AB_MERGE_C R15, RZ, R7, RZ ;  /* 0x00000007ff0f723e */ /* 0x000fe200048070ff */
[----:B------:R-:W-:Y:S02]  /*2dcb0*/  FMUL R7, R222, UR20 ;  /* 0x00000014de077c20 */ /* 0x000fe40008400000 */
[----:B------:R-:W4:Y:S03]  /*2dcc0*/  LDL.LU R222, [R1+0x564] ;  /* 0x0005640001de7983 */ /* 0x000f260000300800 */
[----:B-1----:R-:W-:Y:S01]  /*2dcd0*/  F2FP.SATFINITE.E4M3.F32.PACK_AB_MERGE_C R21, RZ, R7, RZ ;  /* 0x00000007ff15723e */ /* 0x002fe200048070ff */
[----:B--2---:R-:W-:-:S02]  /*2dce0*/  FMUL R7, R221, UR20 ;  /* 0x00000014dd077c20 */ /* 0x004fc40008400000 */
[----:B------:R-:W2:Y:S01]  /*2dcf0*/  LDL.LU R221, [R1+0x568] ;  /* 0x0005680001dd7983 */ /* 0x000ea20000300800 */
[----:B------:R-:W-:Y:S01]  /*2dd00*/  ISETP.LT.OR P6, PT, R27, 0xb1, !P0 ;  /* 0x000000b11b00780c */ /* 0x000fe200047c1670 */
[----:B------:R-:W-:-:S05]  /*2dd10*/  @!P3 IMAD.X R11, R26, 0x1, R11, P4 ;  /* 0x000000011a0bb824 */ /* 0x000fca00020e060b */
[----:B------:R1:W-:Y:S01]  /*2dd20*/  @!P3 STG.E.U8 desc[UR14][R10.64+0xa9], R15 ;  /* 0x0000a90f0a00b986 */ /* 0x0003e2000c10110e */
[----:B------:R-:W-:-:S06]  /*2dd30*/  ISETP.LT.OR P3, PT, R27, 0xb9, !P0 ;  /* 0x000000b91b00780c */ /* 0x000fcc0004761670 */
[----:B------:R1:W-:Y:S01]  /*2dd40*/  @!P6 STG.E.U8 desc[UR14][R18.64+0xb0], R21 ;  /* 0x0000b0151200e986 */ /* 0x0003e2000c10110e */
[C---:B------:R-:W-:Y:S02]  /*2dd50*/  ISETP.LT.OR P6, PT, R27.reuse, 0xb2, !P0 ;  /* 0x000000b21b00780c */ /* 0x040fe400047c1670 */
[----:B------:R-:W-:Y:S02]  /*2dd60*/  ISETP.LT.OR P0, PT, R27, 0xba, !P0 ;  /* 0x000000ba1b00780c */ /* 0x000fe40004701670 */
[----:B0-----:R-:W-:Y:S02]  /*2dd70*/  @!P2 IADD3 R8, P4, R77, R22, RZ ;  /* 0x000000164d08a210 */ /* 0x001fe40007f9e0ff */
[----:B-1----:R-:W0:Y:S01]  /*2dd80*/  @!P3 LDC.64 R10, c[0x0][0x5c0] ;  /* 0x00017000ff0abb82 */ /* 0x002e220000000a00 */
[----:B------:R-:W-:Y:S01]  /*2dd90*/  F2FP.SATFINITE.E4M3.F32.PACK_AB_MERGE_C R13, RZ, R7, RZ ;  /* 0x00000007ff0d723e */ /* 0x000fe200048070ff */
[----:B------:R-:W-:Y:S01]  /*2dda0*/  FMUL R7, R226, UR20 ;  /* 0x00000014e2077c20 */ /* 0x000fe20008400000 */
[----:B------:R-:W-:Y:S01]  /*2ddb0*/  @!P2 IMAD.X R9, R12, 0x1, R23, P4 ;  /* 0x000000010c09a824 */ /* 0x000fe200020e0617 */
[----:B------:R-:W-:-:S02]  /*2ddc0*/  ISETP.LT.OR P4, PT, R27, 0xb9, !P1 ;  /* 0x000000b91b00780c */ /* 0x000fc40004f81670 */
[----:B------:R-:W-:-:S03]  /*2ddd0*/  ISETP.LT.OR P1, PT, R27, 0xba, !P1 ;  /* 0x000000ba1b00780c */ /* 0x000fc60004f21670 */
[----:B------:R-:W1:Y:S01]  /*2dde0*/  @!P0 LDC.64 R18, c[0x0][0x5c0] ;  /* 0x00017000ff128b82 */ /* 0x000e620000000a00 */
[----:B------:R-:W-:Y:S01]  /*2ddf0*/  F2FP.SATFINITE.E4M3.F32.PACK_AB_MERGE_C R15, RZ, R7, RZ ;  /* 0x00000007ff0f723e */ /* 0x000fe200048070ff */
[----:B------:R0:W-:Y:S04]  /*2de00*/  @!P6 STG.E.U8 desc[UR14][R16.64+0xb1], R13 ;  /* 0x0000b10d1000e986 */ /* 0x0001e8000c10110e */
[----:B------:R3:W-:Y:S01]  /*2de10*/  @!P2 STG.E.U8 desc[UR14][R8.64+0xb0], R15 ;  /* 0x0000b00f0800a986 */ /* 0x0007e2000c10110e */
[----:B------:R-:W-:Y:S01]  /*2de20*/  @!P5 IADD3 R76, P2, R76, R24, RZ ;  /* 0x000000184c4cd210 */ /* 0x000fe20007f5e0ff */
[----:B------:R-:W3:Y:S04]  /*2de30*/  @!P4 LDC.64 R20, c[0x0][0x5c0] ;  /* 0x00017000ff14cb82 */ /* 0x000ee80000000a00 */
[----:B------:R-:W-:-:S04]  /*2de40*/  @!P5 IMAD.X R77, R28, 0x1, R25, P2 ;  /* 0x000000011c4dd824 */ /* 0x000fc800010e0619 */
[----:B------:R-:W3:Y:S01]  /*2de50*/  @!P1 LDC.64 R22, c[0x0][0x5c0] ;  /* 0x00017000ff169b82 */ /* 0x000ee20000000a00 */
[----:B------:R-:W-:-:S05]  /*2de60*/  FMUL R7, R225, UR20 ;  /* 0x00000014e1077c20 */ /* 0x000fca0008400000 */
[----:B0-----:R-:W-:-:S05]  /*2de70*/  F2FP.SATFINITE.E4M3.F32.PACK_AB_MERGE_C R17, RZ, R7, RZ ;  /* 0x00000007ff11723e */ /* 0x001fca00048070ff */
[----:B------:R0:W-:Y:S01]  /*2de80*/  @!P5 STG.E.U8 desc[UR14][R76.64+0xb1], R17 ;  /* 0x0000b1114c00d986 */ /* 0x0001e2000c10110e */
[----:B------:R-:W-:-:S04]  /*2de90*/  @!P3 IADD3 R10, P2, P5, R6, UR8, R10 ;  /* 0x00000008060abc10 */ /* 0x000fc8000fd5e00a */
[----:B------:R-:W-:Y:S02]  /*2dea0*/  @!P3 IADD3.X R11, R29, UR7, R11, P2, P5 ;  /* 0x000000071d0bbc10 */ /* 0x000fe400097ea40b */
[----:B-1----:R-:W-:-:S04]  /*2deb0*/  @!P0 IADD3 R12, P2, P5, R6, UR8, R18 ;  /* 0x00000008060c8c10 */ /* 0x002fc8000fd5e012 */
[----:B------:R-:W-:Y:S01]  /*2dec0*/  @!P0 IADD3.X R13, R29, UR7, R19, P2, P5 ;  /* 0x000000071d0d8c10 */ /* 0x000fe200097ea413 */
[----:B---3--:R-:W-:Y:S01]  /*2ded0*/  FMUL R7, R224, UR20 ;  /* 0x00000014e0077c20 */ /* 0x008fe20008400000 */
[----:B------:R-:W-:-:S04]  /*2dee0*/  @!P4 IADD3 R9, P2, P5, R3, UR8, R6 ;  /* 0x000000080309cc10 */ /* 0x000fc8000fd5e006 */
[----:B------:R-:W-:Y:S02]  /*2def0*/  F2FP.SATFINITE.E4M3.F32.PACK_AB_MERGE_C R19, RZ, R7, RZ ;  /* 0x00000007ff13723e */ /* 0x000fe400048070ff */
[C-C-:B------:R-:W-:Y:S02]  /*2df00*/  @!P4 IADD3.X R16, R0.reuse, UR7, R29.reuse, P2, P5 ;  /* 0x000000070010cc10 */ /* 0x140fe400097ea41d */
[----:B------:R-:W-:Y:S01]  /*2df10*/  @!P1 IADD3 R7, P2, P5, R3, UR8, R6 ;  /* 0x0000000803079c10 */ /* 0x000fe2000fd5e006 */
[----:B------:R1:W-:Y:S01]  /*2df20*/  @!P3 STG.E.U8 desc[UR14][R10.64+0xb8], R19 ;  /* 0x0000b8130a00b986 */ /* 0x0003e2000c10110e */
[----:B------:R-:W-:Y:S02]  /*2df30*/  @!P4 IADD3 R6, P3, R9, R20, RZ ;  /* 0x000000140906c210 */ /* 0x000fe40007f7e0ff */
[----:B------:R-:W-:Y:S02]  /*2df40*/  @!P1 IADD3.X R18, R0, UR7, R29, P2, P5 ;  /* 0x0000000700129c10 */ /* 0x000fe400097ea41d */
[----:B------:R-:W-:Y:S01]  /*2df50*/  @!P1 IADD3 R8, P2, R7, R22, RZ ;  /* 0x0000001607089210 */ /* 0x000fe20007f5e0ff */
[----:B------:R-:W-:-:S02]  /*2df60*/  @!P4 IMAD.X R7, R16, 0x1, R21, P3 ;  /* 0x000000011007c824 */ /* 0x000fc400018e0615 */
[----:B----4-:R-:W-:-:S05]  /*2df70*/  FMUL R9, R223, UR20 ;  /* 0x00000014df097c20 */ /* 0x010fca0008400000 */
[----:B0-----:R-:W-:Y:S01]  /*2df80*/  F2FP.SATFINITE.E4M3.F32.PACK_AB_MERGE_C R17, RZ, R9, RZ ;  /* 0x00000009ff11723e */ /* 0x001fe200048070ff */
[----:B------:R-:W-:-:S04]  /*2df90*/  @!P1 IMAD.X R9, R18, 0x1, R23, P2 ;  /* 0x0000000112099824 */ /* 0x000fc800010e0617 */
[----:B------:R1:W-:Y:S01]  /*2dfa0*/  @!P0 STG.E.U8 desc[UR14][R12.64+0xb9], R17 ;  /* 0x0000b9110c008986 */ /* 0x0003e2000c10110e */
[----:B------:R-:W-:-:S05]  /*2dfb0*/  FMUL R14, R222, UR20 ;  /* 0x00000014de0e7c20 */ /* 0x000fca0008400000 */
[----:B------:R-:W-:-:S05]  /*2dfc0*/  F2FP.SATFINITE.E4M3.F32.PACK_AB_MERGE_C R21, RZ, R14, RZ ;  /* 0x0000000eff15723e */ /* 0x000fca00048070ff */
[----:B------:R1:W-:Y:S01]  /*2dfd0*/  @!P4 STG.E.U8 desc[UR14][R6.64+0xb8], R21 ;  /* 0x0000b8150600c986 */ /* 0x0003e2000c10110e */
[----:B--2---:R-:W-:-:S05]  /*2dfe0*/  FMUL R15, R221, UR20 ;  /* 0x00000014dd0f7c20 */ /* 0x004fca0008400000 */
[----:B------:R-:W-:-:S05]  /*2dff0*/  F2FP.SATFINITE.E4M3.F32.PACK_AB_MERGE_C R15, RZ, R15, RZ ;  /* 0x0000000fff0f723e */ /* 0x000fca00048070ff */
[----:B------:R1:W-:Y:S02]  /*2e000*/  @!P1 STG.E.U8 desc[UR14][R8.64+0xb9], R15 ;  /* 0x0000b90f08009986 */ /* 0x0003e4000c10110e */
.L_x_35:
[----:B------:R-:W-:Y:S05]  /*2e010*/  BSYNC B0 ;  /* 0x0000000000007941 */ /* 0x000fea0003800000 */
.L_x_31:
[----:B-12---:R-:W2:Y:S04]  /*2e020*/  LDL.LU R7, [R1+0x574] ;  /* 0x0005740001077983 */ /* 0x006ea80000300800 */
[----:B------:R-:W2:Y:S01]  /*2e030*/  LDL.LU R6, [R1+0x578] ;  /* 0x0005780001067983 */ /* 0x000ea20000300800 */
[----:B------:R-:W-:Y:S01]  /*2e040*/  ULDC UR6, c[0x0][0xc] ;  /* 0x0000030000067ab9 */ /* 0x000fe20000000800 */
[----:B------:R-:W-:Y:S01]  /*2e050*/  ULDC UR7, c[0x0][0x10] ;  /* 0x0000040000077ab9 */ /* 0x000fe20000000800 */
[----:B0-----:R-:W2:Y:S01]  /*2e060*/  LDC R9, c[0x0][0x14] ;  /* 0x00000500ff097b82 */ /* 0x001ea20000000800 */
[----:B------:R-:W-:Y:S01]  /*2e070*/  UIMAD.WIDE.U32 UR6, UR6, UR7, URZ ;  /* 0x00000007060672a5 */ /* 0x000fe2000f8e003f */
[----:B------:R0:W5:Y:S01]  /*2e080*/  LDL R28, [R1] ;  /* 0x00000000011c7983 */ /* 0x0001620000100800 */
[----:B------:R-:W-:-:S04]  /*2e090*/  UMOV UR9, 0xffffffff ;  /* 0xffffffff00097882 */ /* 0x000fc80000000000 */
[----:B--2---:R-:W-:-:S04]  /*2e0a0*/  IMAD.WIDE.U32 R6, R9, UR6, R6 ;  /* 0x0000000609067c25 */ /* 0x004fc8000f8e0006 */
[----:B------:R-:W-:Y:S01]  /*2e0b0*/  IMAD R9, R9, UR7, RZ ;  /* 0x0000000709097c24 */ /* 0x000fe2000f8e02ff */
[----:B------:R-:W-:Y:S01]  /*2e0c0*/  ULDC.64 UR6, c[0x0][0x650] ;  /* 0x0001940000067ab9 */ /* 0x000fe20000000a00 */
[----:B------:R-:W-:Y:S01]  /*2e0d0*/  IMAD.MOV.U32 R18, RZ, RZ, R6 ;  /* 0x000000ffff127224 */ /* 0x000fe200078e0006 */
[----:B------:R-:W-:Y:S01]  /*2e0e0*/  ISETP.GE.U32.AND P0, PT, R6, UR6, PT ;  /* 0x0000000606007c0c */ /* 0x000fe2000bf06070 */
[----:B------:R-:W-:Y:S01]  /*2e0f0*/  IMAD.IADD R19, R7, 0x1, R9 ;  /* 0x0000000107137824 */ /* 0x000fe200078e0209 */
[----:B------:R-:W-:Y:S01]  /*2e100*/  PRMT R7, RZ, 0x7610, R7 ;  /* 0x00007610ff077816 */ /* 0x000fe20000000007 */
[----:B------:R-:W-:-:S03]  /*2e110*/  IMAD.MOV.U32 R6, RZ, RZ, -0x1 ;  /* 0xffffffffff067424 */ /* 0x000fc600078e00ff */
[----:B------:R0:W-:Y:S01]  /*2e120*/  STL [R1+0x574], R19 ;  /* 0x0005741301007387 */ /* 0x0001e20000100800 */
[----:B------:R-:W-:-:S03]  /*2e130*/  ISETP.GE.U32.AND.EX P0, PT, R19, UR7, PT, P0 ;  /* 0x0000000713007c0c */ /* 0x000fc6000bf06100 */
[----:B------:R0:W-:Y:S04]  /*2e140*/  STL [R1+0x578], R18 ;  /* 0x0005781201007387 */ /* 0x0001e80000100800 */
[----:B------:R0:W-:Y:S06]  /*2e150*/  STL [R1+0x570], R6 ;  /* 0x0005700601007387 */ /* 0x0001ec0000100800 */
[----:B------:R-:W-:Y:S05]  /*2e160*/  @P0 BRA `(.L_x_36) ;  /* 0x0000000400800947 */ /* 0x000fea0003800000 */
[----:B------:R-:W0:Y:S01]  /*2e170*/  S2R R13, SR_CTAID.X ;  /* 0x00000000000d7919 */ /* 0x000e220000002500 */
[----:B------:R-:W-:Y:S01]  /*2e180*/  ULDC.64 UR18, c[0x0][0x628] ;  /* 0x00018a0000127ab9 */ /* 0x000fe20000000a00 */
[----:B------:R-:W1:Y:S01]  /*2e190*/  LDC R14, c[0x0][0x144] ;  /* 0x00005100ff0e7b82 */ /* 0x000e620000000800 */
[----:B------:R-:W-:Y:S01]  /*2e1a0*/  ULDC UR6, c[0x0][0x150] ;  /* 0x0000540000067ab9 */ /* 0x000fe20000000800 */
[----:B------:R-:W2:Y:S01]  /*2e1b0*/  S2R R17, SR_CTAID.Y ;  /* 0x0000000000117919 */ /* 0x000ea20000002600 */
[----:B------:R-:W-:Y:S01]  /*2e1c0*/  ISETP.NE.U32.AND P0, PT, RZ, UR18, PT ;  /* 0x00000012ff007c0c */ /* 0x000fe2000bf05070 */
[----:B------:R-:W-:Y:S01]  /*2e1d0*/  ULDC UR23, c[0x0][0x630] ;  /* 0x00018c0000177ab9 */ /* 0x000fe20000000800 */
[----:B------:R-:W-:Y:S02]  /*2e1e0*/  R2UR UR16, R18 ;  /* 0x00000000121072ca */ /* 0x000fe400000e0000 */
[----:B------:R-:W-:Y:S01]  /*2e1f0*/  ISETP.NE.AND.EX P0, PT, RZ, UR19, PT, P0 ;  /* 0x00000013ff007c0c */ /* 0x000fe2000bf05300 */
[----:B------:R-:W4:Y:S01]  /*2e200*/  LDC.64 R10, c[0x0][0x620] ;  /* 0x00018800ff0a7b82 */ /* 0x000f220000000a00 */
[----:B------:R-:W-:-:S02]  /*2e210*/  R2UR UR17, R19 ;  /* 0x00000000131172ca */ /* 0x000fc400000e0000 */
[----:B0-----:R-:W-:-:S05]  /*2e220*/  I2FP.F32.U32 R6, R13 ;  /* 0x0000000d00067245 */ /* 0x001fca0000201000 */
[----:B------:R-:W-:-:S06]  /*2e230*/  FMUL R6, R6, UR6 ;  /* 0x0000000606067c20 */ /* 0x000fcc0008400000 */
[----:B------:R-:W0:Y:S01]  /*2e240*/  F2I.U32.TRUNC.NTZ R6, R6 ;  /* 0x0000000600067305 */ /* 0x000e22000020f000 */
[----:B--2---:R-:W-:Y:S05]  /*2e250*/  @!P0 BRA `(.L_x_37) ;  /* 0x0000000000308947 */ /* 0x004fea0003800000 */
        /* <DEDUP_REMOVED lines=12> */
.L_x_37:
[----:B------:R-:W-:Y:S01]  /*2e320*/  USHF.R.U64 UR9, UR16, UR23, UR17 ;  /* 0x0000001710097299 */ /* 0x000fe20008001211 */
[----:B------:R-:W2:Y:S01]  /*2e330*/  LDC.64 R24, c[0x0][0x640] ;  /* 0x00019000ff187b82 */ /* 0x000ea20000000a00 */
[----:B------:R-:W-:Y:S01]  /*2e340*/  USHF.R.U32.HI UR6, URZ, UR23, UR17 ;  /* 0x000000173f067299 */ /* 0x000fe20008011611 */
[----:B0-----:R-:W-:Y:S02]  /*2e350*/  IMAD.MOV R15, RZ, RZ, -R6 ;  /* 0x000000ffff0f7224 */ /* 0x001fe400078e0a06 */
[----:B------:R-:W-:Y:S01]  /*2e360*/  IMAD.MOV.U32 R6, RZ, RZ, R18 ;  /* 0x000000ffff067224 */ /* 0x000fe200078e0012 */
[----:B------:R-:W-:Y:S01]  /*2e370*/  IADD3 R9, P0, RZ, -UR9, RZ ;  /* 0x80000009ff097c10 */ /* 0x000fe2000ff1e0ff */
[----:B-1----:R-:W-:Y:S02]  /*2e380*/  IMAD R21, R14, R15, R13 ;  /* 0x0000000f0e157224 */ /* 0x002fe400078e020d */
[----:B-----5:R-:W0:Y:S02]  /*2e390*/  LDC R12, c[0x0][0x618] ;  /* 0x00018600ff0c7b82 */ /* 0x020e240000000800 */
[----:B------:R-:W-:Y:S01]  /*2e3a0*/  IMAD.X R7, RZ, RZ, ~UR6, P0 ;  /* 0x80000006ff077e24 */ /* 0x000fe200080e06ff */
[----:B------:R-:W-:-:S03]  /*2e3b0*/  ULDC UR6, c[0x0][0x154] ;  /* 0x0000550000067ab9 */ /* 0x000fc60000000800 */
[-C--:B----4-:R-:W-:Y:S02]  /*2e3c0*/  IMAD R8, R7, R10.reuse, RZ ;  /* 0x0000000a07087224 */ /* 0x090fe400078e02ff */
[----:B------:R-:W1:Y:S01]  /*2e3d0*/  LDC R16, c[0x0][0x608] ;  /* 0x00018200ff107b82 */ /* 0x000e620000000800 */
[----:B------:R-:W-:Y:S02]  /*2e3e0*/  IMAD.MOV.U32 R7, RZ, RZ, R19 ;  /* 0x000000ffff077224 */ /* 0x000fe400078e0013 */
[----:B------:R-:W-:-:S05]  /*2e3f0*/  IMAD.WIDE.U32 R6, R9, R10, R6 ;  /* 0x0000000a09067225 */ /* 0x000fca00078e0006 */
[----:B------:R-:W4:Y:S01]  /*2e400*/  LDC R20, c[0x0][0x658] ;  /* 0x00019600ff147b82 */ /* 0x000f220000000800 */
[----:B------:R-:W-:Y:S01]  /*2e410*/  IMAD R9, R9, R11, R8 ;  /* 0x0000000b09097224 */ /* 0x000fe200078e0208 */
[----:B------:R-:W-:Y:S01]  /*2e420*/  I2FP.F32.U32 R8, R17 ;  /* 0x0000001100087245 */ /* 0x000fe20000201000 */
[----:B------:R-:W-:Y:S01]  /*2e430*/  IMAD.MOV.U32 R11, RZ, RZ, 0x1 ;  /* 0x00000001ff0b7424 */ /* 0x000fe200078e00ff */
[----:B--2---:R-:W-:Y:S01]  /*2e440*/  ISETP.NE.U32.AND P0, PT, R24, RZ, PT ;  /* 0x000000ff1800720c */ /* 0x004fe20003f05070 */
[----:B------:R-:W-:Y:S02]  /*2e450*/  IMAD.IADD R7, R7, 0x1, R9 ;  /* 0x0000000107077824 */ /* 0x000fe400078e0209 */
[----:B------:R-:W-:Y:S01]  /*2e460*/  FMUL R8, R8, UR6 ;  /* 0x0000000608087c20 */ /* 0x000fe20008400000 */
[----:B------:R-:W2:Y:S01]  /*2e470*/  LDC R18, c[0x0][0x148] ;  /* 0x00005200ff127b82 */ /* 0x000ea20000000800 */
[----:B------:R-:W-:Y:S01]  /*2e480*/  ISETP.NE.AND.EX P0, PT, R25, RZ, PT, P0 ;  /* 0x000000ff1900720c */ /* 0x000fe20003f05300 */
[----:B------:R-:W-:Y:S01]  /*2e490*/  IMAD.MOV.U32 R9, RZ, RZ, -0x1 ;  /* 0xffffffffff097424 */ /* 0x000fe200078e00ff */
[-CC-:B0-----:R-:W-:Y:S01]  /*2e4a0*/  SHF.R.U64 R14, R6, R12.reuse, R7.reuse ;  /* 0x0000000c060e7219 */ /* 0x181fe20000001207 */
[----:B------:R0:W0:Y:S01]  /*2e4b0*/  F2I.U32.TRUNC.NTZ R15, R8 ;  /* 0x00000008000f7305 */ /* 0x000022000020f000 */
[----:B------:R-:W-:-:S03]  /*2e4c0*/  SHF.R.U32.HI R7, RZ, R12, R7 ;  /* 0x0000000cff077219 */ /* 0x000fc60000011607 */
[----:B------:R-:W0:Y:S01]  /*2e4d0*/  LDC R19, c[0x0][0x600] ;  /* 0x00018000ff137b82 */ /* 0x000e220000000800 */
[-CC-:B-1----:R-:W-:Y:S02]  /*2e4e0*/  SHF.R.U64 R12, R14, R16.reuse, R7.reuse ;  /* 0x000000100e0c7219 */ /* 0x182fe40000001207 */
[----:B------:R-:W-:-:S05]  /*2e4f0*/  SHF.R.U32.HI R7, RZ, R16, R7 ;  /* 0x00000010ff077219 */ /* 0x000fca0000011607 */
[----:B------:R-:W1:Y:S01]  /*2e500*/  LDC R22, c[0x0][0x648] ;  /* 0x00019200ff167b82 */ /* 0x000e620000000800 */
[-CC-:B----4-:R-:W-:Y:S02]  /*2e510*/  SHF.R.U64 R16, R12, R20.reuse, R7.reuse ;  /* 0x000000140c107219 */ /* 0x190fe40000001207 */
[-C--:B------:R-:W-:Y:S02]  /*2e520*/  SHF.L.U32 R9, R9, R20.reuse, RZ ;  /* 0x0000001409097219 */ /* 0x080fe400000006ff */
[-C--:B------:R-:W-:Y:S01]  /*2e530*/  SHF.R.U32.HI R7, RZ, R20.reuse, R7 ;  /* 0x00000014ff077219 */ /* 0x080fe20000011607 */
[----:B------:R-:W-:Y:S01]  /*2e540*/  IMAD.MOV.U32 R6, RZ, RZ, R16 ;  /* 0x000000ffff067224 */ /* 0x000fe200078e0010 */
[----:B------:R-:W-:Y:S01]  /*2e550*/  SHF.L.U32 R20, R11, R20, RZ ;  /* 0x000000140b147219 */ /* 0x000fe200000006ff */
[----:B------:R-:W4:Y:S01]  /*2e560*/  LDC R26, c[0x0][0x638] ;  /* 0x00018e00ff1a7b82 */ /* 0x000f220000000800 */
[----:B------:R-:W-:-:S07]  /*2e570*/  LOP3.LUT R23, RZ, R9, RZ, 0x33, !PT ;  /* 0x00000009ff177212 */ /* 0x000fce00078e33ff */
[----:B------:R-:W0:Y:S01]  /*2e580*/  LDC R27, c[0x0][0x610] ;  /* 0x00018400ff1b7b82 */ /* 0x000e220000000800 */
[----:B------:R-:W-:Y:S05]  /*2e590*/  @!P0 BRA `(.L_x_38) ;  /* 0x0000000000288947 */ /* 0x000fea0003800000 */
[----:B------:R-:W5:Y:S02]  /*2e5a0*/  LDC R11, c[0x0][0x64c] ;  /* 0x00019300ff0b7b82 */ /* 0x000f640000000800 */
[----:B-----5:R-:W-:-:S05]  /*2e5b0*/  IADD3 R11, P0, R16, R11, RZ ;  /* 0x0000000b100b7210 */ /* 0x020fca0007f1e0ff */
[----:B------:R-:W-:-:S04]  /*2e5c0*/  IMAD.X R13, RZ, RZ, R7, P0 ;  /* 0x000000ffff0d7224 */ /* 0x000fc800000e0607 */
[----:B------:R-:W-:-:S04]  /*2e5d0*/  IMAD.WIDE.U32 R6, R13, R24, RZ ;  /* 0x000000180d067225 */ /* 0x000fc800078e00ff */
[----:B0-----:R-:W-:-:S04]  /*2e5e0*/  IMAD.WIDE.U32 R8, P0, R11, R25, R6 ;  /* 0x000000190b087225 */ /* 0x001fc80007800006 */
[----:B------:R-:W-:-:S04]  /*2e5f0*/  IMAD.WIDE.U32 R6, R11, R24, RZ ;  /* 0x000000180b067225 */ /* 0x000fc800078e00ff */
[----:B------:R-:W-:Y:S01]  /*2e600*/  IMAD.X R11, RZ, RZ, RZ, P0 ;  /* 0x000000ffff0b7224 */ /* 0x000fe200000e06ff */
[----:B------:R-:W-:Y:S01]  /*2e610*/  IADD3 RZ, P0, R7, R8, RZ ;  /* 0x0000000807ff7210 */ /* 0x000fe20007f1e0ff */
[----:B------:R-:W-:-:S04]  /*2e620*/  IMAD.MOV.U32 R10, RZ, RZ, R9 ;  /* 0x000000ffff0a7224 */ /* 0x000fc800078e0009 */
[----:B------:R-:W-:-:S08]  /*2e630*/  IMAD.WIDE.U32.X R6, R13, R25, R10, P0 ;  /* 0x000000190d067225 */ /* 0x000fd000000e040a */
.L_x_38:
[----:B0-----:R-:W0:Y:S01]  /*2e640*/  LDC R8, c[0x0][0x65c] ;  /* 0x00019700ff087b82 */ /* 0x001e220000000800 */
[----:B-1----:R-:W-:Y:S01]  /*2e650*/  SHF.R.U64 R6, R6, R22, R7 ;  /* 0x0000001606067219 */ /* 0x002fe20000001207 */
[----:B------:R-:W-:Y:S01]  /*2e660*/  VIADD R11, R19, 0xffffffff ;  /* 0xffffffff130b7836 */ /* 0x000fe20000000000 */
[----:B------:R-:W-:Y:S01]  /*2e670*/  LOP3.LUT R9, R12, R23, RZ, 0xc0, !PT ;  /* 0x000000170c097212 */ /* 0x000fe200078ec0ff */
[----:B------:R-:W-:Y:S02]  /*2e680*/  IMAD.MOV R15, RZ, RZ, -R15 ;  /* 0x000000ffff0f7224 */ /* 0x000fe400078e0a0f */
[----:B------:R-:W-:Y:S01]  /*2e690*/  IMAD.MOV R7, RZ, RZ, -R6 ;  /* 0x000000ffff077224 */ /* 0x000fe200078e0a06 */
[----:B------:R-:W-:Y:S01]  /*2e6a0*/  LOP3.LUT R14, R14, R11, RZ, 0xc0, !PT ;  /* 0x0000000b0e0e7212 */ /* 0x000fe200078ec0ff */
[----:B------:R-:W-:Y:S02]  /*2e6b0*/  IMAD R6, R20, R6, R9 ;  /* 0x0000000614067224 */ /* 0x000fe400078e0209 */
[----:B----4-:R-:W-:-:S04]  /*2e6c0*/  IMAD R7, R7, R26, R16 ;  /* 0x0000001a07077224 */ /* 0x010fc800078e0210 */
[----:B------:R-:W-:Y:S01]  /*2e6d0*/  IMAD R9, R7, R19, R14 ;  /* 0x0000001307097224 */ /* 0x000fe200078e020e */
[----:B0-----:R-:W-:Y:S01]  /*2e6e0*/  ISETP.NE.AND P0, PT, R8, 0x1, PT ;  /* 0x000000010800780c */ /* 0x001fe20003f05270 */
[----:B------:R-:W-:-:S05]  /*2e6f0*/  IMAD.MOV.U32 R8, RZ, RZ, 0x1 ;  /* 0x00000001ff087424 */ /* 0x000fca00078e00ff */
[----:B------:R-:W-:-:S07]  /*2e700*/  PRMT R7, R8, 0x7610, R7 ;  /* 0x0000761008077816 */ /* 0x000fce0000000007 */
[----:B--2---:R-:W-:-:S04]  /*2e710*/  @P0 IMAD R21, R18, R15, R17 ;  /* 0x0000000f12150224 */ /* 0x004fc800078e0211 */
[----:B------:R-:W-:-:S05]  /*2e720*/  IMAD R6, R6, R27, R21 ;  /* 0x0000001b06067224 */ /* 0x000fca00078e0215 */
[----:B------:R-:W-:Y:S02]  /*2e730*/  SEL R8, R9, R6, !P0 ;  /* 0x0000000609087207 */ /* 0x000fe40004000000 */
[----:B------:R-:W-:-:S03]  /*2e740*/  SEL R28, R6, R9, !P0 ;  /* 0x00000009061c7207 */ /* 0x000fc60004000000 */
[----:B------:R1:W-:Y:S04]  /*2e750*/  STL [R1+0x570], R8 ;  /* 0x0005700801007387 */ /* 0x0003e80000100800 */
[----:B------:R1:W-:Y:S02]  /*2e760*/  STL [R1], R28 ;  /* 0x0000001c01007387 */ /* 0x0003e40000100800 */
.L_x_36:
[----:B0----5:R-:W-:Y:S01]  /*2e770*/  IMAD.MOV.U32 R6, RZ, RZ, R28 ;  /* 0x000000ffff067224 */ /* 0x021fe200078e001c */
[----:B------:R-:W-:Y:S01]  /*2e780*/  LOP3.LUT P0, RZ, R7, 0xff, RZ, 0xc0, !PT ;  /* 0x000000ff07ff7812 */ /* 0x000fe2000780c0ff */
[----:B------:R-:W-:-:S03]  /*2e790*/  UIMAD.WIDE.U32 UR6, UR5, -0x55555555, URZ ;  /* 0xaaaaaaab050678a5 */ /* 0x000fc6000f8e003f */
[----:B------:R0:W-:Y:S01]  /*2e7a0*/  STL [R1+0x56c], R6 ;  /* 0x00056c0601007387 */ /* 0x0001e20000100800 */
[----:B------:R-:W-:-:S04]  /*2e7b0*/  USHF.R.U32.HI UR6, URZ, 0x2, UR7 ;  /* 0x000000023f067899 */ /* 0x000fc80008011607 */
[----:B------:R-:W-:-:S04]  /*2e7c0*/  UIMAD UR5, UR6, -0x6, UR5 ;  /* 0xfffffffa060578a4 */ /* 0x000fc8000f8e0205 */
[----:B------:R-:W-:Y:S08]  /*2e7d0*/  @P0 BRA `(.L_x_39) ;  /* 0xfffffd2800400947 */ /* 0x000ff0000383ffff */
[----:B------:R-:W-:Y:S05]  /*2e7e0*/  EXIT ;  /* 0x000000000000794d */ /* 0x000fea0003800000 */
.L_x_3:
[----:B------:R-:W2:Y:S01]  /*2e7f0*/  LDL R17, [R1+0x578] ;  /* 0x0005780001117983 */ /* 0x000ea20000100800 */
[----:B------:R-:W-:-:S03]  /*2e800*/  ULDC.64 UR4, c[0x0][0x650] ;  /* 0x0001940000047ab9 */ /* 0x000fc60000000a00 */
[----:B------:R-:W3:Y:S01]  /*2e810*/  LDL R18, [R1+0x574] ;  /* 0x0005740001127983 */ /* 0x000ee20000100800 */
[----:B------:R-:W-:Y:S01]  /*2e820*/  PRMT R6, RZ, 0x7610, R6 ;  /* 0x00007610ff067816 */ /* 0x000fe20000000006 */
[----:B------:R-:W-:Y:S02]  /*2e830*/  IMAD.MOV.U32 R5, RZ, RZ, -0x1 ;  /* 0xffffffffff057424 */ /* 0x000fe400078e00ff */
[----:B------:R-:W-:Y:S02]  /*2e840*/  IMAD.MOV.U32 R4, RZ, RZ, -0x1 ;  /* 0xffffffffff047424 */ /* 0x000fe400078e00ff */
[----:B------:R-:W-:Y:S01]  /*2e850*/  IMAD.MOV.U32 R10, RZ, RZ, -0x1 ;  /* 0xffffffffff0a7424 */ /* 0x000fe200078e00ff */
[----:B--2---:R-:W-:-:S04]  /*2e860*/  ISETP.GE.U32.AND P0, PT, R17, UR4, PT ;  /* 0x0000000411007c0c */ /* 0x004fc8000bf06070 */
[----:B---3--:R-:W-:-:S13]  /*2e870*/  ISETP.GE.U32.AND.EX P0, PT, R18, UR5, PT, P0 ;  /* 0x0000000512007c0c */ /* 0x008fda000bf06100 */
[----:B------:R-:W-:Y:S05]  /*2e880*/  @P0 BRA `(.L_x_40) ;  /* 0x0000000400640947 */ /* 0x000fea0003800000 */
[----:B------:R-:W0:Y:S01]  /*2e890*/  LDC.64 R10, c[0x0][0x628] ;  /* 0x00018a00ff0a7b82 */ /* 0x000e220000000a00 */
[----:B------:R-:W-:Y:S02]  /*2e8a0*/  IMAD.MOV.U32 R8, RZ, RZ, R17 ;  /* 0x000000ffff087224 */ /* 0x000fe400078e0011 */
[----:B------:R-:W-:-:S05]  /*2e8b0*/  IMAD.MOV.U32 R9, RZ, RZ, R18 ;  /* 0x000000ffff097224 */ /* 0x000fca00078e0012 */
[----:B------:R-:W1:Y:S08]  /*2e8c0*/  LDC R12, c[0x0][0x630] ;  /* 0x00018c00ff0c7b82 */ /* 0x000e700000000800 */
[----:B------:R-:W2:Y:S01]  /*2e8d0*/  LDC.64 R14, c[0x0][0x620] ;  /* 0x00018800ff0e7b82 */ /* 0x000ea20000000a00 */
[----:B0-----:R-:W-:-:S04]  /*2e8e0*/  ISETP.NE.U32.AND P0, PT, R10, RZ, PT ;  /* 0x000000ff0a00720c */ /* 0x001fc80003f05070 */
[----:B------:R-:W-:-:S13]  /*2e8f0*/  ISETP.NE.AND.EX P0, PT, R11, RZ, PT, P0 ;  /* 0x000000ff0b00720c */ /* 0x000fda0003f05300 */
[----:B-12---:R-:W-:Y:S05]  /*2e900*/  @!P0 BRA `(.L_x_41) ;  /* 0x0000000000288947 */ /* 0x006fea0003800000 */
[----:B------:R-:W0:Y:S02]  /*2e910*/  LDC R4, c[0x0][0x634] ;  /* 0x00018d00ff047b82 */ /* 0x000e240000000800 */
[----:B0-----:R-:W-:-:S05]  /*2e920*/  IADD3 R9, P0, R17, R4, RZ ;  /* 0x0000000411097210 */ /* 0x001fca0007f1e0ff */
        /* <DEDUP_REMOVED lines=8> */
.L_x_41:
[--C-:B------:R-:W-:Y:S01]  /*2e9b0*/  SHF.R.U64 R10, R8, R12, R9.reuse ;  /* 0x0000000c080a7219 */ /* 0x100fe20000001209 */
[----:B------:R-:W-:Y:S01]  /*2e9c0*/  IMAD.MOV.U32 R5, RZ, RZ, R18 ;  /* 0x000000ffff057224 */ /* 0x000fe200078e0012 */
[----:B------:R-:W-:Y:S01]  /*2e9d0*/  I2FP.F32.U32 R6, R2 ;  /* 0x0000000200067245 */ /* 0x000fe20000201000 */
[----:B------:R-:W0:Y:S01]  /*2e9e0*/  LDC R16, c[0x0][0x618] ;  /* 0x00018600ff107b82 */ /* 0x000e220000000800 */
[----:B------:R-:W-:Y:S01]  /*2e9f0*/  SHF.R.U32.HI R3, RZ, R12, R9 ;  /* 0x0000000cff037219 */ /* 0x000fe20000011609 */
[----:B------:R-:W-:Y:S01]  /*2ea00*/  ULDC UR4, c[0x0][0x150] ;  /* 0x0000540000047ab9 */ /* 0x000fe20000000800 */
[----:B------:R-:W-:Y:S01]  /*2ea10*/  IADD3 R7, P0, RZ, -R10, RZ ;  /* 0x8000000aff077210 */ /* 0x000fe20007f1e0ff */
[----:B------:R-:W-:Y:S01]  /*2ea20*/  FMUL R9, R6, UR4 ;  /* 0x0000000406097c20 */ /* 0x000fe20008400000 */
[----:B------:R-:W-:Y:S01]  /*2ea30*/  IMAD.MOV.U32 R4, RZ, RZ, R17 ;  /* 0x000000ffff047224 */ /* 0x000fe200078e0011 */
[----:B------:R-:W-:Y:S02]  /*2ea40*/  ULDC UR4, c[0x0][0x154] ;  /* 0x0000550000047ab9 */ /* 0x000fe40000000800 */
[----:B------:R-:W1:Y:S01]  /*2ea50*/  LDC.64 R18, c[0x0][0x640] ;  /* 0x00019000ff127b82 */ /* 0x000e620000000a00 */
[----:B------:R-:W-:Y:S01]  /*2ea60*/  IMAD.X R3, RZ, RZ, ~R3, P0 ;  /* 0x000000ffff037224 */ /* 0x000fe200000e0e03 */
[----:B------:R-:W2:Y:S01]  /*2ea70*/  F2I.U32.TRUNC.NTZ R9, R9 ;  /* 0x0000000900097305 */ /* 0x000ea2000020f000 */
[----:B------:R-:W-:-:S04]  /*2ea80*/  IMAD.WIDE.U32 R4, R7, R14, R4 ;  /* 0x0000000e07047225 */ /* 0x000fc800078e0004 */
[----:B------:R-:W-:Y:S01]  /*2ea90*/  IMAD R6, R3, R14, RZ ;  /* 0x0000000e03067224 */ /* 0x000fe200078e02ff */
[----:B------:R-:W3:Y:S03]  /*2eaa0*/  LDC R11, c[0x0][0x144] ;  /* 0x00005100ff0b7b82 */ /* 0x000ee60000000800 */
[----:B------:R-:W-:Y:S02]  /*2eab0*/  IMAD R3, R7, R15, R6 ;  /* 0x0000000f07037224 */ /* 0x000fe400078e0206 */
[----:B------:R-:W-:Y:S02]  /*2eac0*/  IMAD.MOV.U32 R6, RZ, RZ, -0x1 ;  /* 0xffffffffff067424 */ /* 0x000fe400078e00ff */
[----:B------:R-:W-:Y:S01]  /*2ead0*/  IMAD.IADD R3, R5, 0x1, R3 ;  /* 0x0000000105037824 */ /* 0x000fe200078e0203 */
[----:B------:R-:W4:Y:S01]  /*2eae0*/  LDC R12, c[0x0][0x608] ;  /* 0x00018200ff0c7b82 */ /* 0x000f220000000800 */
[----:B------:R-:W-:-:S03]  /*2eaf0*/  I2FP.F32.U32 R5, R0 ;  /* 0x0000000000057245 */ /* 0x000fc60000201000 */
[-C--:B0-----:R-:W-:Y:S01]  /*2eb00*/  SHF.R.U64 R8, R4, R16.reuse, R3 ;  /* 0x0000001004087219 */ /* 0x081fe20000001203 */
[----:B--2---:R-:W-:Y:S01]  /*2eb10*/  IMAD.MOV R4, RZ, RZ, -R9 ;  /* 0x000000ffff047224 */ /* 0x004fe200078e0a09 */
[----:B------:R-:W-:Y:S01]  /*2eb20*/  SHF.R.U32.HI R3, RZ, R16, R3 ;  /* 0x00000010ff037219 */ /* 0x000fe20000011603 */
[----:B------:R-:W-:Y:S01]  /*2eb30*/  FMUL R5, R5, UR4 ;  /* 0x0000000405057c20 */ /* 0x000fe20008400000 */
[----:B------:R-:W0:Y:S01]  /*2eb40*/  LDC R7, c[0x0][0x658] ;  /* 0x00019600ff077b82 */ /* 0x000e220000000800 */
[----:B-1----:R-:W-:-:S04]  /*2eb50*/  ISETP.NE.U32.AND P0, PT, R18, RZ, PT ;  /* 0x000000ff1200720c */ /* 0x002fc80003f05070 */
[----:B------:R-:W-:-:S03]  /*2eb60*/  ISETP.NE.AND.EX P0, PT, R19, RZ, PT, P0 ;  /* 0x000000ff1300720c */ /* 0x000fc60003f05300 */
[----:B------:R-:W1:Y:S01]  /*2eb70*/  LDC R15, c[0x0][0x148] ;  /* 0x00005200ff0f7b82 */ /* 0x000e620000000800 */
[----:B---3--:R-:W-:Y:S02]  /*2eb80*/  IMAD R17, R11, R4, R2 ;  /* 0x000000040b117224 */ /* 0x008fe400078e0202 */
[----:B------:R-:W-:-:S05]  /*2eb90*/  IMAD.MOV.U32 R4, RZ, RZ, 0x1 ;  /* 0x00000001ff047424 */ /* 0x000fca00078e00ff */
[----:B------:R-:W2:Y:S01]  /*2eba0*/  LDC R14, c[0x0][0x600] ;  /* 0x00018000ff0e7b82 */ /* 0x000ea20000000800 */
[-CC-:B----4-:R-:W-:Y:S02]  /*2ebb0*/  SHF.R.U64 R11, R8, R12.reuse, R3.reuse ;  /* 0x0000000c080b7219 */ /* 0x190fe40000001203 */
[----:B------:R-:W-:Y:S02]  /*2ebc0*/  SHF.R.U32.HI R2, RZ, R12, R3 ;  /* 0x0000000cff027219 */ /* 0x000fe40000011603 */
[----:B------:R3:W4:Y:S03]  /*2ebd0*/  F2I.U32.TRUNC.NTZ R12, R5 ;  /* 0x00000005000c7305 */ /* 0x000726000020f000 */
[----:B------:R-:W1:Y:S01]  /*2ebe0*/  LDC R20, c[0x0][0x648] ;  /* 0x00019200ff147b82 */ /* 0x000e620000000800 */
[-C--:B0-----:R-:W-:Y:S02]  /*2ebf0*/  SHF.R.U64 R13, R11, R7.reuse, R2 ;  /* 0x000000070b0d7219 */ /* 0x081fe40000001202 */
[----:B------:R-:W-:-:S02]  /*2ec00*/  SHF.L.U32 R6, R6, R7, RZ ;  /* 0x0000000706067219 */ /* 0x000fc400000006ff */
[-C--:B------:R-:W-:Y:S01]  /*2ec10*/  SHF.R.U32.HI R3, RZ, R7.reuse, R2 ;  /* 0x00000007ff037219 */ /* 0x080fe20000011602 */
[----:B------:R-:W-:Y:S01]  /*2ec20*/  IMAD.MOV.U32 R2, RZ, RZ, R13 ;  /* 0x000000ffff027224 */ /* 0x000fe200078e000d */
[----:B------:R-:W-:Y:S01]  /*2ec30*/  SHF.L.U32 R16, R4, R7, RZ ;  /* 0x0000000704107219 */ /* 0x000fe200000006ff */
[----:B------:R-:W0:Y:S01]  /*2ec40*/  LDC R21, c[0x0][0x638] ;  /* 0x00018e00ff157b82 */ /* 0x000e220000000800 */
[----:B------:R-:W-:-:S07]  /*2ec50*/  LOP3.LUT R22, RZ, R6, RZ, 0x33, !PT ;  /* 0x00000006ff167212 */ /* 0x000fce00078e33ff */
[----:B------:R-:W0:Y:S01]  /*2ec60*/  LDC R23, c[0x0][0x610] ;  /* 0x00018400ff177b82 */ /* 0x000e220000000800 */
[----:B---34-:R-:W-:Y:S05]  /*2ec70*/  @!P0 BRA `(.L_x_42) ;  /* 0x0000000000288947 */ /* 0x018fea0003800000 */
[----:B------:R-:W3:Y:S02]  /*2ec80*/  LDC R2, c[0x0][0x64c] ;  /* 0x00019300ff027b82 */ /* 0x000ee40000000800 */
[----:B---3--:R-:W-:-:S05]  /*2ec90*/  IADD3 R7, P0, R13, R2, RZ ;  /* 0x000000020d077210 */ /* 0x008fca0007f1e0ff */
        /* <DEDUP_REMOVED lines=8> */
.L_x_42:
[----:B------:R-:W3:Y:S01]  /*2ed20*/  LDC R4, c[0x0][0x65c] ;  /* 0x00019700ff047b82 */ /* 0x000ee20000000800 */
[----:B-1----:R-:W-:Y:S01]  /*2ed30*/  SHF.R.U64 R3, R2, R20, R3 ;  /* 0x0000001402037219 */ /* 0x002fe20000001203 */
[----:B--2---:R-:W-:Y:S01]  /*2ed40*/  VIADD R5, R14, 0xffffffff ;  /* 0xffffffff0e057836 */ /* 0x004fe20000000000 */
[----:B------:R-:W-:Y:S01]  /*2ed50*/  LOP3.LUT R2, R11, R22, RZ, 0xc0, !PT ;  /* 0x000000160b027212 */ /* 0x000fe200078ec0ff */
[----:B------:R-:W-:Y:S02]  /*2ed60*/  IMAD.MOV R12, RZ, RZ, -R12 ;  /* 0x000000ffff0c7224 */ /* 0x000fe400078e0a0c */
[----:B------:R-:W-:Y:S02]  /*2ed70*/  IMAD.MOV.U32 R6, RZ, RZ, 0x1 ;  /* 0x00000001ff067424 */ /* 0x000fe400078e00ff */
[----:B------:R-:W-:Y:S01]  /*2ed80*/  IMAD R2, R16, R3, R2 ;  /* 0x0000000310027224 */ /* 0x000fe200078e0202 */
[----:B---3--:R-:W-:Y:S01]  /*2ed90*/  ISETP.NE.AND P0, PT, R4, 0x1, PT ;  /* 0x000000010400780c */ /* 0x008fe20003f05270 */
[----:B------:R-:W-:Y:S01]  /*2eda0*/  IMAD.MOV R4, RZ, RZ, -R3 ;  /* 0x000000ffff047224 */ /* 0x000fe200078e0a03 */
[----:B------:R-:W-:-:S11]  /*2edb0*/  LOP3.LUT R3, R8, R5, RZ, 0xc0, !PT ;  /* 0x0000000508037212 */ /* 0x000fd600078ec0ff */
[----:B------:R-:W-:Y:S02]  /*2edc0*/  @P0 IMAD R17, R15, R12, R0 ;  /* 0x0000000c0f110224 */ /* 0x000fe400078e0200 */
[----:B0-----:R-:W-:Y:S02]  /*2edd0*/  IMAD R0, R4, R21, R13 ;  /* 0x0000001504007224 */ /* 0x001fe400078e020d */
[----:B------:R-:W-:Y:S02]  /*2ede0*/  IMAD R5, R2, R23, R17 ;  /* 0x0000001702057224 */ /* 0x000fe400078e0211 */
[----:B------:R-:W-:-:S05]  /*2edf0*/  IMAD R0, R0, R14, R3 ;  /* 0x0000000e00007224 */ /* 0x000fca00078e0203 */
[----:B------:R-:W-:Y:S02]  /*2ee00*/  SEL R4, R0, R5, !P0 ;  /* 0x0000000500047207 */ /* 0x000fe40004000000 */
[----:B------:R-:W-:-:S07]  /*2ee10*/  SEL R5, R5, R0, !P0 ;  /* 0x0000000005057207 */ /* 0x000fce0004000000 */
.L_x_40:
[----:B------:R-:W-:-:S08]  /*2ee20*/  NOP ;  /* 0x0000000000007918 */ /* 0x000fd00000000000 */
[----:B------:R-:W0:-:S00]  /*2ee30*/  USETMAXREG.DEALLOC.CTAPOOL 0x18 ;  /* 0x00000018000079c8 */ /* 0x000e0000080e0500 */
[----:B------:R-:W-:-:S13]  /*2ee40*/  ISETP.NE.AND P0, PT, RZ, UR8, PT ;  /* 0x00000008ff007c0c */ /* 0x000fda000bf05270 */
[----:B------:R-:W-:Y:S05]  /*2ee50*/  @P0 EXIT ;  /* 0x000000000000094d */ /* 0x000fea0003800000 */
[----:B0-----:R-:W-:Y:S01]  /*2ee60*/  LOP3.LUT P0, RZ, R6, 0xff, RZ, 0xc0, !PT ;  /* 0x000000ff06ff7812 */ /* 0x001fe2000780c0ff */
[----:B------:R-:W-:Y:S02]  /*2ee70*/  IMAD.MOV.U32 R6, RZ, RZ, 0x1 ;  /* 0x00000001ff067424 */ /* 0x000fe400078e00ff */
[----:B------:R-:W-:-:S10]  /*2ee80*/  IMAD.MOV.U32 R7, RZ, RZ, RZ ;  /* 0x000000ffff077224 */ /* 0x000fd400078e00ff */
[----:B------:R-:W-:Y:S05]  /*2ee90*/  @!P0 BRA `(.L_x_43) ;  /* 0x0000000c00548947 */ /* 0x000fea0003800000 */
[----:B------:R-:W0:Y:S01]  /*2eea0*/  LDC R0, c[0x0][0x28c] ;  /* 0x0000a300ff007b82 */ /* 0x000e220000000800 */
[----:B------:R-:W1:Y:S01]  /*2eeb0*/  S2R R2, SR_TID.X ;  /* 0x0000000000027919 */ /* 0x000e620000002100 */
[----:B------:R-:W-:Y:S01]  /*2eec0*/  ULDC UR5, c[0x0][0x658] ;  /* 0x0001960000057ab9 */ /* 0x000fe20000000800 */
[----:B------:R-:W-:Y:S01]  /*2eed0*/  UMOV UR7, 0xffffffff ;  /* 0xffffffff00077882 */ /* 0x000fe20000000000 */
[----:B------:R-:W-:Y:S01]  /*2eee0*/  ULDC UR6, c[0x0][0xc] ;  /* 0x0000030000067ab9 */ /* 0x000fe20000000800 */
[----:B------:R-:W-:Y:S01]  /*2eef0*/  USHF.L.U32 UR8, UR7, UR5, URZ ;  /* 0x0000000507087299 */ /* 0x000fe2000800063f */
[----:B------:R-:W-:Y:S01]  /*2ef00*/  BSSY B0, `(.L_x_43) ;  /* 0x00000ce000007945 */ /* 0x000fe20003800000 */
[----:B------:R-:W-:Y:S01]  /*2ef10*/  UMOV UR9, 0x1 ;  /* 0x0000000100097882 */ /* 0x000fe20000000000 */
[----:B------:R-:W-:Y:S01]  /*2ef20*/  ULDC UR7, c[0x0][0x10] ;  /* 0x0000040000077ab9 */ /* 0x000fe20000000800 */
[----:B------:R-:W-:Y:S01]  /*2ef30*/  USHF.L.U32 UR19, UR9, UR5, URZ ;  /* 0x0000000509137299 */ /* 0x000fe2000800063f */
[----:B------:R-:W-:Y:S01]  /*2ef40*/  IMAD.MOV.U32 R9, RZ, RZ, 0x1 ;  /* 0x00000001ff097424 */ /* 0x000fe200078e00ff */
[----:B------:R-:W-:Y:S01]  /*2ef50*/  UIMAD.WIDE.U32 UR6, UR6, UR7, URZ ;  /* 0x00000007060672a5 */ /* 0x000fe2000f8e003f */
[----:B------:R-:W-:Y:S01]  /*2ef60*/  IMAD.MOV.U32 R6, RZ, RZ, 0x1 ;  /* 0x00000001ff067424 */ /* 0x000fe200078e00ff */
[----:B------:R-:W-:Y:S01]  /*2ef70*/  ULDC UR5, c[0x0][0x14] ;  /* 0x0000050000057ab9 */ /* 0x000fe20000000800 */
[----:B------:R-:W-:Y:S01]  /*2ef80*/  IMAD.MOV.U32 R7, RZ, RZ, RZ ;  /* 0x000000ffff077224 */ /* 0x000fe200078e00ff */
[----:B------:R-:W-:-:S02]  /*2ef90*/  UIMAD.WIDE.U32 UR22, UR6, UR5, URZ ;  /* 0x00000005061672a5 */ /* 0x000fc4000f8e003f */
[----:B------:R-:W-:Y:S01]  /*2efa0*/  UIMAD UR16, UR7, UR5, URZ ;  /* 0x00000005071072a4 */ /* 0x000fe2000f8e023f */
[----:B------:R-:W-:Y:S01]  /*2efb0*/  ULDC UR4, c[0x0][0x600] ;  /* 0x0001800000047ab9 */ /* 0x000fe20000000800 */
[----:B------:R-:W-:Y:S02]  /*2efc0*/  ULOP3.LUT UR21, UR13, 0x2, URZ, 0xfc, !UPT ;  /* 0x000000020d157892 */ /* 0x000fe4000f8efc3f */
[----:B------:R-:W-:Y:S01]  /*2efd0*/  UIADD3 UR4, UR4, -0x1, URZ ;  /* 0xffffffff04047890 */ /* 0x000fe2000fffe03f */
[----:B0-----:R-:W-:Y:S01]  /*2efe0*/  VIADD R0, R0, 0x3f ;  /* 0x0000003f00007836 */ /* 0x001fe20000000000 */
[----:B------:R-:W-:Y:S02]  /*2eff0*/  ULOP3.LUT UR18, URZ, UR8, URZ, 0x33, !UPT ;  /* 0x000000083f127292 */ /* 0x000fe4000f8e333f */
[----:B------:R-:W-:Y:S02]  /*2f000*/  UIADD3 UR16, UR23, UR16, URZ ;  /* 0x0000001017107290 */ /* 0x000fe4000fffe03f */
[----:B------:R-:W-:Y:S01]  /*2f010*/  SHF.R.S32.HI R3, RZ, 0x1f, R0 ;  /* 0x0000001fff037819 */ /* 0x000fe20000011400 */
[----:B------:R-:W-:-:S03]  /*2f020*/  ULDC.64 UR24, c[0x0][0x198] ;  /* 0x0000660000187ab9 */ /* 0x000fc60000000a00 */
[----:B------:R-:W-:Y:S02]  /*2f030*/  LEA.HI R0, R3, R0, RZ, 0x6 ;  /* 0x0000000003007211 */ /* 0x000fe400078f30ff */
[C---:B-1----:R-:W-:Y:S02]  /*2f040*/  LOP3.LUT P2, RZ, R2.reuse, 0x7f, RZ, 0xc0, !PT ;  /* 0x0000007f02ff7812 */ /* 0x042fe4000784c0ff */
[----:B------:R-:W-:Y:S02]  /*2f050*/  SHF.R.S32.HI R0, RZ, 0x6, R0 ;  /* 0x00000006ff007819 */ /* 0x000fe40000011400 */
[----:B------:R-:W-:-:S03]  /*2f060*/  LOP3.LUT P0, RZ, R2, 0x1f, RZ, 0xc0, !PT ;  /* 0x0000001f02ff7812 */ /* 0x000fc6000780c0ff */
[----:B------:R-:W-:Y:S01]  /*2f070*/  VIADD R14, R0, 0x1 ;  /* 0x00000001000e7836 */ /* 0x000fe20000000000 */
[----:B------:R-:W-:-:S13]  /*2f080*/  PLOP3.LUT P0, PT, P0, P2, PT, 0x8a, 0x0 ;  /* 0x000000000000781c */ /* 0x000fda0000705172 */
.L_x_55:
[----:B------:R-:W-:-:S03]  /*2f090*/  UMOV UR5, 0xffffffff ;  /* 0xffffffff00057882 */ /* 0x000fc60000000000 */
[----:B------:R-:W-:Y:S05]  /*2f0a0*/  BRA.DIV UR5, `(.L_x_44) ;  /* 0x0000001205147947 */ /* 0x000fea000b800000 */
[----:B------:R-:W-:-:S13]  /*2f0b0*/  ELECT P1, URZ, PT ;  /* 0x00000000003f782f */ /* 0x000fda0003820000 */
.L_x_68:
[----:B------:R-:W0:Y:S01]  /*2f0c0*/  LDC R2, c[0x0][0x28c] ;  /* 0x0000a300ff027b82 */ /* 0x000e220000000800 */
[----:B------:R-:W-:Y:S01]  /*2f0d0*/  BSSY B1, `(.L_x_45) ;  /* 0x0000038000017945 */ /* 0x000fe20003800000 */
[----:B0-----:R-:W-:-:S13]  /*2f0e0*/  ISETP.LT.OR P1, PT, R2, 0x1, !P1 ;  /* 0x000000010200780c */ /* 0x001fda0004f21670 */
[----:B------:R-:W-:Y:S05]  /*2f0f0*/  @P1 BRA `(.L_x_46) ;  /* 0x0000000000d41947 */ /* 0x000fea0003800000 */
[----:B------:R-:W-:Y:S02]  /*2f100*/  IMAD R4, R4, 0xc0, RZ ;  /* 0x000000c004047824 */ /* 0x000fe400078e02ff */
[----:B------:R-:W-:Y:S02]  /*2f110*/  IMAD R5, R5, 0x180, RZ ;  /* 0x0000018005057824 */ /* 0x000fe400078e02ff */
[----:B------:R-:W-:Y:S02]  /*2f120*/  IMAD.MOV.U32 R13, RZ, RZ, RZ ;  /* 0x000000ffff0d7224 */ /* 0x000fe400078e00ff */
[----:B------:R-:W-:Y:S02]  /*2f130*/  IMAD.MOV.U32 R2, RZ, RZ, R14 ;  /* 0x000000ffff027224 */ /* 0x000fe400078e000e */
[----:B------:R-:W-:Y:S02]  /*2f140*/  IMAD.MOV.U32 R3, RZ, RZ, R6 ;  /* 0x000000ffff037224 */ /* 0x000fe400078e0006 */
[----:B------:R-:W-:-:S07]  /*2f150*/  IMAD.MOV.U32 R8, RZ, RZ, R7 ;  /* 0x000000ffff087224 */ /* 0x000fce00078e0007 */
.L_x_50:
[----:B------:R-:W0:Y:S01]  /*2f160*/  S2R R12, SR_CgaCtaId ;  /* 0x00000000000c7919 */ /* 0x000e220000008800 */
[----:B------:R-:W-:-:S04]  /*2f170*/  MOV R11, 0x400 ;  /* 0x00000400000b7802 */ /* 0x000fc80000000f00 */
[----:B0-----:R-:W-:Y:S02]  /*2f180*/  LEA R15, R12, R11, 0x18 ;  /* 0x0000000b0c0f7211 */ /* 0x001fe400078ec0ff */
[----:B------:R-:W-:Y:S01]  /*2f190*/  SHF.L.U32 R11, R3, 0x1f, RZ ;  /* 0x0000001f030b7819 */ /* 0x000fe200000006ff */
[----:B------:R-:W0:Y:S02]  /*2f1a0*/  @!P2 LDC R12, c[0x0][0x500] ;  /* 0x00014000ff0cab82 */ /* 0x000e240000000800 */
[----:B------:R-:W-:-:S04]  /*2f1b0*/  IMAD R16, R8, 0x8, R15 ;  /* 0x0000000808107824 */ /* 0x000fc800078e020f */
[----:B------:R-:W1:Y:S02]  /*2f1c0*/  SYNCS.PHASECHK.TRANS64.TRYWAIT P1, [R16+URZ+0x30], R11 ;  /* 0x0000300b100075a7 */ /* 0x000e64000802017f */
[----:B-1----:R-:W-:Y:S05]  /*2f1d0*/  @!P1 BRA `(.L_x_47) ;  /* 0x0000000c00e89947 */ /* 0x002fea0003800000 */
.L_x_69:
[----:B------:R-:W-:Y:S01]  /*2f1e0*/  UPRMT UR5, UR21, 0x9910, URZ ;  /* 0x0000991015057896 */ /* 0x000fe2000800003f */
[----:B0-----:R0:W-:Y:S03]  /*2f1f0*/  @!P2 SYNCS.ARRIVE.TRANS64 RZ, [R16+URZ], R12 ;  /* 0x0000000c10ffa9a7 */ /* 0x0011e6000800003f */
[----:B------:R-:W-:-:S06]  /*2f200*/  UISETP.NE.AND UP0, UPT, UR5, 0x2, UPT ;  /* 0x000000020500788c */ /* 0x000fcc000bf05270 */
[----:B------:R-:W-:-:S13]  /*2f210*/  PLOP3.LUT P1, PT, PT, PT, UP0, 0x80, 0x0 ;  /* 0x000000000000781c */ /* 0x000fda0003f2f008 */
[----:B0-----:R-:W-:Y:S05]  /*2f220*/  @P1 BRA `(.L_x_48) ;  /* 0x0000000000041947 */ /* 0x001fea0003800000 */
[----:B------:R-:W-:Y:S01]  /*2f230*/  BPT.TRAP 0x1 ;  /* 0x000000040000795c */ /* 0x000fe20000300000 */
.L_x_48:
[----:B------:R-:W-:Y:S05]  /*2f240*/  @P0 BRA `(.L_x_49) ;  /* 0x0000000000040947 */ /* 0x000fea0003800000 */
[----:B------:R-:W-:Y:S01]  /*2f250*/  BPT.TRAP 0x1 ;  /* 0x000000040000795c */ /* 0x000fe20000300000 */
.L_x_49:
[--C-:B-1----:R-:W-:Y:S01]  /*2f260*/  IMAD R11, R8, 0x6000, R15.reuse ;  /* 0x00006000080b7824 */ /* 0x102fe200078e020f */
[----:B------:R-:W-:Y:S01]  /*2f270*/  R2UR UR9, R16 ;  /* 0x00000000100972ca */ /* 0x000fe200000e0000 */
[----:B------:R-:W-:Y:S01]  /*2f280*/  IMAD R15, R8, 0x3000, R15 ;  /* 0x00003000080f7824 */ /* 0x000fe200078e020f */
[----:B------:R-:W-:Y:S01]  /*2f290*/  UIADD3 UR6, UP0, UR24, 0xf0, URZ ;  /* 0x000000f018067890 */ /* 0x000fe2000ff1e03f */
[----:B------:R-:W-:Y:S01]  /*2f2a0*/  VIADD R2, R2, 0xffffffff ;  /* 0xffffffff02027836 */ /* 0x000fe20000000000 */
[----:B------:R-:W-:Y:S01]  /*2f2b0*/  R2UR UR5, R11 ;  /* 0x000000000b0572ca */ /* 0x000fe200000e0000 */
[----:B------:R-:W-:Y:S01]  /*2f2c0*/  UIADD3 UR26, UP1, UR24, 0x1f0, URZ ;  /* 0x000001f0181a7890 */ /* 0x000fe2000ff3e03f */
[----:B------:R-:W-:Y:S01]  /*2f2d0*/  R2UR UR8, R15 ;  /* 0x000000000f0872ca */ /* 0x000fe200000e0000 */
[----:B------:R-:W-:Y:S01]  /*2f2e0*/  UIADD3.X UR7, URZ, UR25, URZ, UP0, !UPT ;  /* 0x000000193f077290 */ /* 0x000fe200087fe43f */
[----:B------:R-:W-:Y:S01]  /*2f2f0*/  R2UR UR11, R5 ;  /* 0x00000000050b72ca */ /* 0x000fe200000e0000 */
[----:B------:R-:W-:Y:S01]  /*2f300*/  VIADD R8, R8, 0x1 ;  /* 0x0000000108087836 */ /* 0x000fe20000000000 */
[C---:B------:R-:W-:Y:S01]  /*2f310*/  R2UR UR10, R13.reuse ;  /* 0x000000000d0a72ca */ /* 0x040fe200000e0000 */
[----:B------:R-:W-:Y:S01]  /*2f320*/  UIADD3.X UR27, URZ, UR25, URZ, UP1, !UPT ;  /* 0x000000193f1b7290 */ /* 0x000fe20008ffe43f */
[----:B------:R-:W-:Y:S01]  /*2f330*/  R2UR UR12, R10 ;  /* 0x000000000a0c72ca */ /* 0x000fe200000e0000 */
[----:B------:R-:W-:Y:S01]  /*2f340*/  UMOV UR14, 0x0 ;  /* 0x00000000000e7882 */ /* 0x000fe20000000000 */
[----:B------:R-:W-:Y:S01]  /*2f350*/  R2UR UR20, R4 ;  /* 0x00000000041472ca */ /* 0x000fe200000e0000 */
[----:B------:R-:W-:Y:S01]  /*2f360*/  UMOV UR15, 0x10000000 ;  /* 0x10000000000f7882 */ /* 0x000fe20000000000 */
[----:B------:R-:W-:Y:S01]  /*2f370*/  ISETP.GT.AND P3, PT, R2, 0x1, PT ;  /* 0x000000010200780c */ /* 0x000fe20003f64270 */
[----:B------:R-:W-:Y:S01]  /*2f380*/  UIADD3 UR5, UR5, 0x180, URZ ;  /* 0x0000018005057890 */ /* 0x000fe2000fffe03f */
[----:B------:R-:W-:Y:S01]  /*2f390*/  ISETP.NE.AND P1, PT, R8, 0x6, PT ;  /* 0x000000060800780c */ /* 0x000fe20003f25270 */
[----:B------:R-:W-:Y:S01]  /*2f3a0*/  UIADD3 UR17, UR8, 0x24180, URZ ;  /* 0x0002418008117890 */ /* 0x000fe2000fffe03f */
[----:B------:R-:W-:-:S02]  /*2f3b0*/  VIADD R13, R13, 0x40 ;  /* 0x000000400d0d7836 */ /* 0x000fc40000000000 */
[----:B------:R-:W-:Y:S02]  /*2f3c0*/  SEL R12, RZ, 0x1, P1 ;  /* 0x00000001ff0c7807 */ /* 0x000fe40000800000 */
[----:B------:R-:W-:Y:S01]  /*2f3d0*/  UMOV UR8, UR5 ;  /* 0x0000000500087c82 */ /* 0x000fe20008000000 */
[----:B------:R-:W-:Y:S01]  /*2f3e0*/  SEL R8, R8, RZ, P1 ;  /* 0x000000ff08087207 */ /* 0x000fe20000800000 */
[----:B------:R0:W-:Y:S01]  /*2f3f0*/  UTMALDG.3D [UR8], [UR6], desc[UR14] ;  /* 0x00000e08060075b4 */ /* 0x0001e20008011000 */
[----:B------:R-:W-:Y:S01]  /*2f400*/  LOP3.LUT R3, R3, R12, RZ, 0x3c, !PT ;  /* 0x0000000c03037212 */ /* 0x000fe200078e3cff */
[----:B0-----:R-:W-:Y:S01]  /*2f410*/  UMOV UR8, UR17 ;  /* 0x0000001100087c82 */ /* 0x001fe20008000000 */
[----:B------:R-:W-:Y:S02]  /*2f420*/  UMOV UR11, UR20 ;  /* 0x00000014000b7c82 */ /* 0x000fe40008000000 */
[----:B------:R0:W-:Y:S02]  /*2f430*/  UTMALDG.3D [UR8], [UR26], desc[UR14] ;  /* 0x00000e081a0075b4 */ /* 0x0001e40008011000 */
[----:B0-----:R-:W-:Y:S05]  /*2f440*/  @P3 BRA `(.L_x_50) ;  /* 0xfffffffc00443947 */ /* 0x001fea000383ffff */
.L_x_46:
[----:B------:R-:W-:Y:S05]  /*2f450*/  BSYNC B1 ;  /* 0x0000000000017941 */ /* 0x000fea0003800000 */
.L_x_45:
[----:B------:R-:W2:Y:S01]  /*2f460*/  LDL.LU R16, [R1+0x574] ;  /* 0x0005740001107983 */ /* 0x000ea20000300800 */
[----:B------:R-:W-:Y:S01]  /*2f470*/  LOP3.LUT P1, RZ, R9, 0xff, RZ, 0xc0, !PT ;  /* 0x000000ff09ff7812 */ /* 0x000fe2000782c0ff */
[C---:B------:R-:W-:Y:S01]  /*2f480*/  IMAD.IADD R4, R0.reuse, 0x1, R7 ;  /* 0x0000000100047824 */ /* 0x040fe200078e0207 */
[----:B------:R-:W-:Y:S01]  /*2f490*/  ULDC.64 UR6, c[0x0][0x650] ;  /* 0x0001940000067ab9 */ /* 0x000fe20000000a00 */
[----:B------:R-:W3:Y:S01]  /*2f4a0*/  LDL.LU R15, [R1+0x578] ;  /* 0x00057800010f7983 */ /* 0x000ee20000300800 */
[----:B------:R-:W-:Y:S01]  /*2f4b0*/  ISETP.GE.U32.AND P3, PT, R0, 0x6, PT ;  /* 0x000000060000780c */ /* 0x000fe20003f66070 */
[----:B------:R-:W-:Y:S01]  /*2f4c0*/  BSSY B1, `(.L_x_51) ;  /* 0x000006f000017945 */ /* 0x000fe20003800000 */
[----:B------:R-:W-:Y:S01]  /*2f4d0*/  IMAD.MOV.U32 R10, RZ, RZ, -0x1 ;  /* 0xffffffffff0a7424 */ /* 0x000fe200078e00ff */
[----:B------:R-:W-:-:S06]  /*2f4e0*/  PRMT R9, RZ, 0x7610, R9 ;  /* 0x00007610ff097816 */ /* 0x000fcc0000000009 */
[----:B------:R-:W0:Y:S01]  /*2f4f0*/  @P1 S2R R3, SR_CgaCtaId ;  /* 0x0000000000031919 */ /* 0x000e220000008800 */
[----:B------:R-:W-:-:S04]  /*2f500*/  @P1 MOV R2, 0x400 ;  /* 0x0000040000021802 */ /* 0x000fc80000000f00 */
[----:B0-----:R-:W-:-:S04]  /*2f510*/  @P1 LEA R2, R3, R2, 0x18 ;  /* 0x0000000203021211 */ /* 0x001fc800078ec0ff */
[----:B------:R0:W-:Y:S01]  /*2f520*/  @P1 SYNCS.ARRIVE.TRANS64.A1T0 RZ, [R2+URZ+0x78], RZ ;  /* 0x000078ff02ff19a7 */ /* 0x0001e2000810003f */
[----:B------:R-:W-:-:S04]  /*2f530*/  ISETP.GT.U32.AND P1, PT, R4, 0x5, PT ;  /* 0x000000050400780c */ /* 0x000fc80003f24070 */
[----:B------:R-:W-:Y:S01]  /*2f540*/  ISETP.LT.U32.AND P1, PT, R0, 0x6, P1 ;  /* 0x000000060000780c */ /* 0x000fe20000f21070 */
[----:B0-----:R-:W-:-:S05]  /*2f550*/  IMAD.WIDE.U32 R2, R4, -0x55555555, RZ ;  /* 0xaaaaaaab04027825 */ /* 0x001fca00078e00ff */
[----:B------:R-:W-:Y:S02]  /*2f560*/  SHF.R.U32.HI R5, RZ, 0x2, R3 ;  /* 0x00000002ff057819 */ /* 0x000fe40000011603 */
[----:B------:R-:W-:Y:S02]  /*2f570*/  SEL R3, RZ, 0x1, !P1 ;  /* 0x00000001ff037807 */ /* 0x000fe40004800000 */
[----:B------:R-:W-:Y:S01]  /*2f580*/  PRMT R2, RZ, 0x7610, R2 ;  /* 0x00007610ff027816 */ /* 0x000fe20000000002 */
[----:B------:R-:W-:Y:S01]  /*2f590*/  IMAD R7, R5, -0x6, R4 ;  /* 0xfffffffa05077824 */ /* 0x000fe200078e0204 */
[----:B------:R-:W-:Y:S01]  /*2f5a0*/  LOP3.LUT R6, R6, R3, RZ, 0x3c, !PT ;  /* 0x0000000306067212 */ /* 0x000fe200078e3cff */
[----:B------:R-:W-:-:S03]  /*2f5b0*/  IMAD.MOV.U32 R4, RZ, RZ, -0x1 ;  /* 0xffffffffff047424 */ /* 0x000fc600078e00ff */
[----:B------:R-:W-:Y:S01]  /*2f5c0*/  @P3 LOP3.LUT R6, R6, 0x1, R5, 0x78, !PT ;  /* 0x0000000106063812 */ /* 0x000fe200078e7805 */
[----:B------:R-:W-:Y:S01]  /*2f5d0*/  IMAD.MOV.U32 R5, RZ, RZ, -0x1 ;  /* 0xffffffffff057424 */ /* 0x000fe200078e00ff */
[----:B---3--:R-:W-:-:S04]  /*2f5e0*/  IADD3 R15, P1, R15, UR22, RZ ;  /* 0x000000160f0f7c10 */ /* 0x008fc8000ff3e0ff */
[----:B--2---:R-:W-:Y:S01]  /*2f5f0*/  IADD3.X R16, R16, UR16, RZ, P1, !PT ;  /* 0x0000001010107c10 */ /* 0x004fe20008ffe4ff */
[----:B------:R0:W-:Y:S01]  /*2f600*/  STL [R1+0x578], R15 ;  /* 0x0005780f01007387 */ /* 0x0001e20000100800 */
[----:B------:R-:W-:-:S03]  /*2f610*/  ISETP.GE.U32.AND P1, PT, R15, UR6, PT ;  /* 0x000000060f007c0c */ /* 0x000fc6000bf26070 */
[----:B------:R0:W-:Y:S01]  /*2f620*/  STL [R1+0x574], R16 ;  /* 0x0005741001007387 */ /* 0x0001e20000100800 */
[----:B------:R-:W-:-:S13]  /*2f630*/  ISETP.GE.U32.AND.EX P1, PT, R16, UR7, PT, P1 ;  /* 0x0000000710007c0c */ /* 0x000fda000bf26110 */
[----:B0-----:R-:W-:Y:S05]  /*2f640*/  @P1 BRA `(.L_x_52) ;  /* 0x0000000400581947 */ /* 0x001fea0003800000 */
[----:B------:R-:W0:Y:S01]  /*2f650*/  S2R R8, SR_CTAID.X ;  /* 0x0000000000087919 */ /* 0x000e220000002500 */
[----:B------:R-:W1:Y:S01]  /*2f660*/  LDC R11, c[0x0][0x65c] ;  /* 0x00019700ff0b7b82 */ /* 0x000e620000000800 */
[----:B------:R-:W-:Y:S01]  /*2f670*/  ULDC UR5, c[0x0][0x150] ;  /* 0x0000540000057ab9 */ /* 0x000fe20000000800 */
[----:B------:R-:W-:Y:S01]  /*2f680*/  ULDC.64 UR6, c[0x0][0x628] ;  /* 0x00018a0000067ab9 */ /* 0x000fe20000000a00 */
[----:B------:R-:W2:Y:S01]  /*2f690*/  S2R R5, SR_CTAID.Y ;  /* 0x0000000000057919 */ /* 0x000ea20000002600 */
[----:B------:R-:W-:Y:S01]  /*2f6a0*/  ISETP.NE.U32.AND P1, PT, RZ, UR6, PT ;  /* 0x00000006ff007c0c */ /* 0x000fe2000bf25070 */
[----:B------:R-:W-:-:S03]  /*2f6b0*/  ULDC UR8, c[0x0][0x630] ;  /* 0x00018c0000087ab9 */ /* 0x000fc60000000800 */
[----:B------:R-:W3:Y:S01]  /*2f6c0*/  LDC R3, c[0x0][0x144] ;  /* 0x00005100ff037b82 */ /* 0x000ee20000000800 */
[----:B------:R-:W-:-:S07]  /*2f6d0*/  ISETP.NE.AND.EX P1, PT, RZ, UR7, PT, P1 ;  /* 0x00000007ff007c0c */ /* 0x000fce000bf25310 */
[----:B------:R-:W4:Y:S01]  /*2f6e0*/  LDC R12, c[0x0][0x148] ;  /* 0x00005200ff0c7b82 */ /* 0x000f220000000800 */
[----:B-1----:R-:W-:Y:S02]  /*2f6f0*/  ISETP.NE.AND P4, PT, R11, 0x1, PT ;  /* 0x000000010b00780c */ /* 0x002fe40003f85270 */
[----:B0-----:R-:W-:Y:S02]  /*2f700*/  I2FP.F32.U32 R2, R8 ;  /* 0x0000000800027245 */ /* 0x001fe40000201000 */
[----:B--2---:R-:W-:-:S03]  /*2f710*/  I2FP.F32.U32 R4, R5 ;  /* 0x0000000500047245 */ /* 0x004fc60000201000 */
[----:B------:R-:W-:Y:S01]  /*2f720*/  FMUL R2, R2, UR5 ;  /* 0x0000000502027c20 */ /* 0x000fe20008400000 */
[----:B------:R-:W-:Y:S02]  /*2f730*/  ULDC UR5, c[0x0][0x154] ;  /* 0x0000550000057ab9 */ /* 0x000fe40000000800 */
[----:B------:R-:W-:-:S03]  /*2f740*/  FMUL R10, R4, UR5 ;  /* 0x00000005040a7c20 */ /* 0x000fc60008400000 */
[----:B------:R-:W0:Y:S08]  /*2f750*/  F2I.U32.TRUNC.NTZ R2, R2 ;  /* 0x0000000200027305 */ /* 0x000e30000020f000 */
[----:B------:R-:W1:Y:S01]  /*2f760*/  F2I.U32.TRUNC.NTZ R10, R10 ;  /* 0x0000000a000a7305 */ /* 0x000e62000020f000 */
[----:B0-----:R-:W-:Y:S02]  /*2f770*/  IMAD.MOV R4, RZ, RZ, -R2 ;  /* 0x000000ffff047224 */ /* 0x001fe400078e0a02 */
[----:B------:R-:W-:-:S02]  /*2f780*/  IMAD.MOV.U32 R2, RZ, RZ, R15 ;  /* 0x000000ffff027224 */ /* 0x000fc400078e000f */
[----:B---3--:R-:W-:Y:S02]  /*2f790*/  IMAD R8, R3, R4, R8 ;  /* 0x0000000403087224 */ /* 0x008fe400078e0208 */
[----:B-1----:R-:W-:-:S04]  /*2f7a0*/  IMAD.MOV R3, RZ, RZ, -R10 ;  /* 0x000000ffff037224 */ /* 0x002fc800078e0a0a */
[----:B----4-:R-:W-:Y:S02]  /*2f7b0*/  @P4 IMAD R8, R12, R3, R5 ;  /* 0x000000030c084224 */ /* 0x010fe400078e0205 */
[----:B------:R-:W-:Y:S01]  /*2f7c0*/  IMAD.MOV.U32 R3, RZ, RZ, R16 ;  /* 0x000000ffff037224 */ /* 0x000fe200078e0010 */
[----:B------:R-:W-:Y:S06]  /*2f7d0*/  @!P1 BRA `(.L_x_53) ;  /* 0x0000000000289947 */ /* 0x000fec0003800000 */
[----:B------:R-:W-:Y:S02]  /*2f7e0*/  ULDC UR5, c[0x0][0x634] ;  /* 0x00018d0000057ab9 */ /* 0x000fe40000000800 */
[----:B------:R-:W-:-:S05]  /*2f7f0*/  IADD3 R3, P1, R15, UR5, RZ ;  /* 0x000000050f037c10 */ /* 0x000fca000ff3e0ff */
[----:B------:R-:W-:-:S04]  /*2f800*/  IMAD.X R11, RZ, RZ, R16, P1 ;  /* 0x000000ffff0b7224 */ /* 0x000fc800008e0610 */
[----:B------:R-:W-:-:S04]  /*2f810*/  IMAD.WIDE.U32 R4, R11, UR6, RZ ;  /* 0x000000060b047c25 */ /* 0x000fc8000f8e00ff */
[----:B------:R-:W-:-:S04]  /*2f820*/  IMAD.WIDE.U32 R4, P1, R3, UR7, R4 ;  /* 0x0000000703047c25 */ /* 0x000fc8000f820004 */
[----:B------:R-:W-:-:S04]  /*2f830*/  IMAD.WIDE.U32 R2, R3, UR6, RZ ;  /* 0x0000000603027c25 */ /* 0x000fc8000f8e00ff */
[----:B------:R-:W-:Y:S01]  /*2f840*/  IMAD.MOV.U32 R2, RZ, RZ, R5 ;  /* 0x000000ffff027224 */ /* 0x000fe200078e0005 */
[----:B------:R-:W-:Y:S01]  /*2f850*/  IADD3 RZ, P3, R3, R4, RZ ;  /* 0x0000000403ff7210 */ /* 0x000fe20007f7e0ff */
[----:B------:R-:W-:-:S04]  /*2f860*/  IMAD.X R3, RZ, RZ, RZ, P1 ;  /* 0x000000ffff037224 */ /* 0x000fc800008e06ff */
[----:B------:R-:W-:-:S08]  /*2f870*/  IMAD.WIDE.U32.X R2, R11, UR7, R2, P3 ;  /* 0x000000070b027c25 */ /* 0x000fd000098e0402 */
.L_x_53:
[--C-:B------:R-:W-:Y:S01]  /*2f880*/  SHF.R.U64 R10, R2, UR8, R3.reuse ;  /* 0x00000008020a7c19 */ /* 0x100fe20008001203 */
[----:B------:R-:W-:Y:S01]  /*2f890*/  ULDC.64 UR6, c[0x0][0x620] ;  /* 0x0001880000067ab9 */ /* 0x000fe20000000a00 */
[----:B------:R-:W-:Y:S01]  /*2f8a0*/  SHF.R.U32.HI R2, RZ, UR8, R3 ;  /* 0x00000008ff027c19 */ /* 0x000fe20008011603 */
[----:B------:R-:W-:Y:S01]  /*2f8b0*/  IMAD.MOV.U32 R3, RZ, RZ, R16 ;  /* 0x000000ffff037224 */ /* 0x000fe200078e0010 */
[----:B------:R-:W-:Y:S01]  /*2f8c0*/  IADD3 R11, P1, RZ, -R10, RZ ;  /* 0x8000000aff0b7210 */ /* 0x000fe20007f3e0ff */
[----:B------:R-:W-:-:S04]  /*2f8d0*/  ULDC UR5, c[0x0][0x618] ;  /* 0x0001860000057ab9 */ /* 0x000fc80000000800 */
[----:B------:R-:W-:-:S04]  /*2f8e0*/  IMAD.X R2, RZ, RZ, ~R2, P1 ;  /* 0x000000ffff027224 */ /* 0x000fc800008e0e02 */
[----:B------:R-:W-:-:S04]  /*2f8f0*/  IMAD R2, R2, UR6, RZ ;  /* 0x0000000602027c24 */ /* 0x000fc8000f8e02ff */
[----:B------:R-:W-:Y:S02]  /*2f900*/  IMAD R5, R11, UR7, R2 ;  /* 0x000000070b057c24 */ /* 0x000fe4000f8e0202 */
[----:B------:R-:W-:-:S04]  /*2f910*/  IMAD.MOV.U32 R2, RZ, RZ, R15 ;  /* 0x000000ffff027224 */ /* 0x000fc800078e000f */
[----:B------:R-:W-:Y:S01]  /*2f920*/  IMAD.WIDE.U32 R2, R11, UR6, R2 ;  /* 0x000000060b027c25 */ /* 0x000fe2000f8e0002 */
[----:B------:R-:W-:Y:S02]  /*2f930*/  ULDC.64 UR6, c[0x0][0x640] ;  /* 0x0001900000067ab9 */ /* 0x000fe40000000a00 */
[----:B------:R-:W-:Y:S01]  /*2f940*/  ISETP.NE.U32.AND P1, PT, RZ, UR6, PT ;  /* 0x00000006ff007c0c */ /* 0x000fe2000bf25070 */
[----:B------:R-:W-:-:S03]  /*2f950*/  IMAD.IADD R3, R3, 0x1, R5 ;  /* 0x0000000103037824 */ /* 0x000fc600078e0205 */
[----:B------:R-:W-:Y:S02]  /*2f960*/  ISETP.NE.AND.EX P1, PT, RZ, UR7, PT, P1 ;  /* 0x00000007ff007c0c */ /* 0x000fe4000bf25310 */
[--C-:B------:R-:W-:Y:S02]  /*2f970*/  SHF.R.U64 R11, R2, UR5, R3.reuse ;  /* 0x00000005020b7c19 */ /* 0x100fe40008001203 */
[----:B------:R-:W-:Y:S01]  /*2f980*/  SHF.R.U32.HI R2, RZ, UR5, R3 ;  /* 0x00000005ff027c19 */ /* 0x000fe20008011603 */
[----:B------:R-:W-:-:S03]  /*2f990*/  ULDC UR5, c[0x0][0x608] ;  /* 0x0001820000057ab9 */ /* 0x000fc60000000800 */
[--C-:B------:R-:W-:Y:S02]  /*2f9a0*/  SHF.R.U64 R12, R11, UR5, R2.reuse ;  /* 0x000000050b0c7c19 */ /* 0x100fe40008001202 */
[----:B------:R-:W-:Y:S01]  /*2f9b0*/  SHF.R.U32.HI R3, RZ, UR5, R2 ;  /* 0x00000005ff037c19 */ /* 0x000fe20008011602 */
[----:B------:R-:W-:-:S03]  /*2f9c0*/  ULDC UR5, c[0x0][0x658] ;  /* 0x0001960000057ab9 */ /* 0x000fc60000000800 */
[--C-:B------:R-:W-:Y:S02]  /*2f9d0*/  SHF.R.U64 R13, R12, UR5, R3.reuse ;  /* 0x000000050c0d7c19 */ /* 0x100fe40008001203 */
[----:B------:R-:W-:-:S03]  /*2f9e0*/  SHF.R.U32.HI R15, RZ, UR5, R3 ;  /* 0x00000005ff0f7c19 */ /* 0x000fc60008011603 */
[----:B------:R-:W-:Y:S02]  /*2f9f0*/  IMAD.MOV.U32 R2, RZ, RZ, R13 ;  /* 0x000000ffff027224 */ /* 0x000fe400078e000d */
        /* <DEDUP_REMOVED lines=12> */
.L_x_54:
[----:B------:R-:W-:Y:S01]  /*2fac0*/  ULDC UR5, c[0x0][0x648] ;  /* 0x0001920000057ab9 */ /* 0x000fe20000000800 */
[----:B------:R-:W-:Y:S02]  /*2fad0*/  LOP3.LUT R12, R12, UR18, RZ, 0xc0, !PT ;  /* 0x000000120c0c7c12 */ /* 0x000fe4000f8ec0ff */
[----:B------:R-:W-:Y:S01]  /*2fae0*/  SHF.R.U64 R3, R2, UR5, R3 ;  /* 0x0000000502037c19 */ /* 0x000fe20008001203 */
[----:B------:R-:W-:-:S04]  /*2faf0*/  ULDC UR5, c[0x0][0x638] ;  /* 0x00018e0000057ab9 */ /* 0x000fc80000000800 */
[----:B------:R-:W-:Y:S02]  /*2fb00*/  IMAD.MOV R2, RZ, RZ, -R3 ;  /* 0x000000ffff027224 */ /* 0x000fe400078e0a03 */
[----:B------:R-:W-:Y:S02]  /*2fb10*/  IMAD R5, R3, UR19, R12 ;  /* 0x0000001303057c24 */ /* 0x000fe4000f8e020c */
[----:B------:R-:W-:Y:S01]  /*2fb20*/  IMAD R13, R2, UR5, R13 ;  /* 0x00000005020d7c24 */ /* 0x000fe2000f8e020d */
[----:B------:R-:W-:Y:S01]  /*2fb30*/  ULDC UR5, c[0x0][0x610] ;  /* 0x0001840000057ab9 */ /* 0x000fe20000000800 */
[----:B------:R-:W-:Y:S01]  /*2fb40*/  LOP3.LUT R2, R11, UR4, RZ, 0xc0, !PT ;  /* 0x000000040b027c12 */ /* 0x000fe2000f8ec0ff */
[----:B------:R-:W-:Y:S01]  /*2fb50*/  IMAD R8, R5, UR5, R8 ;  /* 0x0000000505087c24 */ /* 0x000fe2000f8e0208 */
[----:B------:R-:W-:-:S03]  /*2fb60*/  ULDC UR5, c[0x0][0x600] ;  /* 0x0001800000057ab9 */ /* 0x000fc60000000800 */
[----:B------:R-:W-:Y:S02]  /*2fb70*/  IMAD R13, R13, UR5, R2 ;  /* 0x000000050d0d7c24 */ /* 0x000fe4000f8e0202 */
[----:B------:R-:W-:-:S03]  /*2fb80*/  IMAD.MOV.U32 R2, RZ, RZ, 0x1 ;  /* 0x00000001ff027424 */ /* 0x000fc600078e00ff */
[----:B------:R-:W-:Y:S02]  /*2fb90*/  SEL R4, R13, R8, !P4 ;  /* 0x000000080d047207 */ /* 0x000fe40006000000 */
[----:B------:R-:W-:-:S07]  /*2fba0*/  SEL R5, R8, R13, !P4 ;  /* 0x0000000d08057207 */ /* 0x000fce0006000000 */
.L_x_52:
[----:B------:R-:W-:Y:S05]  /*2fbb0*/  BSYNC B1 ;  /* 0x0000000000017941 */ /* 0x000fea0003800000 */
.L_x_51:
[----:B------:R-:W-:-:S13]  /*2fbc0*/  LOP3.LUT P1, RZ, R2, 0xff, RZ, 0xc0, !PT ;  /* 0x000000ff02ff7812 */ /* 0x000fda000782c0ff */
[----:B------:R-:W-:Y:S05]  /*2fbd0*/  @P1 BRA `(.L_x_55) ;  /* 0xfffffff4002c1947 */ /* 0x000fea000383ffff */
[----:B------:R-:W-:Y:S05]  /*2fbe0*/  BSYNC B0 ;  /* 0x0000000000007941 */ /* 0x000fea0003800000 */
.L_x_43:
[----:B------:R-:W-:-:S03]  /*2fbf0*/  UMOV UR5, 0xffffffff ;  /* 0xffffffff00057882 */ /* 0x000fc60000000000 */
[----:B------:R-:W-:Y:S05]  /*2fc00*/  BRA.DIV UR5, `(.L_x_56) ;  /* 0x0000000605707947 */ /* 0x000fea000b800000 */
[----:B------:R-:W-:-:S13]  /*2fc10*/  ELECT P0, URZ, PT ;  /* 0x00000000003f782f */ /* 0x000fda0003800000 */
.L_x_72:
[----:B------:R-:W-:Y:S04]  /*2fc20*/  BSSY B0, `(.L_x_57) ;  /* 0x000003e000007945 */ /* 0x000fe80003800000 */
[----:B------:R-:W-:Y:S05]  /*2fc30*/  @!P0 BRA `(.L_x_58) ;  /* 0x0000000000f08947 */ /* 0x000fea0003800000 */
[----:B------:R-:W-:-:S04]  /*2fc40*/  ULOP3.LUT UR5, UR13, 0x2, URZ, 0xfc, !UPT ;  /* 0x000000020d057892 */ /* 0x000fc8000f8efc3f */
[----:B------:R-:W-:-:S06]  /*2fc50*/  UISETP.NE.AND UP0, UPT, UR5, 0x3, UPT ;  /* 0x000000030500788c */ /* 0x000fcc000bf05270 */
[----:B------:R-:W-:-:S13]  /*2fc60*/  PLOP3.LUT P0, PT, PT, PT, UP0, 0x80, 0x0 ;  /* 0x000000000000781c */ /* 0x000fda0003f0f008 */
[----:B------:R-:W-:Y:S05]  /*2fc70*/  @!P0 BRA `(.L_x_59) ;  /* 0x0000000000048947 */ /* 0x000fea0003800000 */
[----:B------:R-:W-:Y:S01]  /*2fc80*/  BPT.TRAP 0x1 ;  /* 0x000000040000795c */ /* 0x000fe20000300000 */
.L_x_59:
[----:B------:R-:W0:Y:S01]  /*2fc90*/  S2R R3, SR_CgaCtaId ;  /* 0x0000000000037919 */ /* 0x000e220000008800 */
[----:B------:R-:W-:Y:S02]  /*2fca0*/  MOV R0, 0x400 ;  /* 0x0000040000007802 */ /* 0x000fe40000000f00 */
[----:B------:R-:W-:Y:S02]  /*2fcb0*/  SHF.L.U32 R2, R6, 0x1f, RZ ;  /* 0x0000001f06027819 */ /* 0x000fe400000006ff */
[----:B0-----:R-:W-:-:S05]  /*2fcc0*/  LEA R0, R3, R0, 0x18 ;  /* 0x0000000003007211 */ /* 0x001fca00078ec0ff */
[----:B------:R-:W-:-:S04]  /*2fcd0*/  VIADD R0, R0, 0x30 ;  /* 0x0000003000007836 */ /* 0x000fc80000000000 */
[----:B------:R-:W-:-:S04]  /*2fce0*/  IMAD R3, R7, 0x8, R0 ;  /* 0x0000000807037824 */ /* 0x000fc800078e0200 */
[----:B------:R-:W0:Y:S02]  /*2fcf0*/  SYNCS.PHASECHK.TRANS64.TRYWAIT P0, [R3+URZ], R2 ;  /* 0x00000002030075a7 */ /* 0x000e24000800017f */
[----:B0-----:R-:W-:Y:S05]  /*2fd00*/  @!P0 BRA `(.L_x_60) ;  /* 0x0000000400548947 */ /* 0x001fea0003800000 */
.L_x_73:
[----:B------:R-:W-:-:S05]  /*2fd10*/  VIADD R7, R7, 0x1 ;  /* 0x0000000107077836 */ /* 0x000fca0000000000 */
[----:B------:R-:W-:-:S04]  /*2fd20*/  ISETP.NE.AND P0, PT, R7, 0x6, PT ;  /* 0x000000060700780c */ /* 0x000fc80003f05270 */
[----:B0-----:R-:W-:Y:S02]  /*2fd30*/  SEL R3, RZ, 0x1, P0 ;  /* 0x00000001ff037807 */ /* 0x001fe40000000000 */
[----:B------:R-:W-:Y:S02]  /*2fd40*/  SEL R7, R7, RZ, P0 ;  /* 0x000000ff07077207 */ /* 0x000fe40000000000 */
[----:B------:R-:W-:-:S03]  /*2fd50*/  LOP3.LUT R6, R6, R3, RZ, 0x3c, !PT ;  /* 0x0000000306067212 */ /* 0x000fc600078e3cff */
[----:B------:R-:W-:Y:S01]  /*2fd60*/  IMAD R3, R7, 0x8, R0 ;  /* 0x0000000807037824 */ /* 0x000fe200078e0200 */
[----:B------:R-:W-:-:S04]  /*2fd70*/  SHF.L.U32 R2, R6, 0x1f, RZ ;  /* 0x0000001f06027819 */ /* 0x000fc800000006ff */
[----:B------:R-:W0:Y:S02]  /*2fd80*/  SYNCS.PHASECHK.TRANS64.TRYWAIT P0, [R3+URZ], R2 ;  /* 0x00000002030075a7 */ /* 0x000e24000800017f */
[----:B0-----:R-:W-:Y:S05]  /*2fd90*/  @!P0 BRA `(.L_x_61) ;  /* 0x0000000400448947 */ /* 0x001fea0003800000 */
.L_x_74:
[----:B0-----:R-:W-:-:S05]  /*2fda0*/  VIADD R2, R7, 0x1 ;  /* 0x0000000107027836 */ /* 0x001fca0000000000 */
[----:B------:R-:W-:-:S04]  /*2fdb0*/  ISETP.NE.AND P0, PT, R2, 0x6, PT ;  /* 0x000000060200780c */ /* 0x000fc80003f05270 */
[----:B------:R-:W-:Y:S02]  /*2fdc0*/  SEL R3, RZ, 0x1, P0 ;  /* 0x00000001ff037807 */ /* 0x000fe40000000000 */
[----:B------:R-:W-:Y:S02]  /*2fdd0*/  SEL R5, R2, RZ, P0 ;  /* 0x000000ff02057207 */ /* 0x000fe40000000000 */
[----:B------:R-:W-:-:S03]  /*2fde0*/  LOP3.LUT R6, R6, R3, RZ, 0x3c, !PT ;  /* 0x0000000306067212 */ /* 0x000fc600078e3cff */
[----:B------:R-:W-:Y:S01]  /*2fdf0*/  IMAD R3, R5, 0x8, R0 ;  /* 0x0000000805037824 */ /* 0x000fe200078e0200 */
[----:B------:R-:W-:-:S04]  /*2fe00*/  SHF.L.U32 R2, R6, 0x1f, RZ ;  /* 0x0000001f06027819 */ /* 0x000fc800000006ff */
[----:B------:R-:W0:Y:S02]  /*2fe10*/  SYNCS.PHASECHK.TRANS64.TRYWAIT P0, [R3+URZ], R2 ;  /* 0x00000002030075a7 */ /* 0x000e24000800017f */
[----:B0-----:R-:W-:Y:S05]  /*2fe20*/  @!P0 BRA `(.L_x_62) ;  /* 0x0000000400348947 */ /* 0x001fea0003800000 */
.L_x_75:
        /* <DEDUP_REMOVED lines=9> */
.L_x_76:
        /* <DEDUP_REMOVED lines=9> */
.L_x_77:
[----:B0-----:R-:W-:-:S05]  /*2ff50*/  VIADD R2, R5, 0x1 ;  /* 0x0000000105027836 */ /* 0x001fca0000000000 */
[----:B------:R-:W-:-:S04]  /*2ff60*/  ISETP.NE.AND P0, PT, R2, 0x6, PT ;  /* 0x000000060200780c */ /* 0x000fc80003f05270 */
[----:B------:R-:W-:Y:S02]  /*2ff70*/  SEL R4, RZ, 0x1, P0 ;  /* 0x00000001ff047807 */ /* 0x000fe40000000000 */
[----:B------:R-:W-:Y:S02]  /*2ff80*/  SEL R3, R2, RZ, P0 ;  /* 0x000000ff02037207 */ /* 0x000fe40000000000 */
[----:B------:R-:W-:-:S03]  /*2ff90*/  LOP3.LUT R4, R7, R4, RZ, 0x3c, !PT ;  /* 0x0000000407047212 */ /* 0x000fc600078e3cff */
[----:B------:R-:W-:Y:S01]  /*2ffa0*/  IMAD R3, R3, 0x8, R0 ;  /* 0x0000000803037824 */ /* 0x000fe200078e0200 */
[----:B------:R-:W-:-:S07]  /*2ffb0*/  SHF.L.U32 R0, R4, 0x1f, RZ ;  /* 0x0000001f04007819 */ /* 0x000fce00000006ff */
.L_x_65:
[----:B0-----:R0:W1:Y:S02]  /*2ffc0*/  SYNCS.PHASECHK.TRANS64.TRYWAIT P0, [R3+URZ], R0 ;  /* 0x00000000030075a7 */ /* 0x001064000800017f */
[----:B-1----:R-:W-:Y:S05]  /*2ffd0*/  @!P0 NANOSLEEP.SYNCS 0x989680 ;  /* 0x009896800000895d */ /* 0x002fea0003900000 */
[----:B------:R-:W1:Y:S02]  /*2ffe0*/  @!P0 SYNCS.PHASECHK.TRANS64 P0, [R3+URZ], R0 ;  /* 0x00000000030085a7 */ /* 0x000e64000800007f */
[----:B-1----:R-:W-:Y:S05]  /*2fff0*/  @!P0 BRA `(.L_x_65) ;  /* 0xfffffffc00f08947 */ /* 0x002fea000383ffff */
.L_x_58:
[----:B------:R-:W-:Y:S05]  /*30000*/  BSYNC B0 ;  /* 0x0000000000007941 */ /* 0x000fea0003800000 */
.L_x_57:
[----:B------:R-:W-:Y:S05]  /*30010*/  EXIT ;  /* 0x000000000000794d */ /* 0x000fea0003800000 */
.L_x_17:
[----:B-1----:R-:W-:-:S04]  /*30020*/  IMAD.U32 R7, RZ, RZ, UR7 ;  /* 0x00000007ff077e24 */ /* 0x002fc8000f8e00ff */
[----:B------:R1:W4:Y:S03]  /*30030*/  SYNCS.PHASECHK.TRANS64.TRYWAIT P0, [R7+URZ], R6 ;  /* 0x00000006070075a7 */ /* 0x000326000800017f */
[----:B----4-:R-:W-:Y:S05]  /*30040*/  @!P0 NANOSLEEP.SYNCS 0x989680 ;  /* 0x009896800000895d */ /* 0x010fea0003900000 */
[----:B------:R-:W4:Y:S02]  /*30050*/  @!P0 SYNCS.PHASECHK.TRANS64 P0, [R7+URZ], R6 ;  /* 0x00000006070085a7 */ /* 0x000f24000800007f */
[----:B----4-:R-:W-:Y:S05]  /*30060*/  @!P0 BRA `(.L_x_17) ;  /* 0xfffffffc00ec8947 */ /* 0x010fea000383ffff */
[----:B------:R-:W-:Y:S05]  /*30070*/  BRA `(.L_x_16) ;  /* 0xfffffd2c00e87947 */ /* 0x000fea000383ffff */
.L_x_23:
[----:B-----5:R4:W-:Y:S02]  /*30080*/  STL [R1+0x580], R0 ;  /* 0x0005800001007387 */ /* 0x0209e40000100800 */
[----:B----4-:R-:W-:-:S04]  /*30090*/  IMAD.U32 R0, RZ, RZ, UR16 ;  /* 0x00000010ff007e24 */ /* 0x010fc8000f8e00ff */
[----:B------:R4:W0:Y:S03]  /*300a0*/  SYNCS.PHASECHK.TRANS64.TRYWAIT P0, [R0+URZ], R8 ;  /* 0x00000008000075a7 */ /* 0x000826000800017f */
[----:B0-----:R-:W-:Y:S05]  /*300b0*/  @!P0 NANOSLEEP.SYNCS 0x989680 ;  /* 0x009896800000895d */ /* 0x001fea0003900000 */
[----:B------:R4:W0:Y:S02]  /*300c0*/  @!P0 SYNCS.PHASECHK.TRANS64 P0, [R0+URZ], R8 ;  /* 0x00000008000085a7 */ /* 0x000824000800007f */
[----:B----4-:R4:W5:Y:S02]  /*300d0*/  LDL.LU R0, [R1+0x580] ;  /* 0x0005800001007983 */ /* 0x0109640000300800 */
[----:B0---4-:R-:W-:Y:S05]  /*300e0*/  @!P0 BRA `(.L_x_23) ;  /* 0xfffffffc00e48947 */ /* 0x011fea000383ffff */
[----:B------:R-:W-:Y:S05]  /*300f0*/  BRA `(.L_x_22) ;  /* 0xfffffd7c00887947 */ /* 0x000fea000383ffff */
.L_x_44:
[----:B------:R-:W-:Y:S01]  /*30100*/  BSSY B1, `(.L_x_66) ;  /* 0x0000006000017945 */ /* 0x000fe20003800000 */
[----:B------:R-:W-:-:S07]  /*30110*/  IMAD.MOV.U32 R2, RZ, RZ, -0x1 ;  /* 0xffffffffff027424 */ /* 0x000fce00078e00ff */
[----:B------:R-:W-:Y:S05]  /*30120*/  WARPSYNC.COLLECTIVE R2, `(.L_x_67) ;  /* 0x00000000020c7348 */ /* 0x000fea0003c00000 */
[----:B------:R-:W-:Y:S02]  /*30130*/  ELECT P1, UR62, PT ;  /* 0x00000000003e782f */ /* 0x000fe40003820000 */
[----:B------:R-:W-:Y:S01]  /*30140*/  MOV R2, UR62 ;  /* 0x0000003e00027c02 */ /* 0x000fe20008000f00 */
[----:B------:R-:W-:Y:S10]  /*30150*/  ENDCOLLECTIVE ;  /* 0x000000000000791b */ /* 0x000ff40003800000 */
.L_x_67:
[----:B------:R-:W-:Y:S05]  /*30160*/  BSYNC B1 ;  /* 0x0000000000017941 */ /* 0x000fea0003800000 */
.L_x_66:
[----:B------:R-:W-:Y:S05]  /*30170*/  BRA `(.L_x_68) ;  /* 0xffffffec00d07947 */ /* 0x000fea000383ffff */
.L_x_47:
[----:B-1----:R1:W2:Y:S02]  /*30180*/  SYNCS.PHASECHK.TRANS64.TRYWAIT P1, [R16+URZ+0x30], R11 ;  /* 0x0000300b100075a7 */ /* 0x0022a4000802017f */
[----:B--2---:R-:W-:Y:S05]  /*30190*/  @!P1 NANOSLEEP.SYNCS 0x989680 ;  /* 0x009896800000995d */ /* 0x004fea0003900000 */
[----:B------:R-:W2:Y:S02]  /*301a0*/  @!P1 SYNCS.PHASECHK.TRANS64 P1, [R16+URZ+0x30], R11 ;  /* 0x0000300b100095a7 */ /* 0x000ea4000802007f */
[----:B--2---:R-:W-:Y:S05]  /*301b0*/  @!P1 BRA `(.L_x_47) ;  /* 0xfffffffc00f09947 */ /* 0x004fea000383ffff */
[----:B------:R-:W-:Y:S05]  /*301c0*/  BRA `(.L_x_69) ;  /* 0xfffffff000047947 */ /* 0x000fea000383ffff */
.L_x_56:
[----:B------:R-:W-:Y:S01]  /*301d0*/  BSSY B0, `(.L_x_70) ;  /* 0x0000006000007945 */ /* 0x000fe20003800000 */
[----:B------:R-:W-:-:S07]  /*301e0*/  IMAD.MOV.U32 R2, RZ, RZ, -0x1 ;  /* 0xffffffffff027424 */ /* 0x000fce00078e00ff */
[----:B------:R-:W-:Y:S05]  /*301f0*/  WARPSYNC.COLLECTIVE R2, `(.L_x_71) ;  /* 0x00000000020c7348 */ /* 0x000fea0003c00000 */
[----:B------:R-:W-:Y:S02]  /*30200*/  ELECT P1, UR62, PT ;  /* 0x00000000003e782f */ /* 0x000fe40003820000 */
[----:B------:R-:W-:Y:S01]  /*30210*/  MOV R2, UR62 ;  /* 0x0000003e00027c02 */ /* 0x000fe20008000f00 */
[----:B------:R-:W-:Y:S10]  /*30220*/  ENDCOLLECTIVE ;  /* 0x000000000000791b */ /* 0x000ff40003800000 */
.L_x_71:
[----:B------:R-:W-:Y:S05]  /*30230*/  BSYNC B0 ;  /* 0x0000000000007941 */ /* 0x000fea0003800000 */
.L_x_70:
[----:B------:R-:W-:Y:S01]  /*30240*/  PLOP3.LUT P0, PT, P1, PT, PT, 0x80, 0x0 ;  /* 0x000000000000781c */ /* 0x000fe20000f0f070 */
[----:B------:R-:W-:-:S12]  /*30250*/  BRA `(.L_x_72) ;  /* 0xfffffff800707947 */ /* 0x000fd8000383ffff */
.L_x_60:
[----:B0-----:R0:W1:Y:S02]  /*30260*/  SYNCS.PHASECHK.TRANS64.TRYWAIT P0, [R3+URZ], R2 ;  /* 0x00000002030075a7 */ /* 0x001064000800017f */
[----:B-1----:R-:W-:Y:S05]  /*30270*/  @!P0 NANOSLEEP.SYNCS 0x989680 ;  /* 0x009896800000895d */ /* 0x002fea0003900000 */
[----:B------:R-:W1:Y:S02]  /*30280*/  @!P0 SYNCS.PHASECHK.TRANS64 P0, [R3+URZ], R2 ;  /* 0x00000002030085a7 */ /* 0x000e64000800007f */
[----:B-1----:R-:W-:Y:S05]  /*30290*/  @!P0 BRA `(.L_x_60) ;  /* 0xfffffffc00f08947 */ /* 0x002fea000383ffff */
[----:B------:R-:W-:Y:S05]  /*302a0*/  BRA `(.L_x_73) ;  /* 0xfffffff800987947 */ /* 0x000fea000383ffff */
.L_x_61:
[----:B0-----:R0:W1:Y:S02]  /*302b0*/  SYNCS.PHASECHK.TRANS64.TRYWAIT P0, [R3+URZ], R2 ;  /* 0x00000002030075a7 */ /* 0x001064000800017f */
[----:B-1----:R-:W-:Y:S05]  /*302c0*/  @!P0 NANOSLEEP.SYNCS 0x989680 ;  /* 0x009896800000895d */ /* 0x002fea0003900000 */
[----:B------:R-:W1:Y:S02]  /*302d0*/  @!P0 SYNCS.PHASECHK.TRANS64 P0, [R3+URZ], R2 ;  /* 0x00000002030085a7 */ /* 0x000e64000800007f */
[----:B-1----:R-:W-:Y:S05]  /*302e0*/  @!P0 BRA `(.L_x_61) ;  /* 0xfffffffc00f08947 */ /* 0x002fea000383ffff */
[----:B------:R-:W-:Y:S05]  /*302f0*/  BRA `(.L_x_74) ;  /* 0xfffffff800a87947 */ /* 0x000fea000383ffff */
.L_x_62:
[----:B0-----:R0:W1:Y:S02]  /*30300*/  SYNCS.PHASECHK.TRANS64.TRYWAIT P0, [R3+URZ], R2 ;  /* 0x00000002030075a7 */ /* 0x001064000800017f */
[----:B-1----:R-:W-:Y:S05]  /*30310*/  @!P0 NANOSLEEP.SYNCS 0x989680 ;  /* 0x009896800000895d */ /* 0x002fea0003900000 */
[----:B------:R-:W1:Y:S02]  /*30320*/  @!P0 SYNCS.PHASECHK.TRANS64 P0, [R3+URZ], R2 ;  /* 0x00000002030085a7 */ /* 0x000e64000800007f */
[----:B-1----:R-:W-:Y:S05]  /*30330*/  @!P0 BRA `(.L_x_62) ;  /* 0xfffffffc00f08947 */ /* 0x002fea000383ffff */
[----:B------:R-:W-:Y:S05]  /*30340*/  BRA `(.L_x_75) ;  /* 0xfffffff800b87947 */ /* 0x000fea000383ffff */
.L_x_63:
[----:B0-----:R0:W1:Y:S02]  /*30350*/  SYNCS.PHASECHK.TRANS64.TRYWAIT P0, [R3+URZ], R2 ;  /* 0x00000002030075a7 */ /* 0x001064000800017f */
[----:B-1----:R-:W-:Y:S05]  /*30360*/  @!P0 NANOSLEEP.SYNCS 0x989680 ;  /* 0x009896800000895d */ /* 0x002fea0003900000 */
[----:B------:R-:W1:Y:S02]  /*30370*/  @!P0 SYNCS.PHASECHK.TRANS64 P0, [R3+URZ], R2 ;  /* 0x00000002030085a7 */ /* 0x000e64000800007f */
[----:B-1----:R-:W-:Y:S05]  /*30380*/  @!P0 BRA `(.L_x_63) ;  /* 0xfffffffc00f08947 */ /* 0x002fea000383ffff */
[----:B------:R-:W-:Y:S05]  /*30390*/  BRA `(.L_x_76) ;  /* 0xfffffff800c87947 */ /* 0x000fea000383ffff */
.L_x_64:
[----:B0-----:R0:W1:Y:S02]  /*303a0*/  SYNCS.PHASECHK.TRANS64.TRYWAIT P0, [R3+URZ], R2 ;  /* 0x00000002030075a7 */ /* 0x001064000800017f */
[----:B-1----:R-:W-:Y:S05]  /*303b0*/  @!P0 NANOSLEEP.SYNCS 0x989680 ;  /* 0x009896800000895d */ /* 0x002fea0003900000 */
[----:B------:R-:W1:Y:S02]  /*303c0*/  @!P0 SYNCS.PHASECHK.TRANS64 P0, [R3+URZ], R2 ;  /* 0x00000002030085a7 */ /* 0x000e64000800007f */
[----:B-1----:R-:W-:Y:S05]  /*303d0*/  @!P0 BRA `(.L_x_64) ;  /* 0xfffffffc00f08947 */ /* 0x002fea000383ffff */
[----:B------:R-:W-:Y:S05]  /*303e0*/  BRA `(.L_x_77) ;  /* 0xfffffff800d87947 */ /* 0x000fea000383ffff */
.L_x_78:
[----:B------:R-:W-:-:S00]  /*303f0*/  BRA `(.L_x_78) ;  /* 0xfffffffc00fc7947 */ /* 0x000fc0000383ffff */
[----:B------:R-:W-:-:S00]  /*30400*/  NOP ;  /* 0x0000000000007918 */ /* 0x000fc00000000000 */
[----:B------:R-:W-:-:S00]  /*30410*/  NOP ;  /* 0x0000000000007918 */ /* 0x000fc00000000000 */
[----:B------:R-:W-:-:S00]  /*30420*/  NOP ;  /* 0x0000000000007918 */ /* 0x000fc00000000000 */
[----:B------:R-:W-:-:S00]  /*30430*/  NOP ;  /* 0x0000000000007918 */ /* 0x000fc00000000000 */
[----:B------:R-:W-:-:S00]  /*30440*/  NOP ;  /* 0x0000000000007918 */ /* 0x000fc00000000000 */
[----:B------:R-:W-:-:S00]  /*30450*/  NOP ;  /* 0x0000000000007918 */ /* 0x000fc00000000000 */
[----:B------:R-:W-:-:S00]  /*30460*/  NOP ;  /* 0x0000000000007918 */ /* 0x000fc00000000000 */
[----:B------:R-:W-:-:S00]  /*30470*/  NOP ;  /* 0x0000000000007918 */ /* 0x000fc00000000000 */
.L_x_79:


//--------------------- .nv.shared._ZN7cutlass13device_kernelINS_4gemm6kernel13GemmUniversalIN4cute5tupleIJiiiiEEENS1_10collective13CollectiveMmaINS1_37MainloopSm90TmaGmmaWarpSpecializedFP8ILi6ENS5_IJNS4_1CILi1EEESB_SB_EEENS1_35KernelTmaWarpSpecializedCooperativeEEENS5_IJNSA_ILi384EEENSA_ILi192EEENSA_ILi64EEEEEENS_12float_e4m3_tENS5_IJlSB_lEEESJ_SK_NS4_8TiledMMAINS4_8MMA_AtomIJNS4_4SM904GMMA31MMA_64x192x32_F32E4M3E4M3_SS_TNILNSO_7ScaleInE1ELSQ_1EEEEEENS4_6LayoutINS5_IJNSA_ILi2EEESB_SB_EEENS5_IJSB_NSA_ILi0EEESW_EEEEENS5_IJNS4_10UnderscoreESZ_SZ_EEEEENS4_13SM90_TMA_LOADENS4_14ComposedLayoutINS4_7SwizzleILi2ELi4ELi3EEENS4_18smem_ptr_flag_bitsILi8EEENST_INS5_IJNSA_ILi8EEESH_EEENS5_IJSH_SB_EEEEEEEvNS4_8identityES12_S1C_vS1D_EENS_8epilogue10collective6detail29Sm90TmaWarpSpecializedAdapterINS1G_15DefaultEpilogueISJ_SK_SK_NS1F_6thread17LinearCombinationISJ_Li1EffLNS1K_9ScaleType4KindE0ELNS_15FloatRoundStyleE2ESJ_EENS1_15EpilogueDefaultEEEEEvvEEEEvNT_6ParamsE --------------------------
	.section	.nv.shared._ZN7cutlass13device_kernelINS_4gemm6kernel13GemmUniversalIN4cute5tupleIJiiiiEEENS1_10collective13CollectiveMmaINS1_37MainloopSm90TmaGmmaWarpSpecializedFP8ILi6ENS5_IJNS4_1CILi1EEESB_SB_EEENS1_35KernelTmaWarpSpecializedCooperativeEEENS5_IJNSA_ILi384EEENSA_ILi192EEENSA_ILi64EEEEEENS_12float_e4m3_tENS5_IJlSB_lEEESJ_SK_NS4_8TiledMMAINS4_8MMA_AtomIJNS4_4SM904GMMA31MMA_64x192x32_F32E4M3E4M3_SS_TNILNSO_7ScaleInE1ELSQ_1EEEEEENS4_6LayoutINS5_IJNSA_ILi2EEESB_SB_EEENS5_IJSB_NSA_ILi0EEESW_EEEEENS5_IJNS4_10UnderscoreESZ_SZ_EEEEENS4_13SM90_TMA_LOADENS4_14ComposedLayoutINS4_7SwizzleILi2ELi4ELi3EEENS4_18smem_ptr_flag_bitsILi8EEENST_INS5_IJNSA_ILi8EEESH_EEENS5_IJSH_SB_EEEEEEEvNS4_8identityES12_S1C_vS1D_EENS_8epilogue10collective6detail29Sm90TmaWarpSpecializedAdapterINS1G_15DefaultEpilogueISJ_SK_SK_NS1F_6thread17LinearCombinationISJ_Li1EffLNS1K_9ScaleType4KindE0ELNS_15FloatRoundStyleE2ESJ_EENS1_15EpilogueDefaultEEEEEvvEEEEvNT_6ParamsE,"aw",@nobits
	.sectionflags	@""
	.align	16
	.zero		1024


//--------------------- .nv.shared.reserved.0     --------------------------
	.section	.nv.shared.reserved.0,"aw",@nobits
	.weak		__nv_reservedSMEM_offset_0_alias
	.size		__nv_reservedSMEM_offset_0_alias, 0, 0
	.other		__nv_reservedSMEM_offset_0_alias,@"STO_CUDA_RESERVED_SHARED STV_DEFAULT"
__nv_reservedSMEM_offset_0_alias:
	.zero		0


//--------------------- .nv.global                --------------------------
	.section	.nv.global,"aw",@nobits
.nv.global:
	.type		_ZN39_INTERNAL_3b0b0476_4_k_cu_ac340dd1_66704cute1_E,@object
	.size		_ZN39_INTERNAL_3b0b0476_4_k_cu_ac340dd1_66704cute1_E,(_ZN39_INTERNAL_3b0b0476_4_k_cu_ac340dd1_66704cuda3std3__45__cpo6cbeginE - _ZN39_INTERNAL_3b0b0476_4_k_cu_ac340dd1_66704cute1_E)
_ZN39_INTERNAL_3b0b0476_4_k_cu_ac340dd1_66704cute1_E:
	.zero		1
	.type		_ZN39_INTERNAL_3b0b0476_4_k_cu_ac340dd1_66704cuda3std3__45__cpo6cbeginE,@object
	.size		_ZN39_INTERNAL_3b0b0476_4_k_cu_ac340dd1_66704cuda3std3__45__cpo6cbeginE,(_ZN39_INTERNAL_3b0b0476_4_k_cu_ac340dd1_66704cuda3std3__48in_placeE - _ZN39_INTERNAL_3b0b0476_4_k_cu_ac340dd1_66704cuda3std3__45__cpo6cbeginE)
_ZN39_INTERNAL_3b0b0476_4_k_cu_ac340dd1_66704cuda3std3__45__cpo6cbeginE:
	.zero		1
	.type		_ZN39_INTERNAL_3b0b0476_4_k_cu_ac340dd1_66704cuda3std3__48in_placeE,@object
	.size		_ZN39_INTERNAL_3b0b0476_4_k_cu_ac340dd1_66704cuda3std3__48in_placeE,(_ZN39_INTERNAL_3b0b0476_4_k_cu_ac340dd1_66704cuda3std6ranges3__45__cpo9iter_moveE - _ZN39_INTERNAL_3b0b0476_4_k_cu_ac340dd1_66704cuda3std3__48in_placeE)
_ZN39_INTERNAL_3b0b0476_4_k_cu_ac340dd1_66704cuda3std3__48in_placeE:
	.zero		1
	.type		_ZN39_INTERNAL_3b0b0476_4_k_cu_ac340dd1_66704cuda3std6ranges3__45__cpo9iter_moveE,@object
	.size		_ZN39_INTERNAL_3b0b0476_4_k_cu_ac340dd1_66704cuda3std6ranges3__45__cpo9iter_moveE,(_ZN39_INTERNAL_3b0b0476_4_k_cu_ac340dd1_66704cuda3std3__45__cpo5beginE - _ZN39_INTERNAL_3b0b0476_4_k_cu_ac340dd1_66704cuda3std6ranges3__45__cpo9iter_moveE)
_ZN39_INTERNAL_3b0b0476_4_k_cu_ac340dd1_66704cuda3std6ranges3__45__cpo9iter_moveE:
	.zero		1
	.type		_ZN39_INTERNAL_3b0b0476_4_k_cu_ac340dd1_66704cuda3std3__45__cpo5beginE,@object
	.size		_ZN39_INTERNAL_3b0b0476_4_k_cu_ac340dd1_66704cuda3std3__45__cpo5beginE,(_ZN39_INTERNAL_3b0b0476_4_k_cu_ac340dd1_66704cuda3std3__441_GLOBAL__N__3b0b0476_4_k_cu_ac340dd1_66706ignoreE - _ZN39_INTERNAL_3b0b0476_4_k_cu_ac340dd1_66704cuda3std3__45__cpo5beginE)
_ZN39_INTERNAL_3b0b0476_4_k_cu_ac340dd1_66704cuda3std3__45__cpo5beginE:
	.zero		1
	.type		_ZN39_INTERNAL_3b0b0476_4_k_cu_ac340dd1_66704cuda3std3__441_GLOBAL__N__3b0b0476_4_k_cu_ac340dd1_66706ignoreE,@object
	.size		_ZN39_INTERNAL_3b0b0476_4_k_cu_ac340dd1_66704cuda3std3__441_GLOBAL__N__3b0b0476_4_k_cu_ac340dd1_66706ignoreE,(_ZN39_INTERNAL_3b0b0476_4_k_cu_ac340dd1_66704cute7productE - _ZN39_INTERNAL_3b0b0476_4_k_cu_ac340dd1_66704cuda3std3__441_GLOBAL__N__3b0b0476_4_k_cu_ac340dd1_66706ignoreE)
_ZN39_INTERNAL_3b0b0476_4_k_cu_ac340dd1_66704cuda3std3__441_GLOBAL__N__3b0b0476_4_k_cu_ac340dd1_66706ignoreE:
	.zero		1
	.type		_ZN39_INTERNAL_3b0b0476_4_k_cu_ac340dd1_66704cute7productE,@object
	.size		_ZN39_INTERNAL_3b0b0476_4_k_cu_ac340dd1_66704cute7productE,(_ZN39_INTERNAL_3b0b0476_4_k_cu_ac340dd1_66704cuda3std3__45__cpo3endE - _ZN39_INTERNAL_3b0b0476_4_k_cu_ac340dd1_66704cute7productE)
_ZN39_INTERNAL_3b0b0476_4_k_cu_ac340dd1_66704cute7productE:
	.zero		1
	.type		_ZN39_INTERNAL_3b0b0476_4_k_cu_ac340dd1_66704cuda3std3__45__cpo3endE,@object
	.size		_ZN39_INTERNAL_3b0b0476_4_k_cu_ac340dd1_66704cuda3std3__45__cpo3endE,(_ZN39_INTERNAL_3b0b0476_4_k_cu_ac340dd1_66704cuda3std3__419piecewise_constructE - _ZN39_INTERNAL_3b0b0476_4_k_cu_ac340dd1_66704cuda3std3__45__cpo3endE)
_ZN39_INTERNAL_3b0b0476_4_k_cu_ac340dd1_66704cuda3std3__45__cpo3endE:
	.zero		1
	.type		_ZN39_INTERNAL_3b0b0476_4_k_cu_ac340dd1_66704cuda3std3__419piecewise_constructE,@object
	.size		_ZN39_INTERNAL_3b0b0476_4_k_cu_ac340dd1_66704cuda3std3__419piecewise_constructE,(_ZN39_INTERNAL_3b0b0476_4_k_cu_ac340dd1_66704cuda3std3__45__cpo4cendE - _ZN39_INTERNAL_3b0b0476_4_k_cu_ac340dd1_66704cuda3std3__419piecewise_constructE)
_ZN39_INTERNAL_3b0b0476_4_k_cu_ac340dd1_66704cuda3std3__419piecewise_constructE:
	.zero		1
	.type		_ZN39_INTERNAL_3b0b0476_4_k_cu_ac340dd1_66704cuda3std3__45__cpo4cendE,@object
	.size		_ZN39_INTERNAL_3b0b0476_4_k_cu_ac340dd1_66704cuda3std3__45__cpo4cendE,(_ZN39_INTERNAL_3b0b0476_4_k_cu_ac340dd1_66704cuda3std6ranges3__45__cpo4swapE - _ZN39_INTERNAL_3b0b0476_4_k_cu_ac340dd1_66704cuda3std3__45__cpo4cendE)
_ZN39_INTERNAL_3b0b0476_4_k_cu_ac340dd1_66704cuda3std3__45__cpo4cendE:
	.zero		1
	.type		_ZN39_INTERNAL_3b0b0476_4_k_cu_ac340dd1_66704cuda3std6ranges3__45__cpo4swapE,@object
	.size		_ZN39_INTERNAL_3b0b0476_4_k_cu_ac340dd1_66704cuda3std6ranges3__45__cpo4swapE,(.L_7 - _ZN39_INTERNAL_3b0b0476_4_k_cu_ac340dd1_66704cuda3std6ranges3__45__cpo4swapE)
_ZN39_INTERNAL_3b0b0476_4_k_cu_ac340dd1_66704cuda3std6ranges3__45__cpo4swapE:
	.zero		1
.L_7:


//--------------------- .nv.constant0._ZN7cutlass13device_kernelINS_4gemm6kernel13GemmUniversalIN4cute5tupleIJiiiiEEENS1_10collective13CollectiveMmaINS1_37MainloopSm90TmaGmmaWarpSpecializedFP8ILi6ENS5_IJNS4_1CILi1EEESB_SB_EEENS1_35KernelTmaWarpSpecializedCooperativeEEENS5_IJNSA_ILi384EEENSA_ILi192EEENSA_ILi64EEEEEENS_12float_e4m3_tENS5_IJlSB_lEEESJ_SK_NS4_8TiledMMAINS4_8MMA_AtomIJNS4_4SM904GMMA31MMA_64x192x32_F32E4M3E4M3_SS_TNILNSO_7ScaleInE1ELSQ_1EEEEEENS4_6LayoutINS5_IJNSA_ILi2EEESB_SB_EEENS5_IJSB_NSA_ILi0EEESW_EEEEENS5_IJNS4_10UnderscoreESZ_SZ_EEEEENS4_13SM90_TMA_LOADENS4_14ComposedLayoutINS4_7SwizzleILi2ELi4ELi3EEENS4_18smem_ptr_flag_bitsILi8EEENST_INS5_IJNSA_ILi8EEESH_EEENS5_IJSH_SB_EEEEEEEvNS4_8identityES12_S1C_vS1D_EENS_8epilogue10collective6detail29Sm90TmaWarpSpecializedAdapterINS1G_15DefaultEpilogueISJ_SK_SK_NS1F_6thread17LinearCombinationISJ_Li1EffLNS1K_9ScaleType4KindE0ELNS_15FloatRoundStyleE2ESJ_EENS1_15EpilogueDefaultEEEEEvvEEEEvNT_6ParamsE --------------------------
	.section	.nv.constant0._ZN7cutlass13device_kernelINS_4gemm6kernel13GemmUniversalIN4cute5tupleIJiiiiEEENS1_10collective13CollectiveMmaINS1_37MainloopSm90TmaGmmaWarpSpecializedFP8ILi6ENS5_IJNS4_1CILi1EEESB_SB_EEENS1_35KernelTmaWarpSpecializedCooperativeEEENS5_IJNSA_ILi384EEENSA_ILi192EEENSA_ILi64EEEEEENS_12float_e4m3_tENS5_IJlSB_lEEESJ_SK_NS4_8TiledMMAINS4_8MMA_AtomIJNS4_4SM904GMMA31MMA_64x192x32_F32E4M3E4M3_SS_TNILNSO_7ScaleInE1ELSQ_1EEEEEENS4_6LayoutINS5_IJNSA_ILi2EEESB_SB_EEENS5_IJSB_NSA_ILi0EEESW_EEEEENS5_IJNS4_10UnderscoreESZ_SZ_EEEEENS4_13SM90_TMA_LOADENS4_14ComposedLayoutINS4_7SwizzleILi2ELi4ELi3EEENS4_18smem_ptr_flag_bitsILi8EEENST_INS5_IJNSA_ILi8EEESH_EEENS5_IJSH_SB_EEEEEEEvNS4_8identityES12_S1C_vS1D_EENS_8epilogue10collective6detail29Sm90TmaWarpSpecializedAdapterINS1G_15DefaultEpilogueISJ_SK_SK_NS1F_6thread17LinearCombinationISJ_Li1EffLNS1K_9ScaleType4KindE0ELNS_15FloatRoundStyleE2ESJ_EENS1_15EpilogueDefaultEEEEEvvEEEEvNT_6ParamsE,"a",@progbits
	.sectionflags	@""
	.align	4
.nv.constant0._ZN7cutlass13device_kernelINS_4gemm6kernel13GemmUniversalIN4cute5tupleIJiiiiEEENS1_10collective13CollectiveMmaINS1_37MainloopSm90TmaGmmaWarpSpecializedFP8ILi6ENS5_IJNS4_1CILi1EEESB_SB_EEENS1_35KernelTmaWarpSpecializedCooperativeEEENS5_IJNSA_ILi384EEENSA_ILi192EEENSA_ILi64EEEEEENS_12float_e4m3_tENS5_IJlSB_lEEESJ_SK_NS4_8TiledMMAINS4_8MMA_AtomIJNS4_4SM904GMMA31MMA_64x192x32_F32E4M3E4M3_SS_TNILNSO_7ScaleInE1ELSQ_1EEEEEENS4_6LayoutINS5_IJNSA_ILi2EEESB_SB_EEENS5_IJSB_NSA_ILi0EEESW_EEEEENS5_IJNS4_10UnderscoreESZ_SZ_EEEEENS4_13SM90_TMA_LOADENS4_14ComposedLayoutINS4_7SwizzleILi2ELi4ELi3EEENS4_18smem_ptr_flag_bitsILi8EEENST_INS5_IJNSA_ILi8EEESH_EEENS5_IJSH_SB_EEEEEEEvNS4_8identityES12_S1C_vS1D_EENS_8epilogue10collective6detail29Sm90TmaWarpSpecializedAdapterINS1G_15DefaultEpilogueISJ_SK_SK_NS1F_6thread17LinearCombinationISJ_Li1EffLNS1K_9ScaleType4KindE0ELNS_15FloatRoundStyleE2ESJ_EENS1_15EpilogueDefaultEEEEEvvEEEEvNT_6ParamsE:
	.zero		1664


//--------------------- SYMBOLS --------------------------

	.type		.nv.reservedSmem.offset0,@object
	.size		.nv.reservedSmem.offset0,0x4
